// auto-generated by cutlass_sweep.fmha — config: {"arch": "sm_90", "direction": "fwd", "dtype": "e4m3", "head_dim": 224, "mask": "residual", "schedule": "cooperative", "tile_kv": 256, "tile_q": 128}
#include "cutlass/cutlass.h"
#include "cute/tensor.hpp"
#include "cutlass/device_kernel.h"
#include "cutlass/kernel_hardware_info.h"
#include "88_hopper_fmha/collective/fmha_fusion.hpp"
#include "88_hopper_fmha/kernel/fmha_kernel_builder.hpp"

using namespace cute;
using Element = cutlass::float_e4m3_t;
using TileShape = Shape<_128, _256, _224>;
using StrideQ = cute::tuple<int, _1, cute::tuple<int, int>>;
using StrideK = cute::tuple<int, _1, cute::tuple<int, int>>;
using StrideV = cute::tuple<cute::_1, int, cute::tuple<int, int>>;

using Kernel = typename cutlass::fmha::kernel::FmhaBuilder<
    Element, float, float,
    TileShape, StrideQ, StrideK, StrideV,
    cutlass::fmha::collective::ResidualFusion,
    cutlass::gemm::KernelTmaWarpSpecializedCooperative
  >::Kernel;

auto* _anchor = &cutlass::device_kernel<Kernel>;


// ===== COMPILED SASS (sm_90a) =====

	.target	sm_90a

	.elftype	@"ET_EXEC"


//--------------------- .note.nv.tkinfo           --------------------------
	.section	.note.nv.tkinfo,"",@"SHT_NOTE"
	.sectionflags	@"SHF_NOTE_NV_TKINFO"
	.tkinfo
        /*0018*/ 	.word	0x00000002
        /*0030*/ 	.string	""
        /*0030*/ 	.string	"ptxas"
        /*0030*/ 	.string	"Cuda compilation tools, release 13.0, V13.0.88"
        /*0030*/ 	.string	"Build cuda_13.0.r13.0/compiler.36424714_0"
        /*0030*/ 	.string	"-arch sm_90a -m 64 "



//--------------------- .note.nv.cuinfo           --------------------------
	.section	.note.nv.cuinfo,"",@"SHT_NOTE"
	.sectionflags	@"SHF_NOTE_NV_CUINFO"
        /*0018*/ 	.short	0x0002
        /*001a*/ 	.short	0x005a
        /*001c*/ 	.short	0x0082
	.zero		2


//--------------------- .nv.info                  --------------------------
	.section	.nv.info,"",@"SHT_CUDA_INFO"
	.align	4


	//----- nvinfo : EIATTR_REGCOUNT
	.align		4
        /*0000*/ 	.byte	0x04, 0x2f
        /*0002*/ 	.short	(.L_16 - .L_15)
	.align		4
.L_15:
        /*0004*/ 	.word	index@(_ZN7cutlass13device_kernelINS_4fmha6kernel28FmhaKernelTmaWarpSpecializedINS1_10collective30FmhaMainloopTmaWarpSpecializedINS_12float_e4m3_tEffN4cute5tupleIJNS7_1CILi128EEENS9_ILi256EEENS9_ILi224EEEEEENS8_IJiNS9_ILi1EEENS8_IJiiEEEEEESG_NS8_IJSE_iSF_EEENS4_14ResidualFusionEJEEENS4_15FmhaFwdEpilogueIS6_fNS8_IJNS9_ILi64EEESC_SB_EEEEENS2_23IndividualTileSchedulerEJEEEEEvNT_6ParamsE)
        /*0008*/ 	.word	0x000000a8


	//----- nvinfo : EIATTR_FRAME_SIZE
	.align		4
.L_16:
        /*000c*/ 	.byte	0x04, 0x11
        /*000e*/ 	.short	(.L_18 - .L_17)
	.align		4
.L_17:
        /*0010*/ 	.word	index@($__internal_0_$__cuda_sm20_rcp_rn_f32_slowpath)
        /*0014*/ 	.word	0x00000120


	//----- nvinfo : EIATTR_FRAME_SIZE
	.align		4
.L_18:
        /*0018*/ 	.byte	0x04, 0x11
        /*001a*/ 	.short	(.L_20 - .L_19)
	.align		4
.L_19:
        /*001c*/ 	.word	index@(_ZN7cutlass13device_kernelINS_4fmha6kernel28FmhaKernelTmaWarpSpecializedINS1_10collective30FmhaMainloopTmaWarpSpecializedINS_12float_e4m3_tEffN4cute5tupleIJNS7_1CILi128EEENS9_ILi256EEENS9_ILi224EEEEEENS8_IJiNS9_ILi1EEENS8_IJiiEEEEEESG_NS8_IJSE_iSF_EEENS4_14ResidualFusionEJEEENS4_15FmhaFwdEpilogueIS6_fNS8_IJNS9_ILi64EEESC_SB_EEEEENS2_23IndividualTileSchedulerEJEEEEEvNT_6ParamsE)
        /*0020*/ 	.word	0x00000120


	//----- nvinfo : EIATTR_MIN_STACK_SIZE
	.align		4
.L_20:
        /*0024*/ 	.byte	0x04, 0x12
        /*0026*/ 	.short	(.L_22 - .L_21)
	.align		4
.L_21:
        /*0028*/ 	.word	index@(_ZN7cutlass13device_kernelINS_4fmha6kernel28FmhaKernelTmaWarpSpecializedINS1_10collective30FmhaMainloopTmaWarpSpecializedINS_12float_e4m3_tEffN4cute5tupleIJNS7_1CILi128EEENS9_ILi256EEENS9_ILi224EEEEEENS8_IJiNS9_ILi1EEENS8_IJiiEEEEEESG_NS8_IJSE_iSF_EEENS4_14ResidualFusionEJEEENS4_15FmhaFwdEpilogueIS6_fNS8_IJNS9_ILi64EEESC_SB_EEEEENS2_23IndividualTileSchedulerEJEEEEEvNT_6ParamsE)
        /*002c*/ 	.word	0x00000120
.L_22:


//--------------------- .nv.compat                --------------------------
	.section	.nv.compat,"",@"SHT_CUDA_COMPAT_INFO"
	.align	4
        /*0000*/ 	.byte	0x02, 0x09, 0x01, 0x00, 0x02, 0x02, 0x04, 0x00, 0x02, 0x05, 0x05, 0x00, 0x03, 0x07, 0x01, 0x01
        /*0010*/ 	.byte	0x02, 0x03, 0x01, 0x00, 0x02, 0x06, 0x01, 0x00, 0x04, 0x0b, 0x08, 0x00, 0x00, 0x00, 0x00, 0x00
        /*0020*/ 	.byte	0x00, 0x00, 0x00, 0x00


//--------------------- .nv.info._ZN7cutlass13device_kernelINS_4fmha6kernel28FmhaKernelTmaWarpSpecializedINS1_10collective30FmhaMainloopTmaWarpSpecializedINS_12float_e4m3_tEffN4cute5tupleIJNS7_1CILi128EEENS9_ILi256EEENS9_ILi224EEEEEENS8_IJiNS9_ILi1EEENS8_IJiiEEEEEESG_NS8_IJSE_iSF_EEENS4_14ResidualFusionEJEEENS4_15FmhaFwdEpilogueIS6_fNS8_IJNS9_ILi64EEESC_SB_EEEEENS2_23IndividualTileSchedulerEJEEEEEvNT_6ParamsE --------------------------
	.section	.nv.info._ZN7cutlass13device_kernelINS_4fmha6kernel28FmhaKernelTmaWarpSpecializedINS1_10collective30FmhaMainloopTmaWarpSpecializedINS_12float_e4m3_tEffN4cute5tupleIJNS7_1CILi128EEENS9_ILi256EEENS9_ILi224EEEEEENS8_IJiNS9_ILi1EEENS8_IJiiEEEEEESG_NS8_IJSE_iSF_EEENS4_14ResidualFusionEJEEENS4_15FmhaFwdEpilogueIS6_fNS8_IJNS9_ILi64EEESC_SB_EEEEENS2_23IndividualTileSchedulerEJEEEEEvNT_6ParamsE,"",@"SHT_CUDA_INFO"
	.sectionflags	@""
	.align	4


	//----- nvinfo : EIATTR_CUDA_API_VERSION
	.align		4
        /*0000*/ 	.byte	0x04, 0x37
        /*0002*/ 	.short	(.L_24 - .L_23)
.L_23:
        /*0004*/ 	.word	0x00000082


	//----- nvinfo : EIATTR_KPARAM_INFO
	.align		4
.L_24:
        /*0008*/ 	.byte	0x04, 0x17
        /*000a*/ 	.short	(.L_26 - .L_25)
.L_25:
        /*000c*/ 	.word	0x00000000
        /*0010*/ 	.short	0x0000
        /*0012*/ 	.short	0x0070
        /*0014*/ 	.byte	0x00, 0xf0, 0x01, 0x20


	//----- nvinfo : EIATTR_SPARSE_MMA_MASK
	.align		4
.L_26:
        /*0018*/ 	.byte	0x03, 0x50
        /*001a*/ 	.short	0x0000


	//----- nvinfo : EIATTR_MAXREG_COUNT
	.align		4
        /*001c*/ 	.byte	0x03, 0x1b
        /*001e*/ 	.short	0x00a8


	//----- nvinfo : EIATTR_NUM_BARRIERS
	.align		4
        /*0020*/ 	.byte	0x02, 0x4c
        /*0022*/ 	.byte	0x02
	.zero		1


	//----- nvinfo : EIATTR_EXTERNS
	.align		4
        /*0024*/ 	.byte	0x04, 0x0f
        /*0026*/ 	.short	(.L_28 - .L_27)


	//   ....[0]....
	.align		4
.L_27:
        /*0028*/ 	.word	index@(__assertfail)


	//----- nvinfo : EIATTR_ANNOTATIONS
	.align		4
.L_28:
        /*002c*/ 	.byte	0x04, 0x55
        /*002e*/ 	.short	(.L_30 - .L_29)


	//   ....[0]....
.L_29:
        /*0030*/ 	.word	0x00000001
        /*0034*/ 	.byte	0x70, 0x76, 0x00, 0x00, 0x01, 0x00, 0x00, 0x00, 0xd0, 0x76, 0x00, 0x00, 0x01, 0x00, 0x00, 0x00
        /* <DEDUP_REMOVED lines=165> */
        /*0a94*/ 	.byte	0x40, 0xb4, 0x01, 0x00, 0x01, 0x00, 0x00, 0x00, 0x50, 0xb4, 0x01, 0x00


	//----- nvinfo : EIATTR_MERCURY_ISA_VERSION
	.align		4
.L_30:
        /*0aa0*/ 	.byte	0x03, 0x5f
        /*0aa2*/ 	.short	0x0101


	//----- nvinfo : EIATTR_INT_WARP_WIDE_INSTR_OFFSETS
	.align		4
        /*0aa4*/ 	.byte	0x04, 0x31
        /*0aa6*/ 	.short	(.L_32 - .L_31)


	//   ....[0]....
.L_31:
        /*0aa8*/ 	.word	0x00000700


	//   ....[1]....
        /*0aac*/ 	.word	0x00000710


	//   ....[2]....
        /*0ab0*/ 	.word	0x00000720


	//   ....[3]....
        /*0ab4*/ 	.word	0x00000730


	//   ....[4]....
        /*0ab8*/ 	.word	0x000007a0


	//----- nvinfo : EIATTR_COOP_GROUP_MASK_REGIDS
	.align		4
.L_32:
        /*0abc*/ 	.byte	0x04, 0x29
        /*0abe*/ 	.short	(.L_34 - .L_33)


	//   ....[0]....
.L_33:
        /*0ac0*/ 	.word	0xffffffff


	//   ....[1]....
        /*0ac4*/ 	.word	0xffffffff


	//   ....[2]....
        /*0ac8*/ 	.word	0xffffffff


	//   ....[3]....
        /*0acc*/ 	.word	0xffffffff


	//   ....[4]....
        /*0ad0*/ 	.word	0xffffffff


	//   ....[5]....
        /*0ad4*/ 	.word	0xffffffff


	//   ....[6]....
        /*0ad8*/ 	.word	0xffffffff


	//   ....[7]....
        /*0adc*/ 	.word	0xffffffff


	//   ....[8]....
        /*0ae0*/ 	.word	0xffffffff


	//   ....[9]....
        /*0ae4*/ 	.word	0xffffffff


	//   ....[10]....
        /*0ae8*/ 	.word	0xffffffff


	//   ....[11]....
        /*0aec*/ 	.word	0xffffffff


	//   ....[12]....
        /*0af0*/ 	.word	0xffffffff


	//   ....[13]....
        /*0af4*/ 	.word	0xffffffff


	//   ....[14]....
        /*0af8*/ 	.word	0xffffffff


	//   ....[15]....
        /*0afc*/ 	.word	0xffffffff


	//   ....[16]....
        /*0b00*/ 	.word	0xffffffff


	//   ....[17]....
        /*0b04*/ 	.word	0xffffffff


	//   ....[18]....
        /*0b08*/ 	.word	0xffffffff


	//   ....[19]....
        /*0b0c*/ 	.word	0xffffffff


	//   ....[20]....
        /*0b10*/ 	.word	0xffffffff


	//   ....[21]....
        /*0b14*/ 	.word	0xffffffff


	//   ....[22]....
        /*0b18*/ 	.word	0xffffffff


	//   ....[23]....
        /*0b1c*/ 	.word	0xffffffff


	//   ....[24]....
        /*0b20*/ 	.word	0xffffffff


	//   ....[25]....
        /*0b24*/ 	.word	0xffffffff


	//   ....[26]....
        /*0b28*/ 	.word	0xffffffff


	//   ....[27]....
        /*0b2c*/ 	.word	0xffffffff


	//   ....[28]....
        /*0b30*/ 	.word	0xffffffff


	//   ....[29]....
        /*0b34*/ 	.word	0xffffffff


	//   ....[30]....
        /*0b38*/ 	.word	0xffffffff


	//   ....[31]....
        /*0b3c*/ 	.word	0xffffffff


	//   ....[32]....
        /*0b40*/ 	.word	0xffffffff


	//   ....[33]....
        /*0b44*/ 	.word	0xffffffff


	//   ....[34]....
        /*0b48*/ 	.word	0xffffffff


	//   ....[35]....
        /*0b4c*/ 	.word	0xffffffff


	//   ....[36]....
        /*0b50*/ 	.word	0xffffffff


	//   ....[37]....
        /*0b54*/ 	.word	0xffffffff


	//   ....[38]....
        /*0b58*/ 	.word	0xffffffff


	//   ....[39]....
        /*0b5c*/ 	.word	0xffffffff


	//   ....[40]....
        /*0b60*/ 	.word	0xffffffff


	//   ....[41]....
        /*0b64*/ 	.word	0xffffffff


	//   ....[42]....
        /*0b68*/ 	.word	0xffffffff


	//   ....[43]....
        /*0b6c*/ 	.word	0xffffffff


	//   ....[44]....
        /*0b70*/ 	.word	0xffffffff


	//   ....[45]....
        /*0b74*/ 	.word	0xffffffff


	//   ....[46]....
        /*0b78*/ 	.word	0xffffffff


	//   ....[47]....
        /*0b7c*/ 	.word	0xffffffff


	//   ....[48]....
        /*0b80*/ 	.word	0xffffffff


	//   ....[49]....
        /*0b84*/ 	.word	0xffffffff


	//   ....[50]....
        /*0b88*/ 	.word	0xffffffff


	//   ....[51]....
        /*0b8c*/ 	.word	0xffffffff


	//   ....[52]....
        /*0b90*/ 	.word	0xffffffff


	//   ....[53]....
        /*0b94*/ 	.word	0xffffffff


	//   ....[54]....
        /*0b98*/ 	.word	0xffffffff


	//   ....[55]....
        /*0b9c*/ 	.word	0xffffffff


	//   ....[56]....
        /*0ba0*/ 	.word	0xffffffff


	//   ....[57]....
        /*0ba4*/ 	.word	0xffffffff


	//   ....[58]....
        /*0ba8*/ 	.word	0xffffffff


	//   ....[59]....
        /*0bac*/ 	.word	0xffffffff


	//   ....[60]....
        /*0bb0*/ 	.word	0xffffffff


	//   ....[61]....
        /*0bb4*/ 	.word	0xffffffff


	//   ....[62]....
        /*0bb8*/ 	.word	0xffffffff


	//   ....[63]....
        /*0bbc*/ 	.word	0xffffffff


	//   ....[64]....
        /*0bc0*/ 	.word	0xffffffff


	//   ....[65]....
        /*0bc4*/ 	.word	0xffffffff


	//   ....[66]....
        /*0bc8*/ 	.word	0xffffffff


	//   ....[67]....
        /*0bcc*/ 	.word	0xffffffff


	//   ....[68]....
        /*0bd0*/ 	.word	0xffffffff


	//   ....[69]....
        /*0bd4*/ 	.word	0xffffffff


	//   ....[70]....
        /*0bd8*/ 	.word	0xffffffff


	//   ....[71]....
        /*0bdc*/ 	.word	0xffffffff


	//   ....[72]....
        /*0be0*/ 	.word	0xffffffff


	//   ....[73]....
        /*0be4*/ 	.word	0xffffffff


	//   ....[74]....
        /*0be8*/ 	.word	0xffffffff


	//   ....[75]....
        /*0bec*/ 	.word	0xffffffff


	//   ....[76]....
        /*0bf0*/ 	.word	0xffffffff


	//   ....[77]....
        /*0bf4*/ 	.word	0xffffffff


	//   ....[78]....
        /*0bf8*/ 	.word	0xffffffff


	//   ....[79]....
        /*0bfc*/ 	.word	0xffffffff


	//   ....[80]....
        /*0c00*/ 	.word	0xffffffff


	//   ....[81]....
        /*0c04*/ 	.word	0xffffffff


	//   ....[82]....
        /*0c08*/ 	.word	0xffffffff


	//   ....[83]....
        /*0c0c*/ 	.word	0xffffffff


	//   ....[84]....
        /*0c10*/ 	.word	0xffffffff


	//   ....[85]....
        /*0c14*/ 	.word	0xffffffff


	//   ....[86]....
        /*0c18*/ 	.word	0xffffffff


	//   ....[87]....
        /*0c1c*/ 	.word	0xffffffff


	//   ....[88]....
        /*0c20*/ 	.word	0xffffffff


	//   ....[89]....
        /*0c24*/ 	.word	0xffffffff


	//   ....[90]....
        /*0c28*/ 	.word	0xffffffff


	//   ....[91]....
        /*0c2c*/ 	.word	0xffffffff


	//   ....[92]....
        /*0c30*/ 	.word	0xffffffff


	//   ....[93]....
        /*0c34*/ 	.word	0xffffffff


	//   ....[94]....
        /*0c38*/ 	.word	0xffffffff


	//   ....[95]....
        /*0c3c*/ 	.word	0xffffffff


	//   ....[96]....
        /*0c40*/ 	.word	0xffffffff


	//   ....[97]....
        /*0c44*/ 	.word	0xffffffff


	//   ....[98]....
        /*0c48*/ 	.word	0xffffffff


	//   ....[99]....
        /*0c4c*/ 	.word	0xffffffff


	//   ....[100]....
        /*0c50*/ 	.word	0xffffffff


	//   ....[101]....
        /*0c54*/ 	.word	0xffffffff


	//   ....[102]....
        /*0c58*/ 	.word	0xffffffff


	//   ....[103]....
        /*0c5c*/ 	.word	0xffffffff


	//   ....[104]....
        /*0c60*/ 	.word	0xffffffff


	//   ....[105]....
        /*0c64*/ 	.word	0xffffffff


	//   ....[106]....
        /*0c68*/ 	.word	0xffffffff


	//   ....[107]....
        /*0c6c*/ 	.word	0xffffffff


	//   ....[108]....
        /*0c70*/ 	.word	0xffffffff


	//   ....[109]....
        /*0c74*/ 	.word	0xffffffff


	//   ....[110]....
        /*0c78*/ 	.word	0xffffffff


	//   ....[111]....
        /*0c7c*/ 	.word	0xffffffff


	//   ....[112]....
        /*0c80*/ 	.word	0xffffffff


	//   ....[113]....
        /*0c84*/ 	.word	0xffffffff


	//   ....[114]....
        /*0c88*/ 	.word	0xffffffff


	//   ....[115]....
        /*0c8c*/ 	.word	0xffffffff


	//   ....[116]....
        /*0c90*/ 	.word	0xffffffff


	//   ....[117]....
        /*0c94*/ 	.word	0xffffffff


	//----- nvinfo : EIATTR_COOP_GROUP_INSTR_OFFSETS
	.align		4
.L_34:
        /*0c98*/ 	.byte	0x04, 0x28
        /*0c9a*/ 	.short	(.L_36 - .L_35)


	//   ....[0]....
.L_35:
        /*0c9c*/ 	.word	0x00000060


	//   ....[1]....
        /*0ca0*/ 	.word	0x00000090


	//   ....[2]....
        /*0ca4*/ 	.word	0x000001c0


	//   ....[3]....
        /*0ca8*/ 	.word	0x00000380


	//   ....[4]....
        /*0cac*/ 	.word	0x00000540


	//   ....[5]....
        /*0cb0*/ 	.word	0x000006a0


	//   ....[6]....
        /*0cb4*/ 	.word	0x00002df0


	//   ....[7]....
        /*0cb8*/ 	.word	0x00002ed0


	//   ....[8]....
        /*0cbc*/ 	.word	0x00002f20


	//   ....[9]....
        /*0cc0*/ 	.word	0x00002ff0


	//   ....[10]....
        /*0cc4*/ 	.word	0x00007b30


	//   ....[11]....
        /*0cc8*/ 	.word	0x00007b60


	//   ....[12]....
        /*0ccc*/ 	.word	0x00007b90


	//   ....[13]....
        /*0cd0*/ 	.word	0x00007bd0


	//   ....[14]....
        /*0cd4*/ 	.word	0x00007c00


	//   ....[15]....
        /*0cd8*/ 	.word	0x00007c50


	//   ....[16]....
        /*0cdc*/ 	.word	0x00007cd0


	//   ....[17]....
        /*0ce0*/ 	.word	0x00007da0


	//   ....[18]....
        /*0ce4*/ 	.word	0x00007de0


	//   ....[19]....
        /*0ce8*/ 	.word	0x00007e10


	//   ....[20]....
        /*0cec*/ 	.word	0x000081a0


	//   ....[21]....
        /*0cf0*/ 	.word	0x000081f0


	//   ....[22]....
        /*0cf4*/ 	.word	0x00008220


	//   ....[23]....
        /*0cf8*/ 	.word	0x00008250


	//   ....[24]....
        /*0cfc*/ 	.word	0x000082a0


	//   ....[25]....
        /*0d00*/ 	.word	0x000082d0


	//   ....[26]....
        /*0d04*/ 	.word	0x00008300


	//   ....[27]....
        /*0d08*/ 	.word	0x00008330


	//   ....[28]....
        /*0d0c*/ 	.word	0x00008360


	//   ....[29]....
        /*0d10*/ 	.word	0x00008390


	//   ....[30]....
        /*0d14*/ 	.word	0x000083c0


	//   ....[31]....
        /*0d18*/ 	.word	0x000083f0


	//   ....[32]....
        /*0d1c*/ 	.word	0x00008420


	//   ....[33]....
        /*0d20*/ 	.word	0x00008450


	//   ....[34]....
        /*0d24*/ 	.word	0x00008480


	//   ....[35]....
        /*0d28*/ 	.word	0x000084b0


	//   ....[36]....
        /*0d2c*/ 	.word	0x000084e0


	//   ....[37]....
        /*0d30*/ 	.word	0x00008510


	//   ....[38]....
        /*0d34*/ 	.word	0x00008540


	//   ....[39]....
        /*0d38*/ 	.word	0x00008570


	//   ....[40]....
        /*0d3c*/ 	.word	0x000085a0


	//   ....[41]....
        /*0d40*/ 	.word	0x000085d0


	//   ....[42]....
        /*0d44*/ 	.word	0x0000a320


	//   ....[43]....
        /*0d48*/ 	.word	0x0000a340


	//   ....[44]....
        /*0d4c*/ 	.word	0x0000bf40


	//   ....[45]....
        /*0d50*/ 	.word	0x0000bf70


	//   ....[46]....
        /*0d54*/ 	.word	0x0000f560


	//   ....[47]....
        /*0d58*/ 	.word	0x0000f590


	//   ....[48]....
        /*0d5c*/ 	.word	0x0000f5c0


	//   ....[49]....
        /*0d60*/ 	.word	0x0000f5f0


	//   ....[50]....
        /*0d64*/ 	.word	0x0000f620


	//   ....[51]....
        /*0d68*/ 	.word	0x0000f650


	//   ....[52]....
        /*0d6c*/ 	.word	0x0000fb20


	//   ....[53]....
        /*0d70*/ 	.word	0x0000fb50


	//   ....[54]....
        /*0d74*/ 	.word	0x0000fbd0


	//   ....[55]....
        /*0d78*/ 	.word	0x0000fc00


	//   ....[56]....
        /*0d7c*/ 	.word	0x0000fc70


	//   ....[57]....
        /*0d80*/ 	.word	0x0000fcb0


	//   ....[58]....
        /*0d84*/ 	.word	0x0000fef0


	//   ....[59]....
        /*0d88*/ 	.word	0x0000ff20


	//   ....[60]....
        /*0d8c*/ 	.word	0x0000ff50


	//   ....[61]....
        /*0d90*/ 	.word	0x0000ff60


	//   ....[62]....
        /*0d94*/ 	.word	0x0000ff70


	//   ....[63]....
        /*0d98*/ 	.word	0x0000ff80


	//   ....[64]....
        /*0d9c*/ 	.word	0x0000ff90


	//   ....[65]....
        /*0da0*/ 	.word	0x0000ffa0


	//   ....[66]....
        /*0da4*/ 	.word	0x0000ffb0


	//   ....[67]....
        /*0da8*/ 	.word	0x0000ffc0


	//   ....[68]....
        /*0dac*/ 	.word	0x0000ffd0


	//   ....[69]....
        /*0db0*/ 	.word	0x0000ffe0


	//   ....[70]....
        /*0db4*/ 	.word	0x0000fff0


	//   ....[71]....
        /*0db8*/ 	.word	0x00010000


	//   ....[72]....
        /*0dbc*/ 	.word	0x00010010


	//   ....[73]....
        /*0dc0*/ 	.word	0x00010020


	//   ....[74]....
        /*0dc4*/ 	.word	0x00010030


	//   ....[75]....
        /*0dc8*/ 	.word	0x00010040


	//   ....[76]....
        /*0dcc*/ 	.word	0x00010050


	//   ....[77]....
        /*0dd0*/ 	.word	0x00010060


	//   ....[78]....
        /*0dd4*/ 	.word	0x00013230


	//   ....[79]....
        /*0dd8*/ 	.word	0x00013280


	//   ....[80]....
        /*0ddc*/ 	.word	0x000150a0


	//   ....[81]....
        /*0de0*/ 	.word	0x000150e0


	//   ....[82]....
        /*0de4*/ 	.word	0x00018dc0


	//   ....[83]....
        /*0de8*/ 	.word	0x00018de0


	//   ....[84]....
        /*0dec*/ 	.word	0x00018e00


	//   ....[85]....
        /*0df0*/ 	.word	0x00018e20


	//   ....[86]....
        /*0df4*/ 	.word	0x00018e40


	//   ....[87]....
        /*0df8*/ 	.word	0x00018e60


	//   ....[88]....
        /*0dfc*/ 	.word	0x00018e80


	//   ....[89]....
        /*0e00*/ 	.word	0x00018ea0


	//   ....[90]....
        /*0e04*/ 	.word	0x00018ec0


	//   ....[91]....
        /*0e08*/ 	.word	0x00018ee0


	//   ....[92]....
        /*0e0c*/ 	.word	0x00018f00


	//   ....[93]....
        /*0e10*/ 	.word	0x00018f20


	//   ....[94]....
        /*0e14*/ 	.word	0x00018f40


	//   ....[95]....
        /*0e18*/ 	.word	0x00018f60


	//   ....[96]....
        /*0e1c*/ 	.word	0x00018f80


	//   ....[97]....
        /*0e20*/ 	.word	0x00018fa0


	//   ....[98]....
        /*0e24*/ 	.word	0x00018fc0


	//   ....[99]....
        /*0e28*/ 	.word	0x00018fe0


	//   ....[100]....
        /*0e2c*/ 	.word	0x00019000


	//   ....[101]....
        /*0e30*/ 	.word	0x00019020


	//   ....[102]....
        /*0e34*/ 	.word	0x00019040


	//   ....[103]....
        /*0e38*/ 	.word	0x00019060


	//   ....[104]....
        /*0e3c*/ 	.word	0x00019080


	//   ....[105]....
        /*0e40*/ 	.word	0x000190a0


	//   ....[106]....
        /*0e44*/ 	.word	0x000190c0


	//   ....[107]....
        /*0e48*/ 	.word	0x000190e0


	//   ....[108]....
        /*0e4c*/ 	.word	0x00019100


	//   ....[109]....
        /*0e50*/ 	.word	0x00019120


	//   ....[110]....
        /*0e54*/ 	.word	0x00019140


	//   ....[111]....
        /*0e58*/ 	.word	0x00019160


	//   ....[112]....
        /*0e5c*/ 	.word	0x00019180


	//   ....[113]....
        /*0e60*/ 	.word	0x000191a0


	//   ....[114]....
        /*0e64*/ 	.word	0x0001aad0


	//   ....[115]....
        /*0e68*/ 	.word	0x0001aae0


	//   ....[116]....
        /*0e6c*/ 	.word	0x0001ab10


	//   ....[117]....
        /*0e70*/ 	.word	0x0001ab40


	//----- nvinfo : EIATTR_REG_RECONFIG
	.align		4
.L_36:
        /*0e74*/ 	.byte	0x01, 0x54
	.zero		2


	//----- nvinfo : EIATTR_SYSCALL_OFFSETS
	.align		4
        /*0e78*/ 	.byte	0x04, 0x46
        /*0e7a*/ 	.short	(.L_38 - .L_37)


	//   ....[0]....
.L_37:
        /*0e7c*/ 	.word	0x0001bc20


	//   ....[1]....
        /*0e80*/ 	.word	0x0001bd80


	//----- nvinfo : EIATTR_MBARRIER_INSTR_OFFSETS
	.align		4
.L_38:
        /*0e84*/ 	.byte	0x04, 0x39
        /*0e86*/ 	.short	(.L_40 - .L_39)


	//   ....[0]....
.L_39:
        /*0e88*/ 	.word	0x00000330
        /*0e8c*/ 	.word	0x000000ff
        /*0e90*/ 	.word	0x0004d050
        /*0e94*/ 	.short	0x0100
        /*0e96*/ 	.byte	0x06
	.zero		1


	//   ....[1]....
        /*0e98*/ 	.word	0x00000340
        /*0e9c*/ 	.word	0x000000ff
        /*0ea0*/ 	.word	0x0004d060
        /*0ea4*/ 	.short	0x0100
        /*0ea6*/ 	.byte	0x06
	.zero		1


	//   ....[2]....
        /*0ea8*/ 	.word	0x00000350
        /*0eac*/ 	.word	0x000000ff
        /*0eb0*/ 	.word	0x0004d058
        /*0eb4*/ 	.short	0x0100
        /*0eb6*/ 	.byte	0x06
	.zero		1


	//   ....[3]....
        /*0eb8*/ 	.word	0x00000360
        /*0ebc*/ 	.word	0x000000ff
        /*0ec0*/ 	.word	0x0004d068
        /*0ec4*/ 	.short	0x0100
        /*0ec6*/ 	.byte	0x06
	.zero		1


	//   ....[4]....
        /*0ec8*/ 	.word	0x00000490
        /*0ecc*/ 	.word	0x000000ff
        /*0ed0*/ 	.word	0x0004d000
        /*0ed4*/ 	.short	0x0100
        /*0ed6*/ 	.byte	0x06
	.zero		1


	//   ....[5]....
        /*0ed8*/ 	.word	0x000004a0
        /*0edc*/ 	.word	0x000000ff
        /*0ee0*/ 	.word	0x0004d028
        /*0ee4*/ 	.short	0x0100
        /*0ee6*/ 	.byte	0x06
	.zero		1


	//   ....[6]....
        /*0ee8*/ 	.word	0x000004b0
        /*0eec*/ 	.word	0x000000ff
        /*0ef0*/ 	.word	0x0004d008
        /*0ef4*/ 	.short	0x0100
        /*0ef6*/ 	.byte	0x06
	.zero		1


	//   ....[7]....
        /*0ef8*/ 	.word	0x000004c0
        /*0efc*/ 	.word	0x000000ff
        /*0f00*/ 	.word	0x0004d030
        /*0f04*/ 	.short	0x0100
        /*0f06*/ 	.byte	0x06
	.zero		1


	//   ....[8]....
        /*0f08*/ 	.word	0x000004d0
        /*0f0c*/ 	.word	0x000000ff
        /*0f10*/ 	.word	0x0004d010
        /*0f14*/ 	.short	0x0100
        /*0f16*/ 	.byte	0x06
	.zero		1


	//   ....[9]....
        /*0f18*/ 	.word	0x000004e0
        /*0f1c*/ 	.word	0x000000ff
        /*0f20*/ 	.word	0x0004d038
        /*0f24*/ 	.short	0x0100
        /*0f26*/ 	.byte	0x06
	.zero		1


	//   ....[10]....
        /*0f28*/ 	.word	0x000004f0
        /*0f2c*/ 	.word	0x000000ff
        /*0f30*/ 	.word	0x0004d018
        /*0f34*/ 	.short	0x0100
        /*0f36*/ 	.byte	0x06
	.zero		1


	//   ....[11]....
        /*0f38*/ 	.word	0x00000500
        /*0f3c*/ 	.word	0x000000ff
        /*0f40*/ 	.word	0x0004d040
        /*0f44*/ 	.short	0x0100
        /*0f46*/ 	.byte	0x06
	.zero		1


	//   ....[12]....
        /*0f48*/ 	.word	0x00000510
        /*0f4c*/ 	.word	0x000000ff
        /*0f50*/ 	.word	0x0004d020
        /*0f54*/ 	.short	0x0100
        /*0f56*/ 	.byte	0x06
	.zero		1


	//   ....[13]....
        /*0f58*/ 	.word	0x00000520
        /*0f5c*/ 	.word	0x000000ff
        /*0f60*/ 	.word	0x0004d048
        /*0f64*/ 	.short	0x0100
        /*0f66*/ 	.byte	0x06
	.zero		1


	//   ....[14]....
        /*0f68*/ 	.word	0x00000650
        /*0f6c*/ 	.word	0x000000ff
        /*0f70*/ 	.word	0x0004d070
        /*0f74*/ 	.short	0x0100
        /*0f76*/ 	.byte	0x06
	.zero		1


	//   ....[15]....
        /*0f78*/ 	.word	0x00000660
        /*0f7c*/ 	.word	0x000000ff
        /*0f80*/ 	.word	0x0004d080
        /*0f84*/ 	.short	0x0100
        /*0f86*/ 	.byte	0x06
	.zero		1


	//   ....[16]....
        /*0f88*/ 	.word	0x00000670
        /*0f8c*/ 	.word	0x000000ff
        /*0f90*/ 	.word	0x0004d078
        /*0f94*/ 	.short	0x0100
        /*0f96*/ 	.byte	0x06
	.zero		1


	//   ....[17]....
        /*0f98*/ 	.word	0x00000680
        /*0f9c*/ 	.word	0x000000ff
        /*0fa0*/ 	.word	0x0004d088
        /*0fa4*/ 	.short	0x0100
        /*0fa6*/ 	.byte	0x06
	.zero		1


	//   ....[18]....
        /*0fa8*/ 	.word	0x000007c0
        /*0fac*/ 	.word	0x000000ff
        /*0fb0*/ 	.word	0x0004d090
        /*0fb4*/ 	.short	0x0100
        /*0fb6*/ 	.byte	0x06
	.zero		1


	//   ....[19]....
        /*0fb8*/ 	.word	0x000007d0
        /*0fbc*/ 	.word	0x000000ff
        /*0fc0*/ 	.word	0x0004d098
        /*0fc4*/ 	.short	0x0100
        /*0fc6*/ 	.byte	0x06
	.zero		1


	//   ....[20]....
        /*0fc8*/ 	.word	0x000007e0
        /*0fcc*/ 	.word	0x000000ff
        /*0fd0*/ 	.word	0x0004d0a0
        /*0fd4*/ 	.short	0x0100
        /*0fd6*/ 	.byte	0x06
	.zero		1


	//   ....[21]....
        /*0fd8*/ 	.word	0x000007f0
        /*0fdc*/ 	.word	0x000000ff
        /*0fe0*/ 	.word	0x0004d0a8
        /*0fe4*/ 	.short	0x0100
        /*0fe6*/ 	.byte	0x06
	.zero		1


	//   ....[22]....
        /*0fe8*/ 	.word	0x000008f0
        /*0fec*/ 	.word	0x000000ff
        /*0ff0*/ 	.word	0x0004d0c0
        /*0ff4*/ 	.short	0x0100
        /*0ff6*/ 	.byte	0x06
	.zero		1


	//   ....[23]....
        /*0ff8*/ 	.word	0x00000900
        /*0ffc*/ 	.word	0x000000ff
        /*1000*/ 	.word	0x0004d0e0
        /*1004*/ 	.short	0x0100
        /*1006*/ 	.byte	0x06
	.zero		1


	//   ....[24]....
        /*1008*/ 	.word	0x00000910
        /*100c*/ 	.word	0x000000ff
        /*1010*/ 	.word	0x0004d0c8
        /*1014*/ 	.short	0x0100
        /*1016*/ 	.byte	0x06
	.zero		1


	//   ....[25]....
        /*1018*/ 	.word	0x00000920
        /*101c*/ 	.word	0x000000ff
        /*1020*/ 	.word	0x0004d0e8
        /*1024*/ 	.short	0x0100
        /*1026*/ 	.byte	0x06
	.zero		1


	//   ....[26]....
        /*1028*/ 	.word	0x00000930
        /*102c*/ 	.word	0x000000ff
        /*1030*/ 	.word	0x0004d0d0
        /*1034*/ 	.short	0x0100
        /*1036*/ 	.byte	0x06
	.zero		1


	//   ....[27]....
        /*1038*/ 	.word	0x00000940
        /*103c*/ 	.word	0x000000ff
        /*1040*/ 	.word	0x0004d0f0
        /*1044*/ 	.short	0x0100
        /*1046*/ 	.byte	0x06
	.zero		1


	//   ....[28]....
        /*1048*/ 	.word	0x00000950
        /*104c*/ 	.word	0x000000ff
        /*1050*/ 	.word	0x0004d0d8
        /*1054*/ 	.short	0x0100
        /*1056*/ 	.byte	0x06
	.zero		1


	//   ....[29]....
        /*1058*/ 	.word	0x00000960
        /*105c*/ 	.word	0x000000ff
        /*1060*/ 	.word	0x0004d0f8
        /*1064*/ 	.short	0x0100
        /*1066*/ 	.byte	0x06
	.zero		1


	//   ....[30]....
        /*1068*/ 	.word	0x00000de0
        /*106c*/ 	.word	0x000000ff
        /*1070*/ 	.word	0x0004d050
        /*1074*/ 	.short	0x010a
        /*1076*/ 	.byte	0x08
	.zero		1


	//   ....[31]....
        /*1078*/ 	.word	0x00000e60
        /*107c*/ 	.word	0x000000ff
        /*1080*/ 	.word	0x0004d000
        /*1084*/ 	.short	0x010a
        /*1086*/ 	.byte	0x24
	.zero		1


	//   ....[32]....
        /*1088*/ 	.word	0x00000eb0
        /*108c*/ 	.word	0x000000ff
        /*1090*/ 	.word	0xfffffff8
        /*1094*/ 	.short	0x010a
        /*1096*/ 	.byte	0x05
	.zero		1


	//   ....[33]....
        /*1098*/ 	.word	0x00005190
        /*109c*/ 	.word	0x00000021
        /*10a0*/ 	.word	0x00000000
        /*10a4*/ 	.short	0x0101
        /*10a6*/ 	.byte	0x26
	.zero		1


	//   ....[34]....
        /*10a8*/ 	.word	0x00008700
        /*10ac*/ 	.word	0x000000ff
        /*10b0*/ 	.word	0x0004d008
        /*10b4*/ 	.short	0x010a
        /*10b6*/ 	.byte	0x24
	.zero		1


	//   ....[35]....
        /*10b8*/ 	.word	0x00009a10
        /*10bc*/ 	.word	0x000000ff
        /*10c0*/ 	.word	0x00000000
        /*10c4*/ 	.short	0x0101
        /*10c6*/ 	.byte	0x05
	.zero		1


	//   ....[36]....
        /*10c8*/ 	.word	0x00009ba0
        /*10cc*/ 	.word	0x000000ff
        /*10d0*/ 	.word	0x0004d000
        /*10d4*/ 	.short	0x010a
        /*10d6*/ 	.byte	0x0a
	.zero		1


	//   ....[37]....
        /*10d8*/ 	.word	0x000100d0
        /*10dc*/ 	.word	0x000000ff
        /*10e0*/ 	.word	0x0004d000
        /*10e4*/ 	.short	0x010a
        /*10e6*/ 	.byte	0x0a
	.zero		1


	//   ....[38]....
        /*10e8*/ 	.word	0x00010270
        /*10ec*/ 	.word	0x000000ff
        /*10f0*/ 	.word	0x0004d000
        /*10f4*/ 	.short	0x010a
        /*10f6*/ 	.byte	0x0a
	.zero		1


	//   ....[39]....
        /*10f8*/ 	.word	0x00011660
        /*10fc*/ 	.word	0x000000ff
        /*1100*/ 	.word	0x00000000
        /*1104*/ 	.short	0x0101
        /*1106*/ 	.byte	0x0a
	.zero		1


	//   ....[40]....
        /*1108*/ 	.word	0x00011710
        /*110c*/ 	.word	0x000000ff
        /*1110*/ 	.word	0x00000000
        /*1114*/ 	.short	0x0101
        /*1116*/ 	.byte	0x04
	.zero		1


	//   ....[41]....
        /*1118*/ 	.word	0x000118e0
        /*111c*/ 	.word	0x000000ff
        /*1120*/ 	.word	0x0004d000
        /*1124*/ 	.short	0x010a
        /*1126*/ 	.byte	0x0a
	.zero		1


	//   ....[42]....
        /*1128*/ 	.word	0x00018dd0
        /*112c*/ 	.word	0x000000ff
        /*1130*/ 	.word	0x0004d000
        /*1134*/ 	.short	0x010a
        /*1136*/ 	.byte	0x0a
	.zero		1


	//   ....[43]....
        /*1138*/ 	.word	0x00019280
        /*113c*/ 	.word	0x000000ff
        /*1140*/ 	.word	0x0004d000
        /*1144*/ 	.short	0x010a
        /*1146*/ 	.byte	0x0a
	.zero		1


	//   ....[44]....
        /*1148*/ 	.word	0x0001a890
        /*114c*/ 	.word	0x000000ff
        /*1150*/ 	.word	0x00000000
        /*1154*/ 	.short	0x0101
        /*1156*/ 	.byte	0x0a
	.zero		1


	//   ....[45]....
        /*1158*/ 	.word	0x0001a940
        /*115c*/ 	.word	0x000000ff
        /*1160*/ 	.word	0x00000000
        /*1164*/ 	.short	0x0101
        /*1166*/ 	.byte	0x04
	.zero		1


	//   ....[46]....
        /*1168*/ 	.word	0x0001b6c0
        /*116c*/ 	.word	0x000000ff
        /*1170*/ 	.word	0x00000008
        /*1174*/ 	.short	0x010a
        /*1176*/ 	.byte	0x04
	.zero		1


	//   ....[47]....
        /*1178*/ 	.word	0x0001d760
        /*117c*/ 	.word	0x00000000
        /*1180*/ 	.word	0x0004d090
        /*1184*/ 	.short	0x0101
        /*1186*/ 	.byte	0x24
	.zero		1


	//   ....[48]....
        /*1188*/ 	.word	0x0001d8b0
        /*118c*/ 	.word	0x00000004
        /*1190*/ 	.word	0x0004d060
        /*1194*/ 	.short	0x010a
        /*1196*/ 	.byte	0x3f
	.zero		1


	//   ....[49]....
        /*1198*/ 	.word	0x0001dd50
        /*119c*/ 	.word	0x00000005
        /*11a0*/ 	.word	0x0004d028
        /*11a4*/ 	.short	0x010a
        /*11a6*/ 	.byte	0x3f
	.zero		1


	//   ....[50]....
        /*11a8*/ 	.word	0x0001e1f0
        /*11ac*/ 	.word	0x00000005
        /*11b0*/ 	.word	0x0004d060
        /*11b4*/ 	.short	0x010a
        /*11b6*/ 	.byte	0x3f
	.zero		1


	//   ....[51]....
        /*11b8*/ 	.word	0x0001e6c0
        /*11bc*/ 	.word	0x00000004
        /*11c0*/ 	.word	0x0004d028
        /*11c4*/ 	.short	0x010a
        /*11c6*/ 	.byte	0x3f
	.zero		1


	//   ....[52]....
        /*11c8*/ 	.word	0x0001ea60
        /*11cc*/ 	.word	0x00000006
        /*11d0*/ 	.word	0x0004d028
        /*11d4*/ 	.short	0x010a
        /*11d6*/ 	.byte	0x3f
	.zero		1


	//   ....[53]....
        /*11d8*/ 	.word	0x0001ef30
        /*11dc*/ 	.word	0x00000006
        /*11e0*/ 	.word	0x0004d028
        /*11e4*/ 	.short	0x010a
        /*11e6*/ 	.byte	0x3f
	.zero		1


	//   ....[54]....
        /*11e8*/ 	.word	0x0001f200
        /*11ec*/ 	.word	0x00000003
        /*11f0*/ 	.word	0x0004d050
        /*11f4*/ 	.short	0x010a
        /*11f6*/ 	.byte	0x3f
	.zero		1


	//   ....[55]....
        /*11f8*/ 	.word	0x0001f260
        /*11fc*/ 	.word	0x00000003
        /*1200*/ 	.word	0x0004d000
        /*1204*/ 	.short	0x010a
        /*1206*/ 	.byte	0x3f
	.zero		1


	//   ....[56]....
        /*1208*/ 	.word	0x0001f2c0
        /*120c*/ 	.word	0x00000004
        /*1210*/ 	.word	0xfffffff8
        /*1214*/ 	.short	0x010a
        /*1216*/ 	.byte	0x3f
	.zero		1


	//   ....[57]....
        /*1218*/ 	.word	0x0001f320
        /*121c*/ 	.word	0x00000009
        /*1220*/ 	.word	0x0004d008
        /*1224*/ 	.short	0x010a
        /*1226*/ 	.byte	0x3f
	.zero		1


	//   ....[58]....
        /*1228*/ 	.word	0x0001f380
        /*122c*/ 	.word	0x00000003
        /*1230*/ 	.word	0x0004d000
        /*1234*/ 	.short	0x010a
        /*1236*/ 	.byte	0x3f
	.zero		1


	//   ....[59]....
        /*1238*/ 	.word	0x0001f3e0
        /*123c*/ 	.word	0x00000006
        /*1240*/ 	.word	0x0004d000
        /*1244*/ 	.short	0x010a
        /*1246*/ 	.byte	0x3f
	.zero		1


	//   ....[60]....
        /*1248*/ 	.word	0x0001f440
        /*124c*/ 	.word	0x00000005
        /*1250*/ 	.word	0x0004d000
        /*1254*/ 	.short	0x010a
        /*1256*/ 	.byte	0x3f
	.zero		1


	//   ....[61]....
        /*1258*/ 	.word	0x0001f4a0
        /*125c*/ 	.word	0x00000018
        /*1260*/ 	.word	0x0004d000
        /*1264*/ 	.short	0x010a
        /*1266*/ 	.byte	0x3f
	.zero		1


	//   ....[62]....
        /*1268*/ 	.word	0x0001f500
        /*126c*/ 	.word	0x00000003
        /*1270*/ 	.word	0x00000008
        /*1274*/ 	.short	0x010a
        /*1276*/ 	.byte	0x3f
	.zero		1


	//   ....[63]....
        /*1278*/ 	.word	0x0001f550
        /*127c*/ 	.word	0x00000004
        /*1280*/ 	.word	0x0004d060
        /*1284*/ 	.short	0x010a
        /*1286*/ 	.byte	0x3f
	.zero		1


	//   ....[64]....
        /*1288*/ 	.word	0x0001f5a0
        /*128c*/ 	.word	0x00000005
        /*1290*/ 	.word	0x0004d028
        /*1294*/ 	.short	0x010a
        /*1296*/ 	.byte	0x3f
	.zero		1


	//   ....[65]....
        /*1298*/ 	.word	0x0001f5f0
        /*129c*/ 	.word	0x00000005
        /*12a0*/ 	.word	0x0004d060
        /*12a4*/ 	.short	0x010a
        /*12a6*/ 	.byte	0x3f
	.zero		1


	//   ....[66]....
        /*12a8*/ 	.word	0x0001f640
        /*12ac*/ 	.word	0x00000004
        /*12b0*/ 	.word	0x0004d028
        /*12b4*/ 	.short	0x010a
        /*12b6*/ 	.byte	0x3f
	.zero		1


	//   ....[67]....
        /*12b8*/ 	.word	0x0001f690
        /*12bc*/ 	.word	0x00000006
        /*12c0*/ 	.word	0x0004d028
        /*12c4*/ 	.short	0x010a
        /*12c6*/ 	.byte	0x3f
	.zero		1


	//   ....[68]....
        /*12c8*/ 	.word	0x0001f6e0
        /*12cc*/ 	.word	0x00000006
        /*12d0*/ 	.word	0x0004d028
        /*12d4*/ 	.short	0x010a
        /*12d6*/ 	.byte	0x3f
	.zero		1


	//----- nvinfo : EIATTR_NUM_MBARRIERS
	.align		4
.L_40:
        /*12d8*/ 	.byte	0x03, 0x38
        /*12da*/ 	.short	0x001e


	//----- nvinfo : EIATTR_EXIT_INSTR_OFFSETS
	.align		4
        /*12dc*/ 	.byte	0x04, 0x1c
        /*12de*/ 	.short	(.L_42 - .L_41)


	//   ....[0]....
.L_41:
        /*12e0*/ 	.word	0x00000a00


	//   ....[1]....
        /*12e4*/ 	.word	0x0001d770


	//   ....[2]....
        /*12e8*/ 	.word	0x0001d7b0


	//   ....[3]....
        /*12ec*/ 	.word	0x0001e930


	//   ....[4]....
        /*12f0*/ 	.word	0x0001f1e0


	//----- nvinfo : EIATTR_MAX_THREADS
	.align		4
.L_42:
        /*12f4*/ 	.byte	0x04, 0x05
        /*12f6*/ 	.short	(.L_44 - .L_43)
.L_43:
        /*12f8*/ 	.word	0x00000180
        /*12fc*/ 	.word	0x00000001
        /*1300*/ 	.word	0x00000001


	//----- nvinfo : EIATTR_CRS_STACK_SIZE
	.align		4
.L_44:
        /*1304*/ 	.byte	0x04, 0x1e
        /*1306*/ 	.short	(.L_46 - .L_45)
.L_45:
        /*1308*/ 	.word	0x00000000


	//----- nvinfo : EIATTR_CBANK_PARAM_SIZE
	.align		4
.L_46:
        /*130c*/ 	.byte	0x03, 0x19
        /*130e*/ 	.short	0x0870


	//----- nvinfo : EIATTR_PARAM_CBANK
	.align		4
        /*1310*/ 	.byte	0x04, 0x0a
        /*1312*/ 	.short	(.L_48 - .L_47)
	.align		4
.L_47:
        /*1314*/ 	.word	index@(.nv.constant0._ZN7cutlass13device_kernelINS_4fmha6kernel28FmhaKernelTmaWarpSpecializedINS1_10collective30FmhaMainloopTmaWarpSpecializedINS_12float_e4m3_tEffN4cute5tupleIJNS7_1CILi128EEENS9_ILi256EEENS9_ILi224EEEEEENS8_IJiNS9_ILi1EEENS8_IJiiEEEEEESG_NS8_IJSE_iSF_EEENS4_14ResidualFusionEJEEENS4_15FmhaFwdEpilogueIS6_fNS8_IJNS9_ILi64EEESC_SB_EEEEENS2_23IndividualTileSchedulerEJEEEEEvNT_6ParamsE)
        /*1318*/ 	.short	0x0210
        /*131a*/ 	.short	0x0870


	//----- nvinfo : EIATTR_SW_WAR
	.align		4
.L_48:
        /*131c*/ 	.byte	0x04, 0x36
        /*131e*/ 	.short	(.L_50 - .L_49)
.L_49:
        /*1320*/ 	.word	0x00000008
.L_50:


//--------------------- .nv.callgraph             --------------------------
	.section	.nv.callgraph,"",@"SHT_CUDA_CALLGRAPH"
	.align	4
	.sectionentsize	8
	.align		4
        /*0000*/ 	.word	0x00000000
	.align		4
        /*0004*/ 	.word	0xffffffff
	.align		4
        /*0008*/ 	.word	index@(_ZN7cutlass13device_kernelINS_4fmha6kernel28FmhaKernelTmaWarpSpecializedINS1_10collective30FmhaMainloopTmaWarpSpecializedINS_12float_e4m3_tEffN4cute5tupleIJNS7_1CILi128EEENS9_ILi256EEENS9_ILi224EEEEEENS8_IJiNS9_ILi1EEENS8_IJiiEEEEEESG_NS8_IJSE_iSF_EEENS4_14ResidualFusionEJEEENS4_15FmhaFwdEpilogueIS6_fNS8_IJNS9_ILi64EEESC_SB_EEEEENS2_23IndividualTileSchedulerEJEEEEEvNT_6ParamsE)
	.align		4
        /*000c*/ 	.word	index@(__assertfail)
	.align		4
        /*0010*/ 	.word	0x00000000
	.align		4
        /*0014*/ 	.word	0xfffffffe
	.align		4
        /*0018*/ 	.word	0x00000000
	.align		4
        /*001c*/ 	.word	0xfffffffd
	.align		4
        /*0020*/ 	.word	0x00000000
	.align		4
        /*0024*/ 	.word	0xfffffffc


//--------------------- .nv.constant4             --------------------------
	.section	.nv.constant4,"a",@progbits
	.align	8
	.align		8
.nv.constant4:
        /*0000*/ 	.dword	__assertfail
	.align		8
        /*0008*/ 	.dword	__unnamed_1
	.align		8
        /*0010*/ 	.dword	__unnamed_2
	.align		8
        /*0018*/ 	.dword	_ZN39_INTERNAL_8d9171b1_4_k_cu_503ae970_29424cuda3std3__45__cpo5beginE
	.align		8
        /*0020*/ 	.dword	_ZN39_INTERNAL_8d9171b1_4_k_cu_503ae970_29424cuda3std3__45__cpo3endE
	.align		8
        /*0028*/ 	.dword	_ZN39_INTERNAL_8d9171b1_4_k_cu_503ae970_29424cuda3std3__45__cpo6cbeginE
	.align		8
        /*0030*/ 	.dword	_ZN39_INTERNAL_8d9171b1_4_k_cu_503ae970_29424cuda3std3__45__cpo4cendE
	.align		8
        /*0038*/ 	.dword	_ZN39_INTERNAL_8d9171b1_4_k_cu_503ae970_29424cuda3std3__441_GLOBAL__N__8d9171b1_4_k_cu_503ae970_29426ignoreE
	.align		8
        /*0040*/ 	.dword	_ZN39_INTERNAL_8d9171b1_4_k_cu_503ae970_29424cuda3std3__419piecewise_constructE
	.align		8
        /*0048*/ 	.dword	_ZN39_INTERNAL_8d9171b1_4_k_cu_503ae970_29424cuda3std3__48in_placeE
	.align		8
        /*0050*/ 	.dword	_ZN39_INTERNAL_8d9171b1_4_k_cu_503ae970_29424cuda3std6ranges3__45__cpo4swapE
	.align		8
        /*0058*/ 	.dword	_ZN39_INTERNAL_8d9171b1_4_k_cu_503ae970_29424cuda3std6ranges3__45__cpo9iter_moveE
	.align		8
        /*0060*/ 	.dword	_ZN39_INTERNAL_8d9171b1_4_k_cu_503ae970_29424cute7productE
	.align		8
        /*0068*/ 	.dword	_ZN39_INTERNAL_8d9171b1_4_k_cu_503ae970_29424cute1_E
	.align		8
        /*0070*/ 	.dword	$str$24
	.align		8
        /*0078*/ 	.dword	$str$25


//--------------------- .text._ZN7cutlass13device_kernelINS_4fmha6kernel28FmhaKernelTmaWarpSpecializedINS1_10collective30FmhaMainloopTmaWarpSpecializedINS_12float_e4m3_tEffN4cute5tupleIJNS7_1CILi128EEENS9_ILi256EEENS9_ILi224EEEEEENS8_IJiNS9_ILi1EEENS8_IJiiEEEEEESG_NS8_IJSE_iSF_EEENS4_14ResidualFusionEJEEENS4_15FmhaFwdEpilogueIS6_fNS8_IJNS9_ILi64EEESC_SB_EEEEENS2_23IndividualTileSchedulerEJEEEEEvNT_6ParamsE --------------------------
	.section	.text._ZN7cutlass13device_kernelINS_4fmha6kernel28FmhaKernelTmaWarpSpecializedINS1_10collective30FmhaMainloopTmaWarpSpecializedINS_12float_e4m3_tEffN4cute5tupleIJNS7_1CILi128EEENS9_ILi256EEENS9_ILi224EEEEEENS8_IJiNS9_ILi1EEENS8_IJiiEEEEEESG_NS8_IJSE_iSF_EEENS4_14ResidualFusionEJEEENS4_15FmhaFwdEpilogueIS6_fNS8_IJNS9_ILi64EEESC_SB_EEEEENS2_23IndividualTileSchedulerEJEEEEEvNT_6ParamsE,"ax",@progbits
	.align	128
.text._ZN7cutlass13device_kernelINS_4fmha6kernel28FmhaKernelTmaWarpSpecializedINS1_10collective30FmhaMainloopTmaWarpSpecializedINS_12float_e4m3_tEffN4cute5tupleIJNS7_1CILi128EEENS9_ILi256EEENS9_ILi224EEEEEENS8_IJiNS9_ILi1EEENS8_IJiiEEEEEESG_NS8_IJSE_iSF_EEENS4_14ResidualFusionEJEEENS4_15FmhaFwdEpilogueIS6_fNS8_IJNS9_ILi64EEESC_SB_EEEEENS2_23IndividualTileSchedulerEJEEEEEvNT_6ParamsE:
        .type           _ZN7cutlass13device_kernelINS_4fmha6kernel28FmhaKernelTmaWarpSpecializedINS1_10collective30FmhaMainloopTmaWarpSpecializedINS_12float_e4m3_tEffN4cute5tupleIJNS7_1CILi128EEENS9_ILi256EEENS9_ILi224EEEEEENS8_IJiNS9_ILi1EEENS8_IJiiEEEEEESG_NS8_IJSE_iSF_EEENS4_14ResidualFusionEJEEENS4_15FmhaFwdEpilogueIS6_fNS8_IJNS9_ILi64EEESC_SB_EEEEENS2_23IndividualTileSchedulerEJEEEEEvNT_6ParamsE,@function
        .size           _ZN7cutlass13device_kernelINS_4fmha6kernel28FmhaKernelTmaWarpSpecializedINS1_10collective30FmhaMainloopTmaWarpSpecializedINS_12float_e4m3_tEffN4cute5tupleIJNS7_1CILi128EEENS9_ILi256EEENS9_ILi224EEEEEENS8_IJiNS9_ILi1EEENS8_IJiiEEEEEESG_NS8_IJSE_iSF_EEENS4_14ResidualFusionEJEEENS4_15FmhaFwdEpilogueIS6_fNS8_IJNS9_ILi64EEESC_SB_EEEEENS2_23IndividualTileSchedulerEJEEEEEvNT_6ParamsE,(.L_x_129 - _ZN7cutlass13device_kernelINS_4fmha6kernel28FmhaKernelTmaWarpSpecializedINS1_10collective30FmhaMainloopTmaWarpSpecializedINS_12float_e4m3_tEffN4cute5tupleIJNS7_1CILi128EEENS9_ILi256EEENS9_ILi224EEEEEENS8_IJiNS9_ILi1EEENS8_IJiiEEEEEESG_NS8_IJSE_iSF_EEENS4_14ResidualFusionEJEEENS4_15FmhaFwdEpilogueIS6_fNS8_IJNS9_ILi64EEESC_SB_EEEEENS2_23IndividualTileSchedulerEJEEEEEvNT_6ParamsE)
        .other          _ZN7cutlass13device_kernelINS_4fmha6kernel28FmhaKernelTmaWarpSpecializedINS1_10collective30FmhaMainloopTmaWarpSpecializedINS_12float_e4m3_tEffN4cute5tupleIJNS7_1CILi128EEENS9_ILi256EEENS9_ILi224EEEEEENS8_IJiNS9_ILi1EEENS8_IJiiEEEEEESG_NS8_IJSE_iSF_EEENS4_14ResidualFusionEJEEENS4_15FmhaFwdEpilogueIS6_fNS8_IJNS9_ILi64EEESC_SB_EEEEENS2_23IndividualTileSchedulerEJEEEEEvNT_6ParamsE,@"STO_CUDA_ENTRY STV_DEFAULT"
_ZN7cutlass13device_kernelINS_4fmha6kernel28FmhaKernelTmaWarpSpecializedINS1_10collective30FmhaMainloopTmaWarpSpecializedINS_12float_e4m3_tEffN4cute5tupleIJNS7_1CILi128EEENS9_ILi256EEENS9_ILi224EEEEEENS8_IJiNS9_ILi1EEENS8_IJiiEEEEEESG_NS8_IJSE_iSF_EEENS4_14ResidualFusionEJEEENS4_15FmhaFwdEpilogueIS6_fNS8_IJNS9_ILi64EEESC_SB_EEEEENS2_23IndividualTileSchedulerEJEEEEEvNT_6ParamsE:
[----:B------:R-:W1:Y:S02]  /*0000*/  LDC R1, c[0x0][0x28] ;  /* 0x00000a00ff017b82 */ /* 0x000e640000000800 */
[----:B-1----:R-:W-:Y:S01]  /*0010*/  VIADD R1, R1, 0xfffffee0 ;  /* 0xfffffee001017836 */ /* 0x002fe20000000000 */
[----:B------:R-:W1:Y:S01]  /*0020*/  S2R R0, SR_TID.X ;  /* 0x0000000000007919 */ /* 0x000e620000002100 */
[----:B------:R-:W-:Y:S01]  /*0030*/  ELECT P1, URZ, PT ;  /* 0x00000000003f782f */ /* 0x000fe20003820000 */
[----:B------:R-:W-:Y:S01]  /*0040*/  BSSY B0, `(.L_x_0) ;  /* 0x0000017000007945 */ /* 0x000fe20003800000 */
[----:B-1----:R-:W-:-:S05]  /*0050*/  SHF.R.U32.HI R2, RZ, 0x5, R0 ;  /* 0x00000005ff027819 */ /* 0x002fca0000011600 */
[----:B------:R-:W1:Y:S02]  /*0060*/  SHFL.IDX PT, R3, R2, RZ, 0x1f ;  /* 0x00001fff02037589 */ /* 0x000e6400000e0000 */
[----:B-1----:R-:W-:Y:S02]  /*0070*/  R2UR UR4, R3 ;  /* 0x00000000030472ca */ /* 0x002fe400000e0000 */
[----:B------:R-:W-:-:S06]  /*0080*/  SHF.R.U32.HI R3, RZ, 0x7, R0 ;  /* 0x00000007ff037819 */ /* 0x000fcc0000011600 */
[----:B------:R-:W1:Y:S05]  /*0090*/  SHFL.IDX PT, R3, R3, RZ, 0x1f ;  /* 0x00001fff03037589 */ /* 0x000e6a00000e0000 */
[----:B------:R-:W-:Y:S02]  /*00a0*/  USHF.R.S32.HI UR5, URZ, 0x1f, UR4 ;  /* 0x0000001f3f057899 */ /* 0x000fe40008011404 */
[----:B------:R-:W-:Y:S02]  /*00b0*/  ISETP.NE.OR P0, PT, RZ, UR4, !P1 ;  /* 0x00000004ff007c0c */ /* 0x000fe4000cf05670 */
[----:B------:R-:W-:-:S04]  /*00c0*/  ULEA.HI UR5, UR5, UR4, URZ, 0x2 ;  /* 0x0000000405057291 */ /* 0x000fc8000f8f103f */
[----:B------:R-:W-:-:S04]  /*00d0*/  ULOP3.LUT UR5, UR5, 0xfffffffc, URZ, 0xc0, !UPT ;  /* 0xfffffffc05057892 */ /* 0x000fc8000f8ec03f */
[----:B------:R-:W-:-:S03]  /*00e0*/  UIADD3 UR5, UR4, -UR5, URZ ;  /* 0x8000000504057290 */ /* 0x000fc6000fffe03f */
[----:B------:R-:W-:Y:S09]  /*00f0*/  @P0 BRA `(.L_x_1) ;  /* 0x00000000002c0947 */ /* 0x000ff20003800000 */
[----:B------:R-:W-:Y:S02]  /*0100*/  ULDC.64 UR6, c[0x0][0x198] ;  /* 0x0000660000067ab9 */ /* 0x000fe40000000a00 */
[----:B------:R-:W-:Y:S02]  /*0110*/  UIADD3 UR8, UP0, UR6, 0xf0, URZ ;  /* 0x000000f006087890 */ /* 0x000fe4000ff1e03f */
[----:B------:R-:W-:Y:S02]  /*0120*/  UIADD3 UR10, UP1, UR6, 0x1f0, URZ ;  /* 0x000001f0060a7890 */ /* 0x000fe4000ff3e03f */
[----:B------:R-:W-:Y:S02]  /*0130*/  UIADD3 UR6, UP2, UR6, 0x2f0, URZ ;  /* 0x000002f006067890 */ /* 0x000fe4000ff5e03f */
[----:B------:R-:W-:Y:S02]  /*0140*/  UIADD3.X UR9, URZ, UR7, URZ, UP0, !UPT ;  /* 0x000000073f097290 */ /* 0x000fe400087fe43f */
[----:B------:R-:W-:-:S02]  /*0150*/  UIADD3.X UR11, URZ, UR7, URZ, UP1, !UPT ;  /* 0x000000073f0b7290 */ /* 0x000fc40008ffe43f */
[----:B------:R-:W-:-:S05]  /*0160*/  UIADD3.X UR7, URZ, UR7, URZ, UP2, !UPT ;  /* 0x000000073f077290 */ /* 0x000fca00097fe43f */
[----:B------:R2:W-:Y:S02]  /*0170*/  UTMACCTL.PF [UR8] ;  /* 0x00000000080079b9 */ /* 0x0005e40008040000 */
[----:B------:R2:W-:Y:S02]  /*0180*/  UTMACCTL.PF [UR10] ;  /* 0x000000000a0079b9 */ /* 0x0005e40008040000 */
[----:B------:R2:W-:Y:S02]  /*0190*/  UTMACCTL.PF [UR6] ;  /* 0x00000000060079b9 */ /* 0x0005e40008040000 */
[----:B--2---:R-:W-:Y:S01]  /*01a0*/  NOP ;  /* 0x0000000000007918 */ /* 0x004fe20000000000 */
.L_x_1:
[----:B------:R-:W-:Y:S05]  /*01b0*/  BSYNC B0 ;  /* 0x0000000000007941 */ /* 0x000fea0003800000 */
.L_x_0:
[----:B------:R-:W2:Y:S01]  /*01c0*/  SHFL.IDX PT, R4, R2, RZ, 0x1f ;  /* 0x00001fff02047589 */ /* 0x000ea200000e0000 */
[----:B-1----:R-:W-:Y:S01]  /*01d0*/  R2UR UR37, R3 ;  /* 0x00000000032572ca */ /* 0x002fe200000e0000 */
[----:B------:R-:W-:-:S12]  /*01e0*/  UISETP.NE.AND UP0, UPT, UR5, 0x1, UPT ;  /* 0x000000010500788c */ /* 0x000fd8000bf05270 */
[----:B------:R-:W-:Y:S02]  /*01f0*/  UIADD3 UR7, UR37, -0x1, URZ ;  /* 0xffffffff25077890 */ /* 0x000fe4000fffe03f */
[----:B------:R-:W-:Y:S02]  /*0200*/  UISETP.EQ.AND UP0, UPT, UR37, URZ, !UP0 ;  /* 0x0000003f2500728c */ /* 0x000fe4000c702270 */
[----:B------:R-:W-:Y:S02]  /*0210*/  UISETP.GE.U32.AND UP1, UPT, UR7, 0x4, UPT ;  /* 0x000000040700788c */ /* 0x000fe4000bf26070 */
[----:B------:R-:W-:Y:S01]  /*0220*/  USEL UR4, URZ, 0x1, !UP0 ;  /* 0x000000013f047887 */ /* 0x000fe2000c000000 */
[----:B--2---:R-:W-:-:S03]  /*0230*/  ISETP.NE.AND P0, PT, R4, RZ, PT ;  /* 0x000000ff0400720c */ /* 0x004fc60003f05270 */
[----:B------:R-:W-:-:S10]  /*0240*/  USEL UR4, UR4, 0x2, UP1 ;  /* 0x0000000204047887 */ /* 0x000fd40008800000 */
[----:B------:R-:W-:Y:S05]  /*0250*/  @P0 BRA `(.L_x_2) ;  /* 0x0000000000480947 */ /* 0x000fea0003800000 */
[----:B------:R-:W1:Y:S01]  /*0260*/  S2UR UR8, SR_CgaCtaId ;  /* 0x00000000000879c3 */ /* 0x000e620000008800 */
[----:B------:R-:W-:Y:S01]  /*0270*/  UMOV UR6, 0x400 ;  /* 0x0000040000067882 */ /* 0x000fe20000000000 */
[----:B------:R-:W-:Y:S01]  /*0280*/  UMOV UR9, 0x1 ;  /* 0x0000000100097882 */ /* 0x000fe20000000000 */
[----:B------:R-:W-:Y:S01]  /*0290*/  UMOV UR10, 0x80 ;  /* 0x00000080000a7882 */ /* 0x000fe20000000000 */
[----:B------:R-:W-:Y:S01]  /*02a0*/  ELECT P0, URZ, PT ;  /* 0x00000000003f782f */ /* 0x000fe20003800000 */
[----:B------:R-:W-:-:S04]  /*02b0*/  UIADD3 UR10, -UR10, 0x100000, URZ ;  /* 0x001000000a0a7890 */ /* 0x000fc8000fffe13f */
[----:B------:R-:W-:Y:S02]  /*02c0*/  USHF.L.U32 UR11, UR10, 0xb, URZ ;  /* 0x0000000b0a0b7899 */ /* 0x000fe4000800063f */
[----:B------:R-:W-:Y:S02]  /*02d0*/  USHF.L.U32 UR10, UR10, 0x1, URZ ;  /* 0x000000010a0a7899 */ /* 0x000fe4000800063f */
[----:B-1----:R-:W-:Y:S02]  /*02e0*/  ULEA UR6, UR8, UR6, 0x18 ;  /* 0x0000000608067291 */ /* 0x002fe4000f8ec03f */
[----:B------:R-:W-:-:S04]  /*02f0*/  UIADD3 UR8, -UR9, 0x100000, URZ ;  /* 0x0010000009087890 */ /* 0x000fc8000fffe13f */
[----:B------:R-:W-:Y:S02]  /*0300*/  USHF.L.U32 UR9, UR8, 0xb, URZ ;  /* 0x0000000b08097899 */ /* 0x000fe4000800063f */
[----:B------:R-:W-:Y:S01]  /*0310*/  USHF.L.U32 UR8, UR8, 0x1, URZ ;  /* 0x0000000108087899 */ /* 0x000fe2000800063f */
[----:B------:R-:W1:Y:S11]  /*0320*/  FENCE.VIEW.ASYNC.S ;  /* 0x00000000000073c6 */ /* 0x000e760000000000 */
[----:B-1----:R1:W2:Y:S01]  /*0330*/  SYNCS.EXCH.64 URZ, [UR6+0x4d050], UR8 ;  /* 0x04d05008063f75b2 */ /* 0x0022a20008000100 */
[----:B------:R1:W3:Y:S01]  /*0340*/  SYNCS.EXCH.64 URZ, [UR6+0x4d060], UR10 ;  /* 0x04d0600a063f75b2 */ /* 0x0002e20008000100 */
[----:B------:R1:W4:Y:S01]  /*0350*/  SYNCS.EXCH.64 URZ, [UR6+0x4d058], UR8 ;  /* 0x04d05808063f75b2 */ /* 0x0003220008000100 */
[----:B------:R1:W1:Y:S01]  /*0360*/  SYNCS.EXCH.64 URZ, [UR6+0x4d068], UR10 ;  /* 0x04d0680a063f75b2 */ /* 0x0002620008000100 */
[----:B------:R-:W-:Y:S01]  /*0370*/  NOP ;  /* 0x0000000000007918 */ /* 0x000fe20000000000 */
.L_x_2:
[----:B------:R-:W5:Y:S01]  /*0380*/  SHFL.IDX PT, R3, R2, RZ, 0x1f ;  /* 0x00001fff02037589 */ /* 0x000f6200000e0000 */
[----:B------:R-:W-:Y:S01]  /*0390*/  NOP ;  /* 0x0000000000007918 */ /* 0x000fe20000000000 */
[----:B-----5:R-:W-:-:S13]  /*03a0*/  ISETP.NE.AND P0, PT, R3, RZ, PT ;  /* 0x000000ff0300720c */ /* 0x020fda0003f05270 */
[----:B------:R-:W-:Y:S05]  /*03b0*/  @P0 BRA `(.L_x_3) ;  /* 0x0000000000600947 */ /* 0x000fea0003800000 */
[----:B-1----:R-:W1:Y:S01]  /*03c0*/  S2UR UR8, SR_CgaCtaId ;  /* 0x00000000000879c3 */ /* 0x002e620000008800 */
[----:B------:R-:W-:Y:S01]  /*03d0*/  UMOV UR6, 0x400 ;  /* 0x0000040000067882 */ /* 0x000fe20000000000 */
[----:B------:R-:W-:Y:S01]  /*03e0*/  UMOV UR10, 0x1 ;  /* 0x00000001000a7882 */ /* 0x000fe20000000000 */
[----:B------:R-:W-:Y:S01]  /*03f0*/  UMOV UR9, 0x100 ;  /* 0x0000010000097882 */ /* 0x000fe20000000000 */
[----:B------:R-:W-:-:S04]  /*0400*/  UIADD3 UR10, -UR10, 0x100000, URZ ;  /* 0x001000000a0a7890 */ /* 0x000fc8000fffe13f */
[----:B------:R-:W-:Y:S02]  /*0410*/  USHF.L.U32 UR11, UR10, 0xb, URZ ;  /* 0x0000000b0a0b7899 */ /* 0x000fe4000800063f */
[----:B------:R-:W-:Y:S01]  /*0420*/  USHF.L.U32 UR10, UR10, 0x1, URZ ;  /* 0x000000010a0a7899 */ /* 0x000fe2000800063f */
[----:B------:R-:W-:Y:S01]  /*0430*/  ELECT P0, URZ, PT ;  /* 0x00000000003f782f */ /* 0x000fe20003800000 */
[----:B-1----:R-:W-:Y:S02]  /*0440*/  ULEA UR6, UR8, UR6, 0x18 ;  /* 0x0000000608067291 */ /* 0x002fe4000f8ec03f */
[----:B------:R-:W-:-:S04]  /*0450*/  UIADD3 UR8, -UR9, 0x100000, URZ ;  /* 0x0010000009087890 */ /* 0x000fc8000fffe13f */
[----:B------:R-:W-:Y:S02]  /*0460*/  USHF.L.U32 UR9, UR8, 0xb, URZ ;  /* 0x0000000b08097899 */ /* 0x000fe4000800063f */
[----:B------:R-:W-:Y:S01]  /*0470*/  USHF.L.U32 UR8, UR8, 0x1, URZ ;  /* 0x0000000108087899 */ /* 0x000fe2000800063f */
[----:B------:R-:W1:Y:S03]  /*0480*/  FENCE.VIEW.ASYNC.S ;  /* 0x00000000000073c6 */ /* 0x000e660000000000 */
[----:B-1----:R1:W1:Y:S08]  /*0490*/  SYNCS.EXCH.64 URZ, [UR6+0x4d000], UR10 ;  /* 0x04d0000a063f75b2 */ /* 0x0022700008000100 */
[----:B------:R1:W1:Y:S01]  /*04a0*/  SYNCS.EXCH.64 URZ, [UR6+0x4d028], UR8 ;  /* 0x04d02808063f75b2 */ /* 0x0002620008000100 */
        /* <DEDUP_REMOVED lines=8> */
[----:B------:R-:W-:Y:S01]  /*0530*/  NOP ;  /* 0x0000000000007918 */ /* 0x000fe20000000000 */
.L_x_3:
        /* <DEDUP_REMOVED lines=21> */
[----:B------:R-:W-:Y:S01]  /*0690*/  NOP ;  /* 0x0000000000007918 */ /* 0x000fe20000000000 */
.L_x_4:
[----:B------:R-:W5:Y:S01]  /*06a0*/  SHFL.IDX PT, R3, R2, RZ, 0x1f ;  /* 0x00001fff02037589 */ /* 0x000f6200000e0000 */
[----:B------:R-:W-:Y:S01]  /*06b0*/  ELECT P0, URZ, PT ;  /* 0x00000000003f782f */ /* 0x000fe20003800000 */
[----:B------:R-:W-:Y:S01]  /*06c0*/  NOP ;  /* 0x0000000000007918 */ /* 0x000fe20000000000 */
[----:B-1----:R-:W-:Y:S02]  /*06d0*/  UMOV UR8, 0x80 ;  /* 0x0000008000087882 */ /* 0x002fe40000000000 */
[C---:B-----5:R-:W-:Y:S02]  /*06e0*/  ISETP.NE.OR P0, PT, R3.reuse, RZ, !P0 ;  /* 0x000000ff0300720c */ /* 0x060fe40004705670 */
[----:B------:R-:W-:-:S11]  /*06f0*/  ISETP.NE.AND P2, PT, R3, RZ, PT ;  /* 0x000000ff0300720c */ /* 0x000fd60003f45270 */
[----:B------:R-:W-:Y:S01]  /*0700*/  VOTEU.ALL UP0, P0 ;  /* 0x00000000003f7886 */ /* 0x000fe20000000000 */
[----:B------:R-:W-:Y:S01]  /*0710*/  VOTEU.ALL UP2, P0 ;  /* 0x00000000003f7886 */ /* 0x000fe20000040000 */
[----:B------:R-:W-:Y:S01]  /*0720*/  VOTEU.ALL UP3, P0 ;  /* 0x00000000003f7886 */ /* 0x000fe20000060000 */
[----:B------:R-:W-:Y:S02]  /*0730*/  VOTEU.ALL UP4, P0 ;  /* 0x00000000003f7886 */ /* 0x000fe40000080000 */
[----:B------:R-:W1:Y:S01]  /*0740*/  @!UP0 S2UR UR10, SR_CgaCtaId ;  /* 0x00000000000a89c3 */ /* 0x000e620000008800 */
[----:B------:R-:W-:Y:S01]  /*0750*/  @!UP0 UMOV UR6, 0x400 ;  /* 0x0000040000068882 */ /* 0x000fe20000000000 */
[----:B------:R-:W-:-:S04]  /*0760*/  @!UP0 UIADD3 UR8, -UR8, 0x100000, URZ ;  /* 0x0010000008088890 */ /* 0x000fc8000fffe13f */
[----:B------:R-:W-:Y:S02]  /*0770*/  @!UP0 USHF.L.U32 UR9, UR8, 0xb, URZ ;  /* 0x0000000b08098899 */ /* 0x000fe4000800063f */
[----:B------:R-:W-:Y:S02]  /*0780*/  @!UP0 USHF.L.U32 UR8, UR8, 0x1, URZ ;  /* 0x0000000108088899 */ /* 0x000fe4000800063f */
[----:B-1----:R-:W-:Y:S01]  /*0790*/  @!UP0 ULEA UR6, UR10, UR6, 0x18 ;  /* 0x000000060a068291 */ /* 0x002fe2000f8ec03f */
[----:B------:R-:W-:Y:S01]  /*07a0*/  VOTEU.ALL UP0, P0 ;  /* 0x00000000003f7886 */ /* 0x000fe20000000000 */
[----:B------:R-:W1:Y:S10]  /*07b0*/  FENCE.VIEW.ASYNC.S ;  /* 0x00000000000073c6 */ /* 0x000e740000000000 */
[----:B-1----:R1:W1:Y:S01]  /*07c0*/  @!UP0 SYNCS.EXCH.64 URZ, [UR6+0x4d090], UR8 ;  /* 0x04d09008063f85b2 */ /* 0x0022620008000100 */
[----:B------:R1:W1:Y:S01]  /*07d0*/  @!UP2 SYNCS.EXCH.64 URZ, [UR6+0x4d098], UR8 ;  /* 0x04d09808063fa5b2 */ /* 0x0002620008000100 */
[----:B------:R1:W1:Y:S01]  /*07e0*/  @!UP3 SYNCS.EXCH.64 URZ, [UR6+0x4d0a0], UR8 ;  /* 0x04d0a008063fb5b2 */ /* 0x0002620008000100 */
[----:B------:R1:W1:Y:S01]  /*07f0*/  @!UP4 SYNCS.EXCH.64 URZ, [UR6+0x4d0a8], UR8 ;  /* 0x04d0a808063fc5b2 */ /* 0x0002620008000100 */
[----:B------:R-:W-:Y:S01]  /*0800*/  NOP ;  /* 0x0000000000007918 */ /* 0x000fe20000000000 */
[----:B------:R-:W-:Y:S05]  /*0810*/  @P2 BRA `(.L_x_5) ;  /* 0x0000000000582947 */ /* 0x000fea0003800000 */
[----:B-1----:R-:W1:Y:S01]  /*0820*/  S2UR UR8, SR_CgaCtaId ;  /* 0x00000000000879c3 */ /* 0x002e620000008800 */
        /* <DEDUP_REMOVED lines=12> */
[----:B-1----:R1:W1:Y:S01]  /*08f0*/  SYNCS.EXCH.64 URZ, [UR6+0x4d0c0], UR8 ;  /* 0x04d0c008063f75b2 */ /* 0x0022620008000100 */
        /* <DEDUP_REMOVED lines=8> */
.L_x_5:
[----:B------:R-:W-:Y:S01]  /*0980*/  ISETP.NE.AND P0, PT, RZ, UR37, PT ;  /* 0x00000025ff007c0c */ /* 0x000fe2000bf05270 */
[----:B------:R-:W-:Y:S01]  /*0990*/  IMAD.U32 R2, RZ, RZ, UR5 ;  /* 0x00000005ff027e24 */ /* 0x000fe2000f8e00ff */
[----:B------:R-:W-:Y:S01]  /*09a0*/  NOP ;  /* 0x0000000000007918 */ /* 0x000fe20000000000 */
[----:B-1234-:R-:W-:Y:S03]  /*09b0*/  BAR.SYNC.DEFER_BLOCKING 0x0 ;  /* 0x0000000000007b1d */ /* 0x01efe60000010000 */
[----:B------:R-:W-:-:S07]  /*09c0*/  ISETP.EQ.AND P2, PT, R2, 0x1, P1 ;  /* 0x000000010200780c */ /* 0x000fce0000f42270 */
[----:B------:R-:W-:Y:S06]  /*09d0*/  @!P0 BRA `(.L_x_6) ;  /* 0x000001cc00688947 */ /* 0x000fec0003800000 */
[----:B------:R-:W-:-:S06]  /*09e0*/  UISETP.GT.U32.AND UP0, UPT, UR7, 0x3, UPT ;  /* 0x000000030700788c */ /* 0x000fcc000bf04070 */
[----:B------:R-:W-:-:S13]  /*09f0*/  PLOP3.LUT P0, PT, PT, PT, UP0, 0x80, 0x0 ;  /* 0x000000000000781c */ /* 0x000fda0003f0f008 */
[----:B------:R-:W-:Y:S05]  /*0a00*/  @P0 EXIT ;  /* 0x000000000000094d */ /* 0x000fea0003800000 */
.L_x_7:
[----:B------:R-:W-:-:S08]  /*0a10*/  NOP ;  /* 0x0000000000007918 */ /* 0x000fd00000000000 */
[----:B------:R-:W1:Y:S02]  /*0a20*/  USETMAXREG.TRY_ALLOC.CTAPOOL UP0, 0xf0 ;  /* 0x000000f0000079c8 */ /* 0x000e640008000600 */
[----:B-1----:R-:W-:-:S13]  /*0a30*/  PLOP3.LUT P0, PT, PT, PT, UP0, 0x80, 0x0 ;  /* 0x000000000000781c */ /* 0x002fda0003f0f008 */
[----:B------:R-:W-:Y:S05]  /*0a40*/  @!P0 BRA `(.L_x_7) ;  /* 0xfffffffc00f08947 */ /* 0x000fea000383ffff */
[----:B------:R-:W-:Y:S01]  /*0a50*/  UISETP.NE.AND UP0, UPT, UR37, 0x1, UPT ;  /* 0x000000012500788c */ /* 0x000fe2000bf05270 */
[----:B------:R-:W1:Y:S01]  /*0a60*/  S2UR UR42, SR_CTAID.X ;  /* 0x00000000002a79c3 */ /* 0x000e620000002500 */
[----:B------:R-:W-:Y:S01]  /*0a70*/  UMOV UR5, URZ ;  /* 0x0000003f00057c82 */ /* 0x000fe20008000000 */
[----:B------:R-:W-:-:S03]  /*0a80*/  UMOV UR6, URZ ;  /* 0x0000003f00067c82 */ /* 0x000fc60008000000 */
[----:B------:R-:W-:-:S13]  /*0a90*/  PLOP3.LUT P0, PT, PT, PT, UP0, 0x80, 0x0 ;  /* 0x000000000000781c */ /* 0x000fda0003f0f008 */
[----:B------:R-:W-:Y:S05]  /*0aa0*/  @!P0 BRA `(.L_x_8) ;  /* 0x00000000003c8947 */ /* 0x000fea0003800000 */
[----:B------:R-:W-:Y:S01]  /*0ab0*/  UISETP.NE.AND UP0, UPT, UR37, 0x2, UPT ;  /* 0x000000022500788c */ /* 0x000fe2000bf05270 */
[----:B------:R-:W-:-:S05]  /*0ac0*/  UMOV UR6, 0x1 ;  /* 0x0000000100067882 */ /* 0x000fca0000000000 */
[----:B------:R-:W-:-:S13]  /*0ad0*/  PLOP3.LUT P1, PT, PT, PT, UP0, 0x80, 0x0 ;  /* 0x000000000000781c */ /* 0x000fda0003f2f008 */
[----:B------:R-:W-:Y:S05]  /*0ae0*/  @!P1 BRA `(.L_x_8) ;  /* 0x00000000002c9947 */ /* 0x000fea0003800000 */
[----:B------:R-:W-:-:S06]  /*0af0*/  UISETP.NE.AND UP0, UPT, UR37, 0x3, UPT ;  /* 0x000000032500788c */ /* 0x000fcc000bf05270 */
[----:B------:R-:W-:-:S13]  /*0b00*/  PLOP3.LUT P1, PT, PT, PT, UP0, 0x80, 0x0 ;  /* 0x000000000000781c */ /* 0x000fda0003f2f008 */
[----:B------:R-:W-:Y:S05]  /*0b10*/  @!P1 BRA `(.L_x_9) ;  /* 0x0000000000189947 */ /* 0x000fea0003800000 */
[----:B------:R-:W-:-:S11]  /*0b20*/  UISETP.NE.AND UP0, UPT, UR37, 0x4, UPT ;  /* 0x000000042500788c */ /* 0x000fd6000bf05270 */
[----:B------:R-:W-:Y:S01]  /*0b30*/  @!UP0 UMOV UR5, 0x1 ;  /* 0x0000000100058882 */ /* 0x000fe20000000000 */
[----:B------:R-:W-:Y:S01]  /*0b40*/  @!UP0 UMOV UR6, 0x1 ;  /* 0x0000000100068882 */ /* 0x000fe20000000000 */
[----:B------:R-:W-:Y:S01]  /*0b50*/  @UP0 UMOV UR5, URZ ;  /* 0x0000003f00050c82 */ /* 0x000fe20008000000 */
[----:B------:R-:W-:Y:S01]  /*0b60*/  @UP0 UMOV UR6, URZ ;  /* 0x0000003f00060c82 */ /* 0x000fe20008000000 */
[----:B------:R-:W-:Y:S05]  /*0b70*/  BRA `(.L_x_8) ;  /* 0x0000000000087947 */ /* 0x000fea0003800000 */
.L_x_9:
[----:B------:R-:W-:Y:S01]  /*0b80*/  UMOV UR5, 0x1 ;  /* 0x0000000100057882 */ /* 0x000fe20000000000 */
[----:B------:R-:W-:-:S05]  /*0b90*/  UMOV UR6, URZ ;  /* 0x0000003f00067c82 */ /* 0x000fca0008000000 */
.L_x_8:
[----:B------:R-:W-:Y:S05]  /*0ba0*/  @!P0 BRA `(.L_x_10) ;  /* 0x00000000003c8947 */ /* 0x000fea0003800000 */
[----:B------:R-:W-:-:S06]  /*0bb0*/  UISETP.NE.AND UP0, UPT, UR37, 0x2, UPT ;  /* 0x000000022500788c */ /* 0x000fcc000bf05270 */
[----:B------:R-:W-:-:S13]  /*0bc0*/  PLOP3.LUT P0, PT, PT, PT, UP0, 0x80, 0x0 ;  /* 0x000000000000781c */ /* 0x000fda0003f0f008 */
[----:B------:R-:W-:Y:S05]  /*0bd0*/  @!P0 BRA `(.L_x_11) ;  /* 0x0000000000288947 */ /* 0x000fea0003800000 */
[----:B------:R-:W-:-:S06]  /*0be0*/  UISETP.NE.AND UP0, UPT, UR37, 0x3, UPT ;  /* 0x000000032500788c */ /* 0x000fcc000bf05270 */
[----:B------:R-:W-:-:S13]  /*0bf0*/  PLOP3.LUT P0, PT, PT, PT, UP0, 0x80, 0x0 ;  /* 0x000000000000781c */ /* 0x000fda0003f0f008 */
[----:B------:R-:W-:Y:S05]  /*0c00*/  @!P0 BRA `(.L_x_12) ;  /* 0x0000000000148947 */ /* 0x000fea0003800000 */
[----:B------:R-:W-:-:S06]  /*0c10*/  UISETP.NE.AND UP0, UPT, UR37, 0x4, UPT ;  /* 0x000000042500788c */ /* 0x000fcc000bf05270 */
[----:B------:R-:W-:-:S13]  /*0c20*/  PLOP3.LUT P0, PT, PT, PT, UP0, 0x80, 0x0 ;  /* 0x000000000000781c */ /* 0x000fda0003f0f008 */
[----:B------:R-:W-:Y:S05]  /*0c30*/  @P0 BRA `(.L_x_13) ;  /* 0x00000000001c0947 */ /* 0x000fea0003800000 */
[----:B-1----:R-:W-:Y:S01]  /*0c40*/  ULEA UR42, UR42, 0x3, 0x1 ;  /* 0x000000032a2a7891 */ /* 0x002fe2000f8e083f */
[----:B------:R-:W-:Y:S11]  /*0c50*/  BRA `(.L_x_13) ;  /* 0x0000000000147947 */ /* 0x000ff60003800000 */
.L_x_12:
[----:B-1----:R-:W-:Y:S01]  /*0c60*/  ULEA UR42, UR42, 0x2, 0x1 ;  /* 0x000000022a2a7891 */ /* 0x002fe2000f8e083f */
[----:B------:R-:W-:Y:S11]  /*0c70*/  BRA `(.L_x_13) ;  /* 0x00000000000c7947 */ /* 0x000ff60003800000 */
.L_x_11:
[----:B-1----:R-:W-:Y:S01]  /*0c80*/  ULEA UR42, UR42, 0x1, 0x1 ;  /* 0x000000012a2a7891 */ /* 0x002fe2000f8e083f */
[----:B------:R-:W-:Y:S11]  /*0c90*/  BRA `(.L_x_13) ;  /* 0x0000000000047947 */ /* 0x000ff60003800000 */
.L_x_10:
[----:B-1----:R-:W-:-:S12]  /*0ca0*/  USHF.L.U32 UR42, UR42, 0x1, URZ ;  /* 0x000000012a2a7899 */ /* 0x002fd8000800063f */
.L_x_13:
[----:B------:R-:W-:-:S04]  /*0cb0*/  ULOP3.LUT UR8, UR4, 0x1, URZ, 0xfc, !UPT ;  /* 0x0000000104087892 */ /* 0x000fc8000f8efc3f */
[----:B------:R-:W-:-:S06]  /*0cc0*/  UISETP.NE.AND UP0, UPT, UR8, 0x3, UPT ;  /* 0x000000030800788c */ /* 0x000fcc000bf05270 */
[----:B------:R-:W-:-:S13]  /*0cd0*/  PLOP3.LUT P0, PT, PT, PT, UP0, 0x80, 0x0 ;  /* 0x000000000000781c */ /* 0x000fda0003f0f008 */
[----:B------:R-:W-:Y:S05]  /*0ce0*/  @!P0 BRA `(.L_x_14) ;  /* 0x0000000000048947 */ /* 0x000fea0003800000 */
[----:B-1----:R-:W-:Y:S01]  /*0cf0*/  BPT.TRAP 0x1 ;  /* 0x000000040000795c */ /* 0x002fe20000300000 */
.L_x_14:
[----:B------:R-:W2:Y:S01]  /*0d00*/  S2UR UR8, SR_CgaCtaId ;  /* 0x00000000000879c3 */ /* 0x000ea20000008800 */
[----:B------:R-:W-:Y:S01]  /*0d10*/  UMOV UR36, 0x400 ;  /* 0x0000040000247882 */ /* 0x000fe20000000000 */
[----:B------:R-:W-:Y:S01]  /*0d20*/  IMAD.U32 R4, RZ, RZ, UR5 ;  /* 0x00000005ff047e24 */ /* 0x000fe2000f8e00ff */
[----:B------:R-:W-:-:S04]  /*0d30*/  SHF.R.S32.HI R3, RZ, 0x1f, R0 ;  /* 0x0000001fff037819 */ /* 0x000fc80000011400 */
[----:B------:R-:W-:Y:S02]  /*0d40*/  SHF.L.U32 R4, R4, 0x1f, RZ ;  /* 0x0000001f04047819 */ /* 0x000fe400000006ff */
[----:B------:R-:W-:-:S04]  /*0d50*/  LEA.HI R3, R3, R0, RZ, 0x7 ;  /* 0x0000000003037211 */ /* 0x000fc800078f38ff */
[----:B------:R-:W-:-:S05]  /*0d60*/  LOP3.LUT R3, R3, 0xffffff80, RZ, 0xc0, !PT ;  /* 0xffffff8003037812 */ /* 0x000fca00078ec0ff */
[----:B------:R-:W-:-:S05]  /*0d70*/  IMAD.IADD R3, R0, 0x1, -R3 ;  /* 0x0000000100037824 */ /* 0x000fca00078e0a03 */
[----:B------:R-:W-:Y:S01]  /*0d80*/  SHF.R.S32.HI R2, RZ, 0x1f, R3 ;  /* 0x0000001fff027819 */ /* 0x000fe20000011403 */
[----:B--2---:R-:W-:-:S03]  /*0d90*/  ULEA UR36, UR8, UR36, 0x18 ;  /* 0x0000002408247291 */ /* 0x004fc6000f8ec03f */
[----:B------:R-:W-:Y:S01]  /*0da0*/  LEA.HI R2, R2, R3, RZ, 0x2 ;  /* 0x0000000302027211 */ /* 0x000fe200078f10ff */
[----:B------:R-:W-:-:S03]  /*0db0*/  ULEA UR8, UR6, UR36, 0x3 ;  /* 0x0000002406087291 */ /* 0x000fc6000f8e183f */
[----:B------:R-:W-:-:S05]  /*0dc0*/  LOP3.LUT R2, R2, 0x7ffffffc, RZ, 0xc0, !PT ;  /* 0x7ffffffc02027812 */ /* 0x000fca00078ec0ff */
[----:B------:R-:W-:Y:S01]  /*0dd0*/  IMAD.IADD R2, R3, 0x1, -R2 ;  /* 0x0000000103027824 */ /* 0x000fe200078e0a02 */
[----:B------:R-:W2:Y:S02]  /*0de0*/  SYNCS.PHASECHK.TRANS64.TRYWAIT P1, [UR8+0x4d050], R4 ;  /* 0x04d05004ff0075a7 */ /* 0x000ea40008020148 */
[----:B--2---:R-:W-:Y:S05]  /*0df0*/  @!P1 BRA `(.L_x_15) ;  /* 0x000001e000fc9947 */ /* 0x004fea0003800000 */
.L_x_111:
[----:B------:R-:W-:Y:S01]  /*0e00*/  IMAD.SHL.U32 R2, R2, 0x2, RZ ;  /* 0x0000000202027824 */ /* 0x000fe200078e00ff */
[----:B------:R-:W-:Y:S06]  /*0e10*/  @!P0 BRA `(.L_x_16) ;  /* 0x0000000000048947 */ /* 0x000fec0003800000 */
[----:B-1----:R-:W-:Y:S01]  /*0e20*/  BPT.TRAP 0x1 ;  /* 0x000000040000795c */ /* 0x002fe20000300000 */
.L_x_16:
[----:B------:R-:W-:Y:S01]  /*0e30*/  SHF.L.U32 R6, RZ, 0x1f, RZ ;  /* 0x0000001fff067819 */ /* 0x000fe200000006ff */
[----:B------:R-:W-:Y:S01]  /*0e40*/  UIADD3 UR38, UR36, 0x4d090, URZ ;  /* 0x0004d09024267890 */ /* 0x000fe2000fffe03f */
[----:B------:R-:W-:Y:S02]  /*0e50*/  ISETP.NE.AND P2, PT, RZ, UR7, PT ;  /* 0x00000007ff007c0c */ /* 0x000fe4000bf45270 */
[----:B------:R-:W3:Y:S02]  /*0e60*/  SYNCS.PHASECHK.TRANS64.TRYWAIT P1, [UR36+0x4d000], R6 ;  /* 0x04d00006ff0075a7 */ /* 0x000ee40008020164 */
[----:B---3--:R-:W-:Y:S09]  /*0e70*/  @!P1 BRA `(.L_x_17) ;  /* 0x000001e000f49947 */ /* 0x008ff20003800000 */
.L_x_112:
[----:B------:R-:W-:Y:S01]  /*0e80*/  ULEA UR5, UR37, UR38, 0x3 ;  /* 0x0000002625057291 */ /* 0x000fe2000f8e183f */
[----:B--2---:R-:W-:-:S04]  /*0e90*/  SEL R3, RZ, 0x1, P2 ;  /* 0x00000001ff037807 */ /* 0x004fc80001000000 */
[----:B------:R-:W-:-:S04]  /*0ea0*/  SHF.L.U32 R3, R3, 0x1f, RZ ;  /* 0x0000001f03037819 */ /* 0x000fc800000006ff */
[----:B------:R-:W2:Y:S02]  /*0eb0*/  SYNCS.PHASECHK.TRANS64.TRYWAIT P1, [UR5+-0x8], R3 ;  /* 0xfffff803ff0075a7 */ /* 0x000ea40008020145 */
[----:B--2---:R-:W-:Y:S05]  /*0ec0*/  @!P1 BRA `(.L_x_18) ;  /* 0x000001e000f89947 */ /* 0x004fea0003800000 */
.L_x_113:
[----:B------:R-:W-:Y:S01]  /*0ed0*/  USHF.R.U32.HI UR5, URZ, 0x4, UR36 ;  /* 0x000000043f057899 */ /* 0x000fe20008011624 */
[----:B------:R-:W-:Y:S01]  /*0ee0*/  WARPGROUP.ARRIVE ;  /* 0x00000000000079c5 */ /* 0x000fe20000000000 */
[----:B------:R-:W-:Y:S01]  /*0ef0*/  UIADD3 UR8, UR36, 0x7000, URZ ;  /* 0x0000700024087890 */ /* 0x000fe2000fffe03f */
[C---:B--2---:R-:W-:Y:S01]  /*0f00*/  VIADD R4, R2.reuse, 0x8 ;  /* 0x0000000802047836 */ /* 0x044fe20000000000 */
[----:B------:R-:W-:Y:S01]  /*0f10*/  ULOP3.LUT UR5, UR5, 0x3fff, URZ, 0xc0, !UPT ;  /* 0x00003fff05057892 */ /* 0x000fe2000f8ec03f */
[----:B------:R-:W-:Y:S01]  /*0f20*/  VIADD R3, R2, 0x1 ;  /* 0x0000000102037836 */ /* 0x000fe20000000000 */
[----:B------:R-:W-:Y:S01]  /*0f30*/  USHF.R.U32.HI UR8, URZ, 0x4, UR8 ;  /* 0x000000043f087899 */ /* 0x000fe20008011608 */
[----:B------:R-:W-:Y:S01]  /*0f40*/  IMAD.MOV.U32 R167, RZ, RZ, RZ ;  /* 0x000000ffffa77224 */ /* 0x000fe200078e00ff */
[----:B------:R-:W-:Y:S01]  /*0f50*/  ULOP3.LUT UR5, UR5, 0x10000, URZ, 0xfc, !UPT ;  /* 0x0001000005057892 */ /* 0x000fe2000f8efc3f */
[----:B------:R-:W-:Y:S01]  /*0f60*/  IMAD.SHL.U32 R234, R0, 0x4, RZ ;  /* 0x0000000400ea7824 */ /* 0x000fe200078e00ff */
[----:B------:R-:W-:-:S02]  /*0f70*/  ULOP3.LUT UR8, UR8, 0x3fff, URZ, 0xc0, !UPT ;  /* 0x00003fff08087892 */ /* 0x000fc4000f8ec03f */
[----:B------:R-:W-:Y:S02]  /*0f80*/  UIMAD UR5, UR6, 0x380, UR5 ;  /* 0x00000380060578a4 */ /* 0x000fe4000f8e0205 */
[----:B------:R-:W-:Y:S01]  /*0f90*/  ULOP3.LUT UR6, UR8, 0x10000, URZ, 0xfc, !UPT ;  /* 0x0001000008067892 */ /* 0x000fe2000f8efc3f */
[----:B------:R-:W-:Y:S01]  /*0fa0*/  LOP3.LUT R234, R234, 0xc, RZ, 0xc0, !PT ;  /* 0x0000000ceaea7812 */ /* 0x000fe200078ec0ff */
[----:B------:R-:W-:Y:S01]  /*0fb0*/  UMOV UR9, 0xc0000010 ;  /* 0xc000001000097882 */ /* 0x000fe20000000000 */
[----:B------:R-:W-:Y:S01]  /*0fc0*/  UMOV UR11, 0xc0000010 ;  /* 0xc0000010000b7882 */ /* 0x000fe20000000000 */
[----:B------:R-:W-:Y:S02]  /*0fd0*/  UIADD3 UR12, UR5, 0x80, URZ ;  /* 0x00000080050c7890 */ /* 0x000fe4000fffe03f */
[----:B------:R-:W-:Y:S01]  /*0fe0*/  UMOV UR8, UR5 ;  /* 0x0000000500087c82 */ /* 0x000fe20008000000 */
[----:B------:R-:W-:Y:S01]  /*0ff0*/  UMOV UR10, UR6 ;  /* 0x00000006000a7c82 */ /* 0x000fe20008000000 */
[----:B------:R-:W-:Y:S01]  /*1000*/  UIADD3 UR14, UR6, 0x200, URZ ;  /* 0x00000200060e7890 */ /* 0x000fe2000fffe03f */
[----:B------:R-:W-:Y:S01]  /*1010*/  QGMMA.64x256x32.F32.E4M3.E4M3 R24, gdesc[UR8], RZ, !UPT, gsb0 ;  /* 0x03e00000081879f3 */ /* 0x000fe2000c0008ff */
[----:B------:R-:W-:Y:S01]  /*1020*/  UMOV UR13, 0xc0000010 ;  /* 0xc0000010000d7882 */ /* 0x000fe20000000000 */
[----:B------:R-:W-:Y:S01]  /*1030*/  UMOV UR15, 0xc0000010 ;  /* 0xc0000010000f7882 */ /* 0x000fe20000000000 */
[----:B------:R-:W-:-:S02]  /*1040*/  UIADD3 UR16, UR5, 0x100, URZ ;  /* 0x0000010005107890 */ /* 0x000fc4000fffe03f */
[----:B------:R-:W-:Y:S01]  /*1050*/  UIADD3 UR18, UR6, 0x400, URZ ;  /* 0x0000040006127890 */ /* 0x000fe2000fffe03f */
[----:B------:R-:W-:Y:S01]  /*1060*/  UMOV UR17, 0xc0000010 ;  /* 0xc000001000117882 */ /* 0x000fe20000000000 */
[----:B------:R-:W-:Y:S01]  /*1070*/  UMOV UR19, 0xc0000010 ;  /* 0xc000001000137882 */ /* 0x000fe20000000000 */
[----:B------:R-:W-:Y:S02]  /*1080*/  UIADD3 UR20, UR5, 0x180, URZ ;  /* 0x0000018005147890 */ /* 0x000fe4000fffe03f */
[----:B------:R-:W-:Y:S01]  /*1090*/  UIADD3 UR22, UR6, 0x600, URZ ;  /* 0x0000060006167890 */ /* 0x000fe2000fffe03f */
[----:B------:R-:W-:Y:S01]  /*10a0*/  UMOV UR21, 0xc0000010 ;  /* 0xc000001000157882 */ /* 0x000fe20000000000 */
[----:B------:R-:W-:Y:S01]  /*10b0*/  UMOV UR23, 0xc0000010 ;  /* 0xc000001000177882 */ /* 0x000fe20000000000 */
[----:B------:R-:W-:Y:S02]  /*10c0*/  UIADD3 UR24, UR5, 0x200, URZ ;  /* 0x0000020005187890 */ /* 0x000fe4000fffe03f */
[----:B------:R-:W-:Y:S01]  /*10d0*/  UIADD3 UR26, UR6, 0x800, URZ ;  /* 0x00000800061a7890 */ /* 0x000fe2000fffe03f */
        /* <DEDUP_REMOVED lines=10> */
[----:B------:R-:W-:Y:S01]  /*1180*/  ULDC UR10, c[0x0][0x28c] ;  /* 0x0000a300000a7ab9 */ /* 0x000fe20000000800 */
[----:B------:R-:W-:Y:S01]  /*1190*/  ULDC UR5, c[0x0][0x28c] ;  /* 0x0000a30000057ab9 */ /* 0x000fe20000000800 */
[----:B------:R-:W-:Y:S01]  /*11a0*/  ISETP.GE.AND P3, PT, R4, UR10, PT ;  /* 0x0000000a04007c0c */ /* 0x000fe2000bf66270 */
[C---:B------:R-:W-:Y:S01]  /*11b0*/  VIADD R4, R2.reuse, 0x10 ;  /* 0x0000001002047836 */ /* 0x040fe20000000000 */
[----:B------:R-:W-:Y:S01]  /*11c0*/  ISETP.GE.AND P2, PT, R3, UR5, PT ;  /* 0x0000000503007c0c */ /* 0x000fe2000bf46270 */
[----:B------:R-:W-:Y:S01]  /*11d0*/  VIADD R3, R2, 0x9 ;  /* 0x0000000902037836 */ /* 0x000fe20000000000 */
        /* <DEDUP_REMOVED lines=9> */
[----:B------:R-:W-:Y:S01]  /*1270*/  VIADD R4, R2, 0x19 ;  /* 0x0000001902047836 */ /* 0x000fe20000000000 */
[----:B------:R-:W-:Y:S01]  /*1280*/  ISETP.GE.AND P6, PT, R3, UR5, PT ;  /* 0x0000000503007c0c */ /* 0x000fe2000bfc6270 */
[----:B------:R-:W-:Y:S01]  /*1290*/  ULDC UR5, c[0x0][0x28c] ;  /* 0x0000a30000057ab9 */ /* 0x000fe20000000800 */
[----:B------:R-:W-:Y:S01]  /*12a0*/  ULDC UR10, c[0x0][0x28c] ;  /* 0x0000a300000a7ab9 */ /* 0x000fe20000000800 */
[----:B------:R-:W-:-:S04]  /*12b0*/  USHF.L.U32 UR7, UR7, 0x3, URZ ;  /* 0x0000000307077899 */ /* 0x000fc8000800063f */
[----:B------:R-:W-:Y:S01]  /*12c0*/  ULOP3.LUT UR7, UR7, 0x8, URZ, 0xc, !UPT ;  /* 0x0000000807077892 */ /* 0x000fe2000f8e0c3f */
[----:B------:R-:W-:Y:S02]  /*12d0*/  WARPGROUP.DEPBAR.LE gsb0, 0x0 ;  /* 0x00008000000079c5 */ /* 0x000fe40000010000 */
[----:B------:R-:W-:-:S06]  /*12e0*/  WARPGROUP.ARRIVE ;  /* 0x00000000000079c5 */ /* 0x000fcc0000000000 */
[----:B------:R-:W-:Y:S03]  /*12f0*/  QGMMA.64x256x32.F32.E4M3.E4M3 R24, gdesc[UR12], R24, gsb0 ;  /* 0x03e000000c1879f3 */ /* 0x000fe60008000818 */
[----:B------:R-:W-:Y:S02]  /*1300*/  WARPGROUP.DEPBAR.LE gsb0, 0x0 ;  /* 0x00008000000079c5 */ /* 0x000fe40000010000 */
[----:B------:R-:W-:-:S15]  /*1310*/  WARPGROUP.ARRIVE ;  /* 0x00000000000079c5 */ /* 0x000fde0000000000 */
[----:B------:R-:W-:-:S08]  /*1320*/  NOP ;  /* 0x0000000000007918 */ /* 0x000fd00000000000 */
        /* <DEDUP_REMOVED lines=18> */
[----:B------:R-:W-:Y:S02]  /*1450*/  FSEL R3, R25, -INF , !P2 ;  /* 0xff80000019037808 */ /* 0x000fe40005000000 */
[----:B------:R-:W-:Y:S02]  /*1460*/  FSEL R27, R27, -INF , !P2 ;  /* 0xff8000001b1b7808 */ /* 0x000fe40005000000 */
[----:B------:R-:W-:Y:S01]  /*1470*/  ISETP.GE.AND P2, PT, R4, UR5, PT ;  /* 0x0000000504007c0c */ /* 0x000fe2000bf46270 */
[----:B------:R-:W-:Y:S01]  /*1480*/  VIADD R4, R2, 0x20 ;  /* 0x0000002002047836 */ /* 0x000fe20000000000 */
[----:B------:R-:W-:Y:S01]  /*1490*/  ULDC UR5, c[0x0][0x28c] ;  /* 0x0000a30000057ab9 */ /* 0x000fe20000000800 */
[----:B------:R-:W-:-:S02]  /*14a0*/  FSEL R28, R28, -INF , !P3 ;  /* 0xff8000001c1c7808 */ /* 0x000fc40005800000 */
[----:B------:R-:W-:Y:S02]  /*14b0*/  FSEL R23, R30, -INF , !P3 ;  /* 0xff8000001e177808 */ /* 0x000fe40005800000 */
[----:B------:R-:W-:Y:S01]  /*14c0*/  ISETP.GE.AND P3, PT, R4, UR5, PT ;  /* 0x0000000504007c0c */ /* 0x000fe2000bf66270 */
[----:B------:R-:W-:Y:S01]  /*14d0*/  VIADD R4, R2, 0x21 ;  /* 0x0000002102047836 */ /* 0x000fe20000000000 */
[----:B------:R-:W-:Y:S01]  /*14e0*/  ULDC UR5, c[0x0][0x28c] ;  /* 0x0000a30000057ab9 */ /* 0x000fe20000000800 */
        /* <DEDUP_REMOVED lines=16> */
[----:B------:R-:W-:Y:S01]  /*15f0*/  FSEL R29, R38, -INF , !P1 ;  /* 0xff800000261d7808 */ /* 0x000fe20004800000 */
[----:B------:R-:W-:Y:S01]  /*1600*/  VIADD R38, R2, 0x99 ;  /* 0x0000009902267836 */ /* 0x000fe20000000000 */
        /* <DEDUP_REMOVED lines=87> */
[C---:B------:R-:W-:Y:S01]  /*1b80*/  VIADD R4, R2.reuse, 0x71 ;  /* 0x0000007102047836 */ /* 0x040fe20000000000 */
[----:B------:R-:W-:Y:S01]  /*1b90*/  ULDC UR5, c[0x0][0x28c] ;  /* 0x0000a30000057ab9 */ /* 0x000fe20000000800 */
[----:B------:R-:W-:Y:S01]  /*1ba0*/  FSEL R17, R69, -INF , !P6 ;  /* 0xff80000045117808 */ /* 0x000fe20007000000 */
[----:B------:R-:W-:Y:S01]  /*1bb0*/  VIADD R69, R2, 0xc1 ;  /* 0x000000c102457836 */ /* 0x000fe20000000000 */
        /* <DEDUP_REMOVED lines=37> */
[----:B------:R-:W-:Y:S01]  /*1e10*/  ULDC UR5, c[0x0][0x28c] ;  /* 0x0000a30000057ab9 */ /* 0x000fe20000000800 */
[----:B------:R-:W-:Y:S01]  /*1e20*/  FSEL R34, R85, -INF , !P2 ;  /* 0xff80000055227808 */ /* 0x000fe20005000000 */
[C---:B------:R-:W-:Y:S01]  /*1e30*/  VIADD R4, R2.reuse, 0x91 ;  /* 0x0000009102047836 */ /* 0x040fe20000000000 */
[----:B------:R-:W-:Y:S02]  /*1e40*/  FSEL R87, R87, -INF , !P2 ;  /* 0xff80000057577808 */ /* 0x000fe40005000000 */
[----:B------:R-:W-:Y:S01]  /*1e50*/  ISETP.GE.AND P2, PT, R2, UR5, PT ;  /* 0x0000000502007c0c */ /* 0x000fe2000bf46270 */
[----:B------:R-:W-:Y:S01]  /*1e60*/  ULDC UR5, c[0x0][0x28c] ;  /* 0x0000a30000057ab9 */ /* 0x000fe20000000800 */
[----:B------:R-:W-:-:S02]  /*1e70*/  FSEL R88, R88, -INF , !P3 ;  /* 0xff80000058587808 */ /* 0x000fc40005800000 */
[----:B------:R-:W-:Y:S02]  /*1e80*/  FSEL R90, R90, -INF , !P3 ;  /* 0xff8000005a5a7808 */ /* 0x000fe40005800000 */
[----:B------:R-:W-:Y:S02]  /*1e90*/  FSEL R46, R24, -INF , !P2 ;  /* 0xff800000182e7808 */ /* 0x000fe40005000000 */
[----:B------:R-:W-:Y:S01]  /*1ea0*/  ISETP.GE.AND P3, PT, R4, UR10, PT ;  /* 0x0000000a04007c0c */ /* 0x000fe2000bf66270 */
[----:B------:R-:W-:Y:S01]  /*1eb0*/  VIADD R4, R2, 0x98 ;  /* 0x0000009802047836 */ /* 0x000fe20000000000 */
[----:B------:R-:W-:Y:S01]  /*1ec0*/  FMNMX R7, R46, R3, !PT ;  /* 0x000000032e077209 */ /* 0x000fe20007800000 */
[----:B------:R-:W-:Y:S01]  /*1ed0*/  ULDC UR10, c[0x0][0x604] ;  /* 0x00018100000a7ab9 */ /* 0x000fe20000000800 */
[----:B------:R-:W-:Y:S02]  /*1ee0*/  FSEL R24, R89, -INF , !P4 ;  /* 0xff80000059187808 */ /* 0x000fe40006000000 */
[----:B------:R-:W-:-:S02]  /*1ef0*/  FSEL R91, R91, -INF , !P4 ;  /* 0xff8000005b5b7808 */ /* 0x000fc40006000000 */
[----:B------:R-:W-:Y:S01]  /*1f00*/  ISETP.GE.AND P4, PT, R4, UR5, PT ;  /* 0x0000000504007c0c */ /* 0x000fe2000bf86270 */
[----:B------:R-:W-:Y:S01]  /*1f10*/  ULDC UR5, c[0x0][0x28c] ;  /* 0x0000a30000057ab9 */ /* 0x000fe20000000800 */
[----:B------:R-:W-:Y:S02]  /*1f20*/  FMNMX R4, R28, R7, !PT ;  /* 0x000000071c047209 */ /* 0x000fe40007800000 */
[----:B------:R-:W-:Y:S02]  /*1f30*/  FSEL R92, R92, -INF , !P5 ;  /* 0xff8000005c5c7808 */ /* 0x000fe40006800000 */
[----:B------:R-:W-:Y:S01]  /*1f40*/  FMNMX R7, R5, R4, !PT ;  /* 0x0000000405077209 */ /* 0x000fe20007800000 */
[----:B------:R-:W-:Y:S01]  /*1f50*/  VIADD R4, R2, 0xa0 ;  /* 0x000000a002047836 */ /* 0x000fe20000000000 */
[----:B------:R-:W-:Y:S02]  /*1f60*/  FSEL R94, R94, -INF , !P5 ;  /* 0xff8000005e5e7808 */ /* 0x000fe40006800000 */
[----:B------:R-:W-:-:S02]  /*1f70*/  FMNMX R7, R32, R7, !PT ;  /* 0x0000000720077209 */ /* 0x000fc40007800000 */
[----:B------:R-:W-:Y:S01]  /*1f80*/  ISETP.GE.AND P5, PT, R38, UR5, PT ;  /* 0x0000000526007c0c */ /* 0x000fe2000bfa6270 */
[----:B------:R-:W-:Y:S01]  /*1f90*/  ULDC UR5, c[0x0][0x28c] ;  /* 0x0000a30000057ab9 */ /* 0x000fe20000000800 */
[----:B------:R-:W-:Y:S02]  /*1fa0*/  FMNMX R7, R8, R7, !PT ;  /* 0x0000000708077209 */ /* 0x000fe40007800000 */
[----:B------:R-:W-:Y:S02]  /*1fb0*/  FSEL R38, R93, -INF , !P6 ;  /* 0xff8000005d267808 */ /* 0x000fe40007000000 */
[----:B------:R-:W-:Y:S02]  /*1fc0*/  FSEL R95, R95, -INF , !P6 ;  /* 0xff8000005f5f7808 */ /* 0x000fe40007000000 */
[----:B------:R-:W-:Y:S01]  /*1fd0*/  ISETP.GE.AND P6, PT, R4, UR5, PT ;  /* 0x0000000504007c0c */ /* 0x000fe2000bfc6270 */
[----:B------:R-:W-:Y:S01]  /*1fe0*/  ULDC UR5, c[0x0][0x28c] ;  /* 0x0000a30000057ab9 */ /* 0x000fe20000000800 */
[----:B------:R-:W-:-:S02]  /*1ff0*/  FMNMX R4, R36, R7, !PT ;  /* 0x0000000724047209 */ /* 0x000fc40007800000 */
[----:B------:R-:W-:Y:S02]  /*2000*/  FSEL R96, R96, -INF , !P1 ;  /* 0xff80000060607808 */ /* 0x000fe40004800000 */
[----:B------:R-:W-:Y:S01]  /*2010*/  FMNMX R7, R9, R4, !PT ;  /* 0x0000000409077209 */ /* 0x000fe20007800000 */
[----:B------:R-:W-:Y:S01]  /*2020*/  VIADD R4, R2, 0xa9 ;  /* 0x000000a902047836 */ /* 0x000fe20000000000 */
[----:B------:R-:W-:Y:S02]  /*2030*/  FSEL R98, R98, -INF , !P1 ;  /* 0xff80000062627808 */ /* 0x000fe40004800000 */
[----:B------:R-:W-:Y:S02]  /*2040*/  FMNMX R7, R40, R7, !PT ;  /* 0x0000000728077209 */ /* 0x000fe40007800000 */
[----:B------:R-:W-:Y:S01]  /*2050*/  ISETP.GE.AND P1, PT, R42, UR5, PT ;  /* 0x000000052a007c0c */ /* 0x000fe2000bf26270 */
[----:B------:R-:W-:Y:S01]  /*2060*/  ULDC UR5, c[0x0][0x28c] ;  /* 0x0000a30000057ab9 */ /* 0x000fe20000000800 */
[----:B------:R-:W-:-:S02]  /*2070*/  FSEL R42, R97, -INF , !P3 ;  /* 0xff800000612a7808 */ /* 0x000fc40005800000 */
[----:B------:R-:W-:Y:S02]  /*2080*/  FSEL R99, R99, -INF , !P3 ;  /* 0xff80000063637808 */ /* 0x000fe40005800000 */
        /* <DEDUP_REMOVED lines=8> */
[----:B------:R-:W-:Y:S01]  /*2110*/  FSEL R80, R26, -INF , !P2 ;  /* 0xff8000001a507808 */ /* 0x000fe20005000000 */
[----:B------:R-:W-:Y:S01]  /*2120*/  VIADD R26, R2, 0xb1 ;  /* 0x000000b1021a7836 */ /* 0x000fe20000000000 */
[----:B------:R-:W-:Y:S02]  /*2130*/  FMNMX R7, R11, R4, !PT ;  /* 0x000000040b077209 */ /* 0x000fe40007800000 */
[----:B------:R-:W-:Y:S02]  /*2140*/  FMNMX R4, R80, R27, !PT ;  /* 0x0000001b50047209 */ /* 0x000fe40007800000 */
[----:B------:R-:W-:Y:S02]  /*2150*/  FMNMX R7, R48, R7, !PT ;  /* 0x0000000730077209 */ /* 0x000fe40007800000 */
[----:B------:R-:W-:Y:S02]  /*2160*/  FSEL R50, R101, -INF , !P5 ;  /* 0xff80000065327808 */ /* 0x000fe40006800000 */
[----:B------:R-:W-:-:S02]  /*2170*/  FMNMX R7, R12, R7, !PT ;  /* 0x000000070c077209 */ /* 0x000fc40007800000 */
[----:B------:R-:W-:Y:S02]  /*2180*/  FSEL R103, R103, -INF , !P5 ;  /* 0xff80000067677808 */ /* 0x000fe40006800000 */
[----:B------:R-:W-:Y:S01]  /*2190*/  ISETP.GE.AND P5, PT, R54, UR5, PT ;  /* 0x0000000536007c0c */ /* 0x000fe2000bfa6270 */
[----:B------:R-:W-:Y:S01]  /*21a0*/  ULDC UR5, c[0x0][0x28c] ;  /* 0x0000a30000057ab9 */ /* 0x000fe20000000800 */
[----:B------:R-:W-:Y:S02]  /*21b0*/  FMNMX R4, R23, R4, !PT ;  /* 0x0000000417047209 */ /* 0x000fe40007800000 */
[----:B------:R-:W-:Y:S02]  /*21c0*/  FMNMX R54, R52, R7, !PT ;  /* 0x0000000734367209 */ /* 0x000fe40007800000 */
[----:B------:R-:W-:Y:S02]  /*21d0*/  FMNMX R4, R31, R4, !PT ;  /* 0x000000041f047209 */ /* 0x000fe40007800000 */
[----:B------:R-:W-:-:S02]  /*21e0*/  FMNMX R7, R13, R54, !PT ;  /* 0x000000360d077209 */ /* 0x000fc40007800000 */
[----:B------:R-:W-:Y:S02]  /*21f0*/  FMNMX R4, R25, R4, !PT ;  /* 0x0000000419047209 */ /* 0x000fe40007800000 */
[----:B------:R-:W-:Y:S02]  /*2200*/  FMNMX R7, R56, R7, !PT ;  /* 0x0000000738077209 */ /* 0x000fe40007800000 */
[----:B------:R-:W-:Y:S02]  /*2210*/  FMNMX R4, R35, R4, !PT ;  /* 0x0000000423047209 */ /* 0x000fe40007800000 */
[----:B------:R-:W-:Y:S01]  /*2220*/  ISETP.GE.AND P2, PT, R26, UR5, PT ;  /* 0x000000051a007c0c */ /* 0x000fe2000bf46270 */
[----:B------:R-:W-:Y:S01]  /*2230*/  ULDC UR5, c[0x0][0x28c] ;  /* 0x0000a30000057ab9 */ /* 0x000fe20000000800 */
[----:B------:R-:W-:Y:S02]  /*2240*/  FMNMX R7, R14, R7, !PT ;  /* 0x000000070e077209 */ /* 0x000fe40007800000 */
[----:B------:R-:W-:-:S02]  /*2250*/  FSEL R26, R104, -INF , !P6 ;  /* 0xff800000681a7808 */ /* 0x000fc40007000000 */
        /* <DEDUP_REMOVED lines=22> */
[----:B------:R-:W-:Y:S01]  /*23c0*/  FMNMX R7, R21, R66, !PT ;  /* 0x0000004215077209 */ /* 0x000fe20007800000 */
[----:B------:R-:W-:Y:S01]  /*23d0*/  VIADD R66, R2, 0xd0 ;  /* 0x000000d002427836 */ /* 0x000fe20000000000 */
[----:B------:R-:W-:Y:S02]  /*23e0*/  FMNMX R4, R49, R4, !PT ;  /* 0x0000000431047209 */ /* 0x000fe40007800000 */
[----:B------:R-:W-:-:S02]  /*23f0*/  FMNMX R7, R22, R7, !PT ;  /* 0x0000000716077209 */ /* 0x000fc40007800000 */
[----:B------:R-:W-:Y:S02]  /*2400*/  FSEL R54, R105, -INF , !P1 ;  /* 0xff80000069367808 */ /* 0x000fe40004800000 */
[----:B------:R-:W-:Y:S02]  /*2410*/  FSEL R107, R107, -INF , !P1 ;  /* 0xff8000006b6b7808 */ /* 0x000fe40004800000 */
[----:B------:R-:W-:Y:S01]  /*2420*/  ISETP.GE.AND P1, PT, R62, UR5, PT ;  /* 0x000000053e007c0c */ /* 0x000fe2000bf26270 */
[----:B------:R-:W-:Y:S01]  /*2430*/  VIADD R62, R2, 0xc0 ;  /* 0x000000c0023e7836 */ /* 0x000fe20000000000 */
[----:B------:R-:W-:Y:S01]  /*2440*/  FMNMX R4, R59, R4, !PT ;  /* 0x000000043b047209 */ /* 0x000fe20007800000 */
[----:B------:R-:W-:Y:S01]  /*2450*/  ULDC UR5, c[0x0][0x28c] ;  /* 0x0000a30000057ab9 */ /* 0x000fe20000000800 */
[----:B------:R-:W-:Y:S02]  /*2460*/  FMNMX R7, R30, R7, !PT ;  /* 0x000000071e077209 */ /* 0x000fe40007800000 */
[----:B------:R-:W-:-:S02]  /*2470*/  FSEL R58, R108, -INF , !P3 ;  /* 0xff8000006c3a7808 */ /* 0x000fc40005800000 */
[----:B------:R-:W-:Y:S02]  /*2480*/  FSEL R110, R110, -INF , !P3 ;  /* 0xff8000006e6e7808 */ /* 0x000fe40005800000 */
[----:B------:R-:W-:Y:S02]  /*2490*/  FMNMX R4, R53, R4, !PT ;  /* 0x0000000435047209 */ /* 0x000fe40007800000 */
[----:B------:R-:W-:Y:S01]  /*24a0*/  ISETP.GE.AND P3, PT, R62, UR5, PT ;  /* 0x000000053e007c0c */ /* 0x000fe2000bf66270 */
[----:B------:R-:W-:Y:S01]  /*24b0*/  ULDC UR5, c[0x0][0x28c] ;  /* 0x0000a30000057ab9 */ /* 0x000fe20000000800 */
[----:B------:R-:W-:Y:S02]  /*24c0*/  FMNMX R7, R84, R7, !PT ;  /* 0x0000000754077209 */ /* 0x000fe40007800000 */
[----:B------:R-:W-:Y:S02]  /*24d0*/  FSEL R62, R109, -INF , !P4 ;  /* 0xff8000006d3e7808 */ /* 0x000fe40006000000 */
[----:B------:R-:W-:-:S02]  /*24e0*/  FSEL R111, R111, -INF , !P4 ;  /* 0xff8000006f6f7808 */ /* 0x000fc40006000000 */
[----:B------:R-:W-:Y:S01]  /*24f0*/  ISETP.GE.AND P4, PT, R69, UR5, PT ;  /* 0x0000000545007c0c */ /* 0x000fe2000bf86270 */
[----:B------:R-:W-:Y:S01]  /*2500*/  VIADD R69, R2, 0xc8 ;  /* 0x000000c802457836 */ /* 0x000fe20000000000 */
[----:B------:R-:W-:Y:S01]  /*2510*/  FMNMX R4, R63, R4, !PT ;  /* 0x000000043f047209 */ /* 0x000fe20007800000 */
[----:B------:R-:W-:Y:S01]  /*2520*/  ULDC UR5, c[0x0][0x28c] ;  /* 0x0000a30000057ab9 */ /* 0x000fe20000000800 */
[----:B------:R-:W-:Y:S02]  /*2530*/  FMNMX R7, R34, R7, !PT ;  /* 0x0000000722077209 */ /* 0x000fe40007800000 */
[----:B------:R-:W-:Y:S02]  /*2540*/  FMNMX R4, R57, R4, !PT ;  /* 0x0000000439047209 */ /* 0x000fe40007800000 */
[----:B------:R-:W-:Y:S02]  /*2550*/  FSEL R112, R112, -INF , !P5 ;  /* 0xff80000070707808 */ /* 0x000fe40006800000 */
[----:B------:R-:W-:-:S02]  /*2560*/  FSEL R114, R114, -INF , !P5 ;  /* 0xff80000072727808 */ /* 0x000fc40006800000 */
[----:B------:R-:W-:Y:S02]  /*2570*/  FMNMX R7, R88, R7, !PT ;  /* 0x0000000758077209 */ /* 0x000fe40007800000 */
[----:B------:R-:W-:Y:S01]  /*2580*/  ISETP.GE.AND P5, PT, R69, UR5, PT ;  /* 0x0000000545007c0c */ /* 0x000fe2000bfa6270 */
[----:B------:R-:W-:Y:S01]  /*2590*/  VIADD R69, R2, 0xc9 ;  /* 0x000000c902457836 */ /* 0x000fe20000000000 */
[----:B------:R-:W-:Y:S01]  /*25a0*/  FMNMX R4, R67, R4, !PT ;  /* 0x0000000443047209 */ /* 0x000fe20007800000 */
[----:B------:R-:W-:Y:S01]  /*25b0*/  ULDC UR5, c[0x0][0x28c] ;  /* 0x0000a30000057ab9 */ /* 0x000fe20000000800 */
[----:B------:R-:W-:Y:S02]  /*25c0*/  FMNMX R7, R24, R7, !PT ;  /* 0x0000000718077209 */ /* 0x000fe40007800000 */
[----:B------:R-:W-:Y:S02]  /*25d0*/  FSEL R102, R113, -INF , !P2 ;  /* 0xff80000071667808 */ /* 0x000fe40005000000 */
[----:B------:R-:W-:-:S02]  /*25e0*/  FSEL R115, R115, -INF , !P2 ;  /* 0xff80000073737808 */ /* 0x000fc40005000000 */
[----:B------:R-:W-:Y:S01]  /*25f0*/  ISETP.GE.AND P2, PT, R69, UR5, PT ;  /* 0x0000000545007c0c */ /* 0x000fe2000bf46270 */
[----:B------:R-:W-:Y:S01]  /*2600*/  ULDC UR5, c[0x0][0x28c] ;  /* 0x0000a30000057ab9 */ /* 0x000fe20000000800 */
[----:B------:R-:W-:Y:S02]  /*2610*/  FMNMX R4, R61, R4, !PT ;  /* 0x000000043d047209 */ /* 0x000fe40007800000 */
[----:B------:R-:W-:Y:S02]  /*2620*/  FMNMX R69, R92, R7, !PT ;  /* 0x000000075c457209 */ /* 0x000fe40007800000 */
[----:B------:R-:W-:Y:S02]  /*2630*/  FMNMX R7, R71, R4, !PT ;  /* 0x0000000447077209 */ /* 0x000fe40007800000 */
[----:B------:R-:W-:Y:S02]  /*2640*/  FMNMX R69, R38, R69, !PT ;  /* 0x0000004526457209 */ /* 0x000fe40007800000 */
[----:B------:R-:W-:-:S02]  /*2650*/  FMNMX R4, R74, R7, !PT ;  /* 0x000000074a047209 */ /* 0x000fc40007800000 */
[----:B------:R-:W-:Y:S02]  /*2660*/  FMNMX R69, R96, R69, !PT ;  /* 0x0000004560457209 */ /* 0x000fe40007800000 */
[----:B------:R-:W-:Y:S02]  /*2670*/  FSEL R116, R116, -INF , !P6 ;  /* 0xff80000074747808 */ /* 0x000fe40007000000 */
[----:B------:R-:W-:Y:S02]  /*2680*/  FSEL R118, R118, -INF , !P6 ;  /* 0xff80000076767808 */ /* 0x000fe40007000000 */
[----:B------:R-:W-:Y:S01]  /*2690*/  ISETP.GE.AND P6, PT, R66, UR5, PT ;  /* 0x0000000542007c0c */ /* 0x000fe2000bfc6270 */
[----:B------:R-:W-:Y:S01]  /*26a0*/  VIADD R66, R2, 0xd1 ;  /* 0x000000d102427836 */ /* 0x000fe20000000000 */
[----:B------:R-:W-:Y:S01]  /*26b0*/  FMNMX R7, R75, R4, !PT ;  /* 0x000000044b077209 */ /* 0x000fe20007800000 */
[----:B------:R-:W-:Y:S01]  /*26c0*/  ULDC UR5, c[0x0][0x28c] ;  /* 0x0000a30000057ab9 */ /* 0x000fe20000000800 */
[----:B------:R-:W-:-:S02]  /*26d0*/  FMNMX R69, R42, R69, !PT ;  /* 0x000000452a457209 */ /* 0x000fc40007800000 */
[----:B------:R-:W-:Y:S02]  /*26e0*/  FMNMX R4, R78, R7, !PT ;  /* 0x000000074e047209 */ /* 0x000fe40007800000 */
[----:B------:R-:W-:Y:S02]  /*26f0*/  FSEL R153, R117, -INF , !P1 ;  /* 0xff80000075997808 */ /* 0x000fe40004800000 */
[----:B------:R-:W-:Y:S02]  /*2700*/  FSEL R119, R119, -INF , !P1 ;  /* 0xff80000077777808 */ /* 0x000fe40004800000 */
[----:B------:R-:W-:Y:S02]  /*2710*/  FMNMX R69, R100, R69, !PT ;  /* 0x0000004564457209 */ /* 0x000fe40007800000 */
[----:B------:R-:W-:Y:S01]  /*2720*/  ISETP.GE.AND P1, PT, R66, UR5, PT ;  /* 0x0000000542007c0c */ /* 0x000fe2000bf26270 */
[----:B------:R-:W-:Y:S01]  /*2730*/  VIADD R66, R2, 0xd8 ;  /* 0x000000d802427836 */ /* 0x000fe20000000000 */
[----:B------:R-:W-:Y:S01]  /*2740*/  FMNMX R7, R79, R4, !PT ;  /* 0x000000044f077209 */ /* 0x000fe20007800000 */
[----:B------:R-:W-:Y:S01]  /*2750*/  ULDC UR5, c[0x0][0x28c] ;  /* 0x0000a30000057ab9 */ /* 0x000fe20000000800 */
        /* <DEDUP_REMOVED lines=8> */
[----:B------:R-:W-:-:S02]  /*27e0*/  FMNMX R7, R83, R4, !PT ;  /* 0x0000000453077209 */ /* 0x000fc40007800000 */
        /* <DEDUP_REMOVED lines=27> */
[----:B------:R-:W-:Y:S01]  /*29a0*/  ULDC UR5, c[0x0][0x28c] ;  /* 0x0000a30000057ab9 */ /* 0x000fe20000000800 */
[----:B------:R-:W-:Y:S02]  /*29b0*/  FMNMX R4, R94, R7, !PT ;  /* 0x000000075e047209 */ /* 0x000fe40007800000 */
[----:B------:R-:W-:Y:S02]  /*29c0*/  FMNMX R66, R116, R69, !PT ;  /* 0x0000004574427209 */ /* 0x000fe40007800000 */
[----:B------:R-:W-:-:S02]  /*29d0*/  FMNMX R7, R95, R4, !PT ;  /* 0x000000045f077209 */ /* 0x000fc40007800000 */
[----:B------:R-:W-:Y:S01]  /*29e0*/  FMNMX R69, R153, R66, !PT ;  /* 0x0000004299457209 */ /* 0x000fe20007800000 */
[----:B------:R-:W-:Y:S01]  /*29f0*/  VIADD R66, R2, 0xf1 ;  /* 0x000000f102427836 */ /* 0x000fe20000000000 */
[----:B------:R-:W-:Y:S01]  /*2a00*/  FMNMX R4, R98, R7, !PT ;  /* 0x0000000762047209 */ /* 0x000fe20007800000 */
[----:B------:R-:W-:Y:S01]  /*2a10*/  VIADD R7, R2, 0xf0 ;  /* 0x000000f002077836 */ /* 0x000fe20000000000 */
[----:B------:R-:W-:Y:S02]  /*2a20*/  FMNMX R69, R120, R69, !PT ;  /* 0x0000004578457209 */ /* 0x000fe40007800000 */
[----:B------:R-:W-:Y:S02]  /*2a30*/  FMNMX R4, R99, R4, !PT ;  /* 0x0000000463047209 */ /* 0x000fe40007800000 */
[----:B------:R-:W-:Y:S02]  /*2a40*/  FMNMX R69, R122, R69, !PT ;  /* 0x000000457a457209 */ /* 0x000fe40007800000 */
[----:B------:R-:W-:-:S02]  /*2a50*/  FSEL R130, R129, -INF , !P1 ;  /* 0xff80000081827808 */ /* 0x000fc40004800000 */
[----:B------:R-:W-:Y:S02]  /*2a60*/  FSEL R131, R131, -INF , !P1 ;  /* 0xff80000083837808 */ /* 0x000fe40004800000 */
[----:B------:R-:W-:Y:S01]  /*2a70*/  ISETP.GE.AND P1, PT, R70, UR5, PT ;  /* 0x0000000546007c0c */ /* 0x000fe2000bf26270 */
[----:B------:R-:W-:Y:S01]  /*2a80*/  ULDC UR5, c[0x0][0x28c] ;  /* 0x0000a30000057ab9 */ /* 0x000fe20000000800 */
[----:B------:R-:W-:Y:S01]  /*2a90*/  FMNMX R4, R65, R4, !PT ;  /* 0x0000000441047209 */ /* 0x000fe20007800000 */
[----:B------:R-:W-:Y:S01]  /*2aa0*/  VIADD R70, R2, 0xf8 ;  /* 0x000000f802467836 */ /* 0x000fe20000000000 */
        /* <DEDUP_REMOVED lines=11> */
[----:B------:R-:W-:Y:S02]  /*2b60*/  FMNMX R4, R110, R7, !PT ;  /* 0x000000076e047209 */ /* 0x000fe40007800000 */
[----:B------:R-:W-:Y:S01]  /*2b70*/  FSEL R134, R133, -INF , !P4 ;  /* 0xff80000085867808 */ /* 0x000fe20006000000 */
[----:B------:R-:W2:Y:S01]  /*2b80*/  LDC R7, c[0x0][0x28c] ;  /* 0x0000a300ff077b82 */ /* 0x000ea20000000800 */
[----:B------:R-:W-:Y:S02]  /*2b90*/  FMNMX R81, R132, R69, !PT ;  /* 0x0000004584517209 */ /* 0x000fe40007800000 */
[----:B------:R-:W-:Y:S02]  /*2ba0*/  FSEL R135, R135, -INF , !P4 ;  /* 0xff80000087877808 */ /* 0x000fe40006000000 */
[----:B------:R-:W-:Y:S01]  /*2bb0*/  ISETP.GE.AND P4, PT, R66, UR5, PT ;  /* 0x0000000542007c0c */ /* 0x000fe2000bf86270 */
[----:B------:R-:W-:Y:S01]  /*2bc0*/  ULDC UR5, c[0x0][0x28c] ;  /* 0x0000a30000057ab9 */ /* 0x000fe20000000800 */
[----:B------:R-:W-:-:S02]  /*2bd0*/  FMNMX R69, R111, R4, !PT ;  /* 0x000000046f457209 */ /* 0x000fc40007800000 */
[----:B------:R-:W-:Y:S02]  /*2be0*/  FSEL R155, R136, -INF , !P5 ;  /* 0xff800000889b7808 */ /* 0x000fe40006800000 */
[----:B------:R-:W-:Y:S02]  /*2bf0*/  FMNMX R66, R134, R81, !PT ;  /* 0x0000005186427209 */ /* 0x000fe40007800000 */
[----:B------:R-:W-:Y:S02]  /*2c00*/  FMNMX R4, R114, R69, !PT ;  /* 0x0000004572047209 */ /* 0x000fe40007800000 */
[----:B------:R-:W-:Y:S02]  /*2c10*/  FSEL R156, R137, -INF , !P2 ;  /* 0xff800000899c7808 */ /* 0x000fe40005000000 */
[----:B------:R-:W-:Y:S02]  /*2c20*/  FMNMX R81, R155, R66, !PT ;  /* 0x000000429b517209 */ /* 0x000fe40007800000 */
[----:B------:R-:W-:Y:S01]  /*2c30*/  FMNMX R69, R115, R4, !PT ;  /* 0x0000000473457209 */ /* 0x000fe20007800000 */
[----:B------:R-:W-:Y:S01]  /*2c40*/  VIADD R4, R2, 0xf9 ;  /* 0x000000f902047836 */ /* 0x000fe20000000000 */
[----:B------:R-:W-:-:S02]  /*2c50*/  FSEL R140, R140, -INF , !P6 ;  /* 0xff8000008c8c7808 */ /* 0x000fc40007000000 */
[----:B------:R-:W-:Y:S02]  /*2c60*/  FMNMX R81, R156, R81, !PT ;  /* 0x000000519c517209 */ /* 0x000fe40007800000 */
[----:B------:R-:W-:Y:S02]  /*2c70*/  FMNMX R66, R118, R69, !PT ;  /* 0x0000004576427209 */ /* 0x000fe40007800000 */
[----:B------:R-:W-:Y:S02]  /*2c80*/  FSEL R158, R141, -INF , !P1 ;  /* 0xff8000008d9e7808 */ /* 0x000fe40004800000 */
[----:B------:R-:W-:Y:S02]  /*2c90*/  FMNMX R81, R140, R81, !PT ;  /* 0x000000518c517209 */ /* 0x000fe40007800000 */
[----:B------:R-:W-:Y:S02]  /*2ca0*/  FMNMX R69, R119, R66, !PT ;  /* 0x0000004277457209 */ /* 0x000fe40007800000 */
[----:B------:R-:W-:-:S02]  /*2cb0*/  FSEL R144, R144, -INF , !P3 ;  /* 0xff80000090907808 */ /* 0x000fc40005800000 */
[----:B------:R-:W-:Y:S02]  /*2cc0*/  FMNMX R81, R158, R81, !PT ;  /* 0x000000519e517209 */ /* 0x000fe40007800000 */
[----:B------:R-:W-:Y:S02]  /*2cd0*/  FSEL R138, R138, -INF , !P5 ;  /* 0xff8000008a8a7808 */ /* 0x000fe40006800000 */
[----:B------:R-:W-:Y:S02]  /*2ce0*/  FMNMX R66, R72, R69, !PT ;  /* 0x0000004548427209 */ /* 0x000fe40007800000 */
[----:B------:R-:W-:Y:S01]  /*2cf0*/  ISETP.GE.AND P5, PT, R70, UR5, PT ;  /* 0x0000000546007c0c */ /* 0x000fe2000bfa6270 */
[----:B------:R-:W-:Y:S01]  /*2d00*/  ULDC UR5, c[0x0][0x604] ;  /* 0x0001810000057ab9 */ /* 0x000fe20000000800 */
[----:B------:R-:W-:Y:S02]  /*2d10*/  FSEL R160, R145, -INF , !P4 ;  /* 0xff80000091a07808 */ /* 0x000fe40006000000 */
[----:B------:R-:W-:-:S02]  /*2d20*/  FMNMX R81, R144, R81, !PT ;  /* 0x0000005190517209 */ /* 0x000fc40007800000 */
[----:B------:R-:W-:Y:S02]  /*2d30*/  FSEL R139, R139, -INF , !P2 ;  /* 0xff8000008b8b7808 */ /* 0x000fe40005000000 */
[----:B--2---:R-:W-:Y:S02]  /*2d40*/  ISETP.GE.AND P2, PT, R4, R7, PT ;  /* 0x000000070400720c */ /* 0x004fe40003f46270 */
[----:B------:R-:W-:Y:S02]  /*2d50*/  FMNMX R66, R123, R66, !PT ;  /* 0x000000427b427209 */ /* 0x000fe40007800000 */
[----:B------:R-:W-:Y:S02]  /*2d60*/  FSEL R161, R148, -INF , !P5 ;  /* 0xff80000094a17808 */ /* 0x000fe40006800000 */
[----:B------:R-:W-:Y:S02]  /*2d70*/  FMNMX R4, R160, R81, !PT ;  /* 0x00000051a0047209 */ /* 0x000fe40007800000 */
[----:B------:R-:W-:-:S02]  /*2d80*/  FMNMX R66, R73, R66, !PT ;  /* 0x0000004249427209 */ /* 0x000fc40007800000 */
[----:B------:R-:W-:Y:S02]  /*2d90*/  FSEL R163, R149, -INF , !P2 ;  /* 0xff80000095a37808 */ /* 0x000fe40005000000 */
[----:B------:R-:W-:Y:S02]  /*2da0*/  FMNMX R4, R161, R4, !PT ;  /* 0x00000004a1047209 */ /* 0x000fe40007800000 */
[----:B------:R-:W-:Y:S02]  /*2db0*/  FMNMX R69, R127, R66, !PT ;  /* 0x000000427f457209 */ /* 0x000fe40007800000 */
[----:B------:R-:W-:Y:S02]  /*2dc0*/  FMNMX R66, R163, R4, !PT ;  /* 0x00000004a3427209 */ /* 0x000fe40007800000 */
[----:B------:R-:W-:Y:S02]  /*2dd0*/  FMNMX R4, R76, R69, !PT ;  /* 0x000000454c047209 */ /* 0x000fe40007800000 */
[----:B------:R-:W-:Y:S01]  /*2de0*/  FSEL R142, R142, -INF , !P6 ;  /* 0xff8000008e8e7808 */ /* 0x000fe20007000000 */
[----:B------:R-:W2:Y:S01]  /*2df0*/  SHFL.BFLY PT, R81, R66, 0x1, 0x1f ;  /* 0x0c201f0042517f89 */ /* 0x000ea200000e0000 */
[----:B------:R-:W-:-:S02]  /*2e00*/  FMNMX R4, R131, R4, !PT ;  /* 0x0000000483047209 */ /* 0x000fc40007800000 */
[----:B------:R-:W-:Y:S02]  /*2e10*/  FSEL R143, R143, -INF , !P1 ;  /* 0xff8000008f8f7808 */ /* 0x000fe40004800000 */
[----:B------:R-:W-:Y:S02]  /*2e20*/  FMNMX R4, R77, R4, !PT ;  /* 0x000000044d047209 */ /* 0x000fe40007800000 */
[----:B------:R-:W-:Y:S02]  /*2e30*/  FSEL R108, R146, -INF , !P3 ;  /* 0xff800000926c7808 */ /* 0x000fe40005800000 */
[----:B------:R-:W-:Y:S02]  /*2e40*/  FMNMX R69, R135, R4, !PT ;  /* 0x0000000487457209 */ /* 0x000fe40007800000 */
[----:B------:R-:W-:Y:S02]  /*2e50*/  FSEL R104, R147, -INF , !P4 ;  /* 0xff80000093687808 */ /* 0x000fe40006000000 */
[----:B------:R-:W-:-:S02]  /*2e60*/  FMNMX R4, R138, R69, !PT ;  /* 0x000000458a047209 */ /* 0x000fc40007800000 */
[----:B------:R-:W-:Y:S02]  /*2e70*/  FSEL R133, R150, -INF , !P5 ;  /* 0xff80000096857808 */ /* 0x000fe40006800000 */
[----:B------:R-:W-:Y:S02]  /*2e80*/  FMNMX R69, R139, R4, !PT ;  /* 0x000000048b457209 */ /* 0x000fe40007800000 */
[----:B------:R-:W-:Y:S02]  /*2e90*/  FSEL R137, R151, -INF , !P2 ;  /* 0xff80000097897808 */ /* 0x000fe40005000000 */
[----:B------:R-:W-:Y:S02]  /*2ea0*/  FMNMX R4, R142, R69, !PT ;  /* 0x000000458e047209 */ /* 0x000fe40007800000 */
[----:B--2---:R-:W-:Y:S02]  /*2eb0*/  FMNMX R81, R66, R81, !PT ;  /* 0x0000005142517209 */ /* 0x004fe40007800000 */
[----:B------:R-:W-:-:S03]  /*2ec0*/  FMNMX R69, R143, R4, !PT ;  /* 0x000000048f457209 */ /* 0x000fc60007800000 */
[----:B------:R-:W2:Y:S01]  /*2ed0*/  SHFL.BFLY PT, R70, R81, 0x2, 0x1f ;  /* 0x0c401f0051467f89 */ /* 0x000ea200000e0000 */
[----:B------:R-:W-:-:S04]  /*2ee0*/  FMNMX R69, R108, R69, !PT ;  /* 0x000000456c457209 */ /* 0x000fc80007800000 */
[----:B------:R-:W-:-:S04]  /*2ef0*/  FMNMX R4, R104, R69, !PT ;  /* 0x0000004568047209 */ /* 0x000fc80007800000 */
[----:B------:R-:W-:-:S04]  /*2f00*/  FMNMX R4, R133, R4, !PT ;  /* 0x0000000485047209 */ /* 0x000fc80007800000 */
[----:B------:R-:W-:-:S05]  /*2f10*/  FMNMX R66, R137, R4, !PT ;  /* 0x0000000489427209 */ /* 0x000fca0007800000 */
[----:B------:R-:W3:Y:S01]  /*2f20*/  SHFL.BFLY PT, R69, R66, 0x1, 0x1f ;  /* 0x0c201f0042457f89 */ /* 0x000ee200000e0000 */
[----:B--2---:R-:W-:-:S04]  /*2f30*/  FMNMX R4, R81, R70, !PT ;  /* 0x0000004651047209 */ /* 0x004fc80007800000 */
[----:B------:R-:W-:-:S04]  /*2f40*/  FSETP.NEU.AND P1, PT, R4, -INF , PT ;  /* 0xff8000000400780b */ /* 0x000fc80003f2d000 */
[----:B------:R-:W-:-:S05]  /*2f50*/  FSEL R147, R4, RZ, P1 ;  /* 0x000000ff04937208 */ /* 0x000fca0000800000 */
[----:B------:R-:W-:Y:S01]  /*2f60*/  FMUL R147, R147, UR5 ;  /* 0x0000000593937c20 */ /* 0x000fe20008400000 */
[----:B------:R-:W-:-:S03]  /*2f70*/  ULDC UR5, c[0x0][0x604] ;  /* 0x0001810000057ab9 */ /* 0x000fc60000000800 */
[--C-:B------:R-:W-:Y:S01]  /*2f80*/  FFMA R125, R46, UR5, -R147.reuse ;  /* 0x000000052e7d7c23 */ /* 0x100fe20008000893 */
[----:B------:R-:W-:Y:S01]  /*2f90*/  ULDC UR5, c[0x0][0x604] ;  /* 0x0001810000057ab9 */ /* 0x000fe20000000800 */
[----:B---3--:R-:W-:Y:S01]  /*2fa0*/  FMNMX R69, R66, R69, !PT ;  /* 0x0000004542457209 */ /* 0x008fe20007800000 */
[--C-:B------:R-:W-:Y:S01]  /*2fb0*/  FFMA R3, R3, UR5, -R147.reuse ;  /* 0x0000000503037c23 */ /* 0x100fe20008000893 */
[----:B------:R-:W-:Y:S01]  /*2fc0*/  ULDC UR5, c[0x0][0x604] ;  /* 0x0001810000057ab9 */ /* 0x000fe20000000800 */
[----:B------:R-:W-:Y:S01]  /*2fd0*/  FSETP.GEU.AND P5, PT, R125, -126, PT ;  /* 0xc2fc00007d00780b */ /* 0x000fe20003fae000 */
[--C-:B------:R-:W-:Y:S01]  /*2fe0*/  FFMA R28, R28, UR5, -R147.reuse ;  /* 0x000000051c1c7c23 */ /* 0x100fe20008000893 */
[----:B------:R-:W2:Y:S01]  /*2ff0*/  SHFL.BFLY PT, R46, R69, 0x2, 0x1f ;  /* 0x0c401f00452e7f89 */ /* 0x000ea200000e0000 */
[----:B------:R-:W-:Y:S01]  /*3000*/  FSETP.GEU.AND P6, PT, R3, -126, PT ;  /* 0xc2fc00000300780b */ /* 0x000fe20003fce000 */
[----:B------:R-:W-:Y:S02]  /*3010*/  ULDC UR5, c[0x0][0x604] ;  /* 0x0001810000057ab9 */ /* 0x000fe40000000800 */
[----:B------:R-:W-:Y:S01]  /*3020*/  FSETP.GEU.AND P1, PT, R28, -126, PT ;  /* 0xc2fc00001c00780b */ /* 0x000fe20003f2e000 */
[----:B------:R-:W-:Y:S01]  /*3030*/  FFMA R89, R5, UR5, -R147 ;  /* 0x0000000505597c23 */ /* 0x000fe20008000893 */
[----:B------:R-:W-:-:S02]  /*3040*/  ULDC UR5, c[0x0][0x604] ;  /* 0x0001810000057ab9 */ /* 0x000fc40000000800 */
[--C-:B------:R-:W-:Y:S01]  /*3050*/  FFMA R32, R32, UR5, -R147.reuse ;  /* 0x0000000520207c23 */ /* 0x100fe20008000893 */
[----:B------:R-:W-:Y:S01]  /*3060*/  ULDC UR5, c[0x0][0x604] ;  /* 0x0001810000057ab9 */ /* 0x000fe20000000800 */
[----:B------:R-:W-:Y:S01]  /*3070*/  FSETP.GEU.AND P2, PT, R89, -126, PT ;  /* 0xc2fc00005900780b */ /* 0x000fe20003f4e000 */
[----:B------:R-:W-:Y:S01]  /*3080*/  @!P5 FMUL R125, R125, 0.5 ;  /* 0x3f0000007d7dd820 */ /* 0x000fe20000400000 */
[--C-:B------:R-:W-:Y:S01]  /*3090*/  FFMA R8, R8, UR5, -R147.reuse ;  /* 0x0000000508087c23 */ /* 0x100fe20008000893 */
[----:B------:R-:W-:Y:S01]  /*30a0*/  ULDC UR5, c[0x0][0x604] ;  /* 0x0001810000057ab9 */ /* 0x000fe20000000800 */
[----:B------:R-:W-:Y:S01]  /*30b0*/  @!P6 FMUL R3, R3, 0.5 ;  /* 0x3f0000000303e820 */ /* 0x000fe20000400000 */
[--C-:B------:R-:W-:Y:S01]  /*30c0*/  FFMA R36, R36, UR5, -R147.reuse ;  /* 0x0000000524247c23 */ /* 0x100fe20008000893 */
[----:B------:R-:W-:Y:S01]  /*30d0*/  ULDC UR5, c[0x0][0x604] ;  /* 0x0001810000057ab9 */ /* 0x000fe20000000800 */
[----:B------:R-:W-:Y:S01]  /*30e0*/  @!P1 FMUL R28, R28, 0.5 ;  /* 0x3f0000001c1c9820 */ /* 0x000fe20000400000 */
[----:B------:R-:W3:Y:S01]  /*30f0*/  MUFU.EX2 R81, R3 ;  /* 0x0000000300517308 */ /* 0x000ee20000000800 */
[----:B------:R-:W-:Y:S01]  /*3100*/  FFMA R9, R9, UR5, -R147 ;  /* 0x0000000509097c23 */ /* 0x000fe20008000893 */
[----:B------:R-:W-:Y:S01]  /*3110*/  FSETP.GEU.AND P3, PT, R32, -126, PT ;  /* 0xc2fc00002000780b */ /* 0x000fe20003f6e000 */
[----:B------:R-:W-:-:S02]  /*3120*/  ULDC UR5, c[0x0][0x604] ;  /* 0x0001810000057ab9 */ /* 0x000fc40000000800 */
[--C-:B------:R-:W-:Y:S01]  /*3130*/  FFMA R40, R40, UR5, -R147.reuse ;  /* 0x0000000528287c23 */ /* 0x100fe20008000893 */
[----:B--2---:R-:W-:Y:S01]  /*3140*/  FMNMX R5, R69, R46, !PT ;  /* 0x0000002e45057209 */ /* 0x004fe20007800000 */
[----:B------:R-:W-:Y:S01]  /*3150*/  @!P2 FMUL R89, R89, 0.5 ;  /* 0x3f0000005959a820 */ /* 0x000fe20000400000 */
[----:B------:R-:W2:Y:S01]  /*3160*/  MUFU.EX2 R117, R28 ;  /* 0x0000001c00757308 */ /* 0x000ea20000000800 */
[----:B------:R-:W-:Y:S01]  /*3170*/  ULDC UR5, c[0x0][0x604] ;  /* 0x0001810000057ab9 */ /* 0x000fe20000000800 */
[C---:B------:R-:W-:Y:S01]  /*3180*/  FSETP.NEU.AND P4, PT, R5.reuse, -INF , PT ;  /* 0xff8000000500780b */ /* 0x040fe20003f8d000 */
[--C-:B------:R-:W-:Y:S01]  /*3190*/  FFMA R10, R10, UR5, -R147.reuse ;  /* 0x000000050a0a7c23 */ /* 0x100fe20008000893 */
[----:B------:R-:W-:Y:S02]  /*31a0*/  ULDC UR5, c[0x0][0x604] ;  /* 0x0001810000057ab9 */ /* 0x000fe40000000800 */
[----:B------:R-:W-:Y:S01]  /*31b0*/  FSEL R146, R5, RZ, P4 ;  /* 0x000000ff05927208 */ /* 0x000fe20002000000 */
[----:B------:R-:W-:Y:S01]  /*31c0*/  @!P3 FMUL R32, R32, 0.5 ;  /* 0x3f0000002020b820 */ /* 0x000fe20000400000 */
[----:B------:R-:W4:Y:S01]  /*31d0*/  MUFU.EX2 R125, R125 ;  /* 0x0000007d007d7308 */ /* 0x000f220000000800 */
[----:B------:R-:W-:Y:S01]  /*31e0*/  FSETP.GEU.AND P4, PT, R8, -126, PT ;  /* 0xc2fc00000800780b */ /* 0x000fe20003f8e000 */
[----:B---3--:R-:W-:Y:S01]  /*31f0*/  @!P6 FMUL R81, R81, R81 ;  /* 0x000000515151e220 */ /* 0x008fe20000400000 */
[----:B------:R-:W-:Y:S01]  /*3200*/  FSETP.GEU.AND P6, PT, R9, -126, PT ;  /* 0xc2fc00000900780b */ /* 0x000fe20003fce000 */
[----:B------:R-:W-:Y:S01]  /*3210*/  FFMA R44, R44, UR5, -R147 ;  /* 0x000000052c2c7c23 */ /* 0x000fe20008000893 */
[----:B------:R-:W-:-:S02]  /*3220*/  ULDC UR5, c[0x0][0x604] ;  /* 0x0001810000057ab9 */ /* 0x000fc40000000800 */
[--C-:B------:R-:W-:Y:S01]  /*3230*/  FFMA R11, R11, UR5, -R147.reuse ;  /* 0x000000050b0b7c23 */ /* 0x100fe20008000893 */
[----:B------:R-:W3:Y:S01]  /*3240*/  MUFU.EX2 R89, R89 ;  /* 0x0000005900597308 */ /* 0x000ee20000000800 */
[----:B--2---:R-:W-:Y:S01]  /*3250*/  @!P1 FMUL R117, R117, R117 ;  /* 0x0000007575759220 */ /* 0x004fe20000400000 */
[----:B------:R-:W-:Y:S01]  /*3260*/  FSETP.GEU.AND P1, PT, R40, -126, PT ;  /* 0xc2fc00002800780b */ /* 0x000fe20003f2e000 */
[----:B------:R-:W-:Y:S02]  /*3270*/  ULDC UR5, c[0x0][0x604] ;  /* 0x0001810000057ab9 */ /* 0x000fe40000000800 */
[--C-:B------:R-:W-:Y:S01]  /*3280*/  FFMA R48, R48, UR5, -R147.reuse ;  /* 0x0000000530307c23 */ /* 0x100fe20008000893 */
[----:B------:R-:W-:Y:S01]  /*3290*/  @!P4 FMUL R8, R8, 0.5 ;  /* 0x3f0000000808c820 */ /* 0x000fe20000400000 */
[----:B------:R-:W-:Y:S01]  /*32a0*/  ULDC UR5, c[0x0][0x604] ;  /* 0x0001810000057ab9 */ /* 0x000fe20000000800 */
[----:B------:R-:W2:Y:S01]  /*32b0*/  MUFU.EX2 R85, R32 ;  /* 0x0000002000557308 */ /* 0x000ea20000000800 */
[----:B----4-:R-:W-:Y:S01]  /*32c0*/  @!P5 FMUL R125, R125, R125 ;  /* 0x0000007d7d7dd220 */ /* 0x010fe20000400000 */
[----:B------:R-:W-:Y:S01]  /*32d0*/  FSETP.GEU.AND P5, PT, R36, -126, PT ;  /* 0xc2fc00002400780b */ /* 0x000fe20003fae000 */
[----:B------:R-:W-:Y:S01]  /*32e0*/  @!P6 FMUL R9, R9, 0.5 ;  /* 0x3f0000000909e820 */ /* 0x000fe20000400000 */
[----:B------:R-:W-:Y:S01]  /*32f0*/  FFMA R12, R12, UR5, -R147 ;  /* 0x000000050c0c7c23 */ /* 0x000fe20008000893 */
[----:B------:R-:W-:-:S02]  /*3300*/  ULDC UR5, c[0x0][0x604] ;  /* 0x0001810000057ab9 */ /* 0x000fc40000000800 */
[----:B------:R-:W-:Y:S01]  /*3310*/  @!P1 FMUL R40, R40, 0.5 ;  /* 0x3f00000028289820 */ /* 0x000fe20000400000 */
[----:B------:R-:W4:Y:S01]  /*3320*/  MUFU.EX2 R69, R8 ;  /* 0x0000000800457308 */ /* 0x000f220000000800 */
[----:B---3--:R-:W-:Y:S01]  /*3330*/  @!P2 FMUL R89, R89, R89 ;  /* 0x000000595959a220 */ /* 0x008fe20000400000 */
[----:B------:R-:W-:Y:S01]  /*3340*/  FSETP.GEU.AND P2, PT, R10, -126, PT ;  /* 0xc2fc00000a00780b */ /* 0x000fe20003f4e000 */
[--C-:B------:R-:W-:Y:S01]  /*3350*/  FFMA R52, R52, UR5, -R147.reuse ;  /* 0x0000000534347c23 */ /* 0x100fe20008000893 */
[----:B------:R-:W-:Y:S02]  /*3360*/  ULDC UR5, c[0x0][0x604] ;  /* 0x0001810000057ab9 */ /* 0x000fe40000000800 */
[----:B------:R-:W-:Y:S01]  /*3370*/  FFMA R13, R13, UR5, -R147 ;  /* 0x000000050d0d7c23 */ /* 0x000fe20008000893 */
[----:B------:R-:W-:Y:S01]  /*3380*/  @!P5 FMUL R36, R36, 0.5 ;  /* 0x3f0000002424d820 */ /* 0x000fe20000400000 */
[----:B------:R-:W3:Y:S01]  /*3390*/  MUFU.EX2 R101, R9 ;  /* 0x0000000900657308 */ /* 0x000ee20000000800 */
[----:B--2---:R-:W-:Y:S01]  /*33a0*/  @!P3 FMUL R85, R85, R85 ;  /* 0x000000555555b220 */ /* 0x004fe20000400000 */
[----:B------:R-:W-:Y:S01]  /*33b0*/  FSETP.GEU.AND P3, PT, R44, -126, PT ;  /* 0xc2fc00002c00780b */ /* 0x000fe20003f6e000 */
[----:B------:R-:W-:-:S02]  /*33c0*/  ULDC UR5, c[0x0][0x604] ;  /* 0x0001810000057ab9 */ /* 0x000fc40000000800 */
[--C-:B------:R-:W-:Y:S01]  /*33d0*/  FFMA R56, R56, UR5, -R147.reuse ;  /* 0x0000000538387c23 */ /* 0x100fe20008000893 */
[----:B------:R-:W-:Y:S01]  /*33e0*/  ULDC UR5, c[0x0][0x604] ;  /* 0x0001810000057ab9 */ /* 0x000fe20000000800 */
[----:B------:R-:W-:Y:S01]  /*33f0*/  @!P2 FMUL R10, R10, 0.5 ;  /* 0x3f0000000a0aa820 */ /* 0x000fe20000400000 */
[----:B------:R-:W2:Y:S01]  /*3400*/  MUFU.EX2 R97, R40 ;  /* 0x0000002800617308 */ /* 0x000ea20000000800 */
[----:B----4-:R-:W-:Y:S01]  /*3410*/  @!P4 FMUL R69, R69, R69 ;  /* 0x000000454545c220 */ /* 0x010fe20000400000 */
[----:B------:R-:W-:Y:S01]  /*3420*/  FSETP.GEU.AND P4, PT, R11, -126, PT ;  /* 0xc2fc00000b00780b */ /* 0x000fe20003f8e000 */
[--C-:B------:R-:W-:Y:S01]  /*3430*/  FFMA R14, R14, UR5, -R147.reuse ;  /* 0x000000050e0e7c23 */ /* 0x100fe20008000893 */
[----:B------:R-:W-:Y:S02]  /*3440*/  ULDC UR5, c[0x0][0x604] ;  /* 0x0001810000057ab9 */ /* 0x000fe40000000800 */
[----:B------:R-:W-:Y:S01]  /*3450*/  FFMA R60, R60, UR5, -R147 ;  /* 0x000000053c3c7c23 */ /* 0x000fe20008000893 */
[----:B------:R-:W-:Y:S01]  /*3460*/  @!P3 FMUL R44, R44, 0.5 ;  /* 0x3f0000002c2cb820 */ /* 0x000fe20000400000 */
[----:B------:R-:W4:Y:S01]  /*3470*/  MUFU.EX2 R109, R36 ;  /* 0x00000024006d7308 */ /* 0x000f220000000800 */
[----:B---3--:R-:W-:Y:S01]  /*3480*/  @!P6 FMUL R101, R101, R101 ;  /* 0x000000656565e220 */ /* 0x008fe20000400000 */
[----:B------:R-:W-:Y:S01]  /*3490*/  FSETP.GEU.AND P6, PT, R12, -126, PT ;  /* 0xc2fc00000c00780b */ /* 0x000fe20003fce000 */
[----:B------:R-:W-:-:S02]  /*34a0*/  ULDC UR5, c[0x0][0x604] ;  /* 0x0001810000057ab9 */ /* 0x000fc40000000800 */
[--C-:B------:R-:W-:Y:S01]  /*34b0*/  FFMA R15, R15, UR5, -R147.reuse ;  /* 0x000000050f0f7c23 */ /* 0x100fe20008000893 */
[----:B------:R-:W-:Y:S01]  /*34c0*/  ULDC UR5, c[0x0][0x604] ;  /* 0x0001810000057ab9 */ /* 0x000fe20000000800 */
[----:B------:R-:W-:Y:S01]  /*34d0*/  @!P4 FMUL R11, R11, 0.5 ;  /* 0x3f0000000b0bc820 */ /* 0x000fe20000400000 */
[----:B------:R-:W3:Y:S01]  /*34e0*/  MUFU.EX2 R93, R10 ;  /* 0x0000000a005d7308 */ /* 0x000ee20000000800 */
[----:B--2---:R-:W-:Y:S01]  /*34f0*/  @!P1 FMUL R97, R97, R97 ;  /* 0x0000006161619220 */ /* 0x004fe20000400000 */
[----:B------:R-:W-:Y:S01]  /*3500*/  FSETP.GEU.AND P1, PT, R52, -126, PT ;  /* 0xc2fc00003400780b */ /* 0x000fe20003f2e000 */
[--C-:B------:R-:W-:Y:S01]  /*3510*/  FFMA R64, R64, UR5, -R147.reuse ;  /* 0x0000000540407c23 */ /* 0x100fe20008000893 */
[----:B------:R-:W-:Y:S02]  /*3520*/  ULDC UR5, c[0x0][0x604] ;  /* 0x0001810000057ab9 */ /* 0x000fe40000000800 */
[----:B------:R-:W-:Y:S01]  /*3530*/  FFMA R16, R16, UR5, -R147 ;  /* 0x0000000510107c23 */ /* 0x000fe20008000893 */
[----:B------:R-:W-:Y:S01]  /*3540*/  @!P6 FMUL R12, R12, 0.5 ;  /* 0x3f0000000c0ce820 */ /* 0x000fe20000400000 */
[----:B------:R-:W2:Y:S01]  /*3550*/  MUFU.EX2 R105, R44 ;  /* 0x0000002c00697308 */ /* 0x000ea20000000800 */
[----:B----4-:R-:W-:Y:S01]  /*3560*/  @!P5 FMUL R109, R109, R109 ;  /* 0x0000006d6d6dd220 */ /* 0x010fe20000400000 */
[----:B------:R-:W-:Y:S01]  /*3570*/  FSETP.GEU.AND P5, PT, R48, -126, PT ;  /* 0xc2fc00003000780b */ /* 0x000fe20003fae000 */
[----:B------:R-:W-:-:S02]  /*3580*/  ULDC UR5, c[0x0][0x604] ;  /* 0x0001810000057ab9 */ /* 0x000fc40000000800 */
[--C-:B------:R-:W-:Y:S01]  /*3590*/  FFMA R68, R68, UR5, -R147.reuse ;  /* 0x0000000544447c23 */ /* 0x100fe20008000893 */
[----:B------:R-:W-:Y:S01]  /*35a0*/  ULDC UR5, c[0x0][0x604] ;  /* 0x0001810000057ab9 */ /* 0x000fe20000000800 */
        /* <DEDUP_REMOVED lines=12> */
[----:B------:R-:W-:Y:S01]  /*3670*/  FFMA R3, R19, UR5, -R147 ;  /* 0x0000000513037c23 */ /* 0x000fe20008000893 */
[----:B------:R-:W-:Y:S01]  /*3680*/  ULDC UR5, c[0x0][0x604] ;  /* 0x0001810000057ab9 */ /* 0x000fe20000000800 */
[----:B------:R-:W-:Y:S01]  /*3690*/  @!P2 FMUL R13, R13, 0.5 ;  /* 0x3f0000000d0da820 */ /* 0x000fe20000400000 */
[----:B------:R-:W2:Y:S01]  /*36a0*/  MUFU.EX2 R136, R52 ;  /* 0x0000003400887308 */ /* 0x000ea20000000800 */
[----:B----4-:R-:W-:Y:S01]  /*36b0*/  @!P4 FMUL R113, R113, R113 ;  /* 0x000000717171c220 */ /* 0x010fe20000400000 */
[----:B------:R-:W-:-:S05]  /*36c0*/  FSETP.GEU.AND P4, PT, R14, -126, PT ;  /* 0xc2fc00000e00780b */ /* 0x000fca0003f8e000 */
[----:B------:R-:W-:Y:S01]  /*36d0*/  @!P3 FMUL R56, R56, 0.5 ;  /* 0x3f0000003838b820 */ /* 0x000fe20000400000 */
[----:B------:R-:W4:Y:S01]  /*36e0*/  MUFU.EX2 R121, R48 ;  /* 0x0000003000797308 */ /* 0x000f220000000800 */
[----:B---3--:R-:W-:Y:S01]  /*36f0*/  @!P6 FMUL R129, R129, R129 ;  /* 0x000000818181e220 */ /* 0x008fe20000400000 */
[----:B------:R-:W-:-:S05]  /*3700*/  FSETP.GEU.AND P6, PT, R15, -126, PT ;  /* 0xc2fc00000f00780b */ /* 0x000fca0003fce000 */
[----:B------:R-:W-:Y:S01]  /*3710*/  @!P4 FMUL R14, R14, 0.5 ;  /* 0x3f0000000e0ec820 */ /* 0x000fe20000400000 */
[----:B------:R-:W3:Y:S01]  /*3720*/  MUFU.EX2 R141, R13 ;  /* 0x0000000d008d7308 */ /* 0x000ee20000000800 */
[----:B--2---:R-:W-:Y:S01]  /*3730*/  @!P1 FMUL R136, R136, R136 ;  /* 0x0000008888889220 */ /* 0x004fe20000400000 */
[----:B------:R-:W-:-:S05]  /*3740*/  FSETP.GEU.AND P1, PT, R64, -126, PT ;  /* 0xc2fc00004000780b */ /* 0x000fca0003f2e000 */
        /* <DEDUP_REMOVED lines=9> */
[----:B------:R3:W5:Y:S01]  /*37e0*/  MUFU.EX2 R157, R15 ;  /* 0x0000000f009d7308 */ /* 0x0007620000000800 */
[----:B--2---:R-:W-:Y:S01]  /*37f0*/  @!P3 FMUL R145, R145, R145 ;  /* 0x000000919191b220 */ /* 0x004fe20000400000 */
[----:B------:R-:W-:-:S05]  /*3800*/  FSETP.GEU.AND P3, PT, R68, -126, PT ;  /* 0xc2fc00004400780b */ /* 0x000fca0003f6e000 */
[----:B------:R-:W-:Y:S01]  /*3810*/  @!P2 FMUL R16, R16, 0.5 ;  /* 0x3f0000001010a820 */ /* 0x000fe20000400000 */
[----:B------:R-:W2:Y:S01]  /*3820*/  MUFU.EX2 R154, R64 ;  /* 0x00000040009a7308 */ /* 0x000ea20000000800 */
[----:B----4-:R-:W-:Y:S01]  /*3830*/  @!P4 FMUL R162, R162, R162 ;  /* 0x000000a2a2a2c220 */ /* 0x010fe20000400000 */
[----:B------:R-:W-:Y:S01]  /*3840*/  FSETP.GEU.AND P4, PT, R17, -126, PT ;  /* 0xc2fc00001100780b */ /* 0x000fe20003f8e000 */
[--C-:B---3--:R-:W-:Y:S01]  /*3850*/  FFMA R15, R20, UR5, -R147.reuse ;  /* 0x00000005140f7c23 */ /* 0x108fe20008000893 */
[----:B------:R-:W-:Y:S02]  /*3860*/  ULDC UR5, c[0x0][0x604] ;  /* 0x0001810000057ab9 */ /* 0x000fe40000000800 */
[----:B------:R-:W-:Y:S01]  /*3870*/  FFMA R13, R21, UR5, -R147 ;  /* 0x00000005150d7c23 */ /* 0x000fe20008000893 */
[----:B------:R-:W-:Y:S01]  /*3880*/  @!P3 FMUL R68, R68, 0.5 ;  /* 0x3f0000004444b820 */ /* 0x000fe20000400000 */
[----:B------:R-:W3:Y:S01]  /*3890*/  MUFU.EX2 R159, R60 ;  /* 0x0000003c009f7308 */ /* 0x000ee20000000800 */
[----:B-----5:R-:W-:Y:S01]  /*38a0*/  @!P6 FMUL R157, R157, R157 ;  /* 0x0000009d9d9de220 */ /* 0x020fe20000400000 */
[----:B------:R-:W-:Y:S01]  /*38b0*/  FSETP.GEU.AND P6, PT, R3, -126, PT ;  /* 0xc2fc00000300780b */ /* 0x000fe20003fce000 */
[----:B------:R-:W-:-:S02]  /*38c0*/  ULDC UR5, c[0x0][0x604] ;  /* 0x0001810000057ab9 */ /* 0x000fc40000000800 */
[--C-:B------:R-:W-:Y:S01]  /*38d0*/  FFMA R11, R22, UR5, -R147.reuse ;  /* 0x00000005160b7c23 */ /* 0x100fe20008000893 */
[----:B------:R-:W-:Y:S01]  /*38e0*/  ULDC UR5, c[0x0][0x604] ;  /* 0x0001810000057ab9 */ /* 0x000fe20000000800 */
[----:B------:R-:W-:Y:S01]  /*38f0*/  @!P4 FMUL R17, R17, 0.5 ;  /* 0x3f0000001111c820 */ /* 0x000fe20000400000 */
[----:B------:R-:W4:Y:S01]  /*3900*/  MUFU.EX2 R152, R16 ;  /* 0x0000001000987308 */ /* 0x000f220000000800 */
[----:B--2---:R-:W-:Y:S01]  /*3910*/  @!P1 FMUL R154, R154, R154 ;  /* 0x0000009a9a9a9220 */ /* 0x004fe20000400000 */
[----:B------:R-:W-:Y:S01]  /*3920*/  FSETP.GEU.AND P1, PT, R15, -126, PT ;  /* 0xc2fc00000f00780b */ /* 0x000fe20003f2e000 */
[----:B------:R-:W-:Y:S01]  /*3930*/  FFMA R9, R30, UR5, -R147 ;  /* 0x000000051e097c23 */ /* 0x000fe20008000893 */
[----:B------:R-:W-:-:S03]  /*3940*/  ULDC UR5, c[0x0][0x604] ;  /* 0x0001810000057ab9 */ /* 0x000fc60000000800 */
[----:B------:R-:W-:Y:S01]  /*3950*/  @!P6 FMUL R3, R3, 0.5 ;  /* 0x3f0000000303e820 */ /* 0x000fe20000400000 */
[----:B------:R-:W2:Y:S01]  /*3960*/  MUFU.EX2 R149, R68 ;  /* 0x0000004400957308 */ /* 0x000ea20000000800 */
[----:B---3--:R-:W-:Y:S01]  /*3970*/  @!P5 FMUL R159, R159, R159 ;  /* 0x0000009f9f9fd220 */ /* 0x008fe20000400000 */
[----:B------:R-:W-:-:S05]  /*3980*/  FSETP.GEU.AND P5, PT, R18, -126, PT ;  /* 0xc2fc00001200780b */ /* 0x000fca0003fae000 */
[----:B------:R-:W-:Y:S01]  /*3990*/  @!P1 FMUL R15, R15, 0.5 ;  /* 0x3f0000000f0f9820 */ /* 0x000fe20000400000 */
[----:B------:R-:W3:Y:S01]  /*39a0*/  MUFU.EX2 R148, R17 ;  /* 0x0000001100947308 */ /* 0x000ee20000000800 */
[----:B----4-:R-:W-:Y:S01]  /*39b0*/  @!P2 FMUL R152, R152, R152 ;  /* 0x000000989898a220 */ /* 0x010fe20000400000 */
[----:B------:R-:W-:-:S05]  /*39c0*/  FSETP.GEU.AND P2, PT, R13, -126, PT ;  /* 0xc2fc00000d00780b */ /* 0x000fca0003f4e000 */
[----:B------:R-:W-:Y:S01]  /*39d0*/  @!P5 FMUL R18, R18, 0.5 ;  /* 0x3f0000001212d820 */ /* 0x000fe20000400000 */
[----:B------:R4:W5:Y:S01]  /*39e0*/  MUFU.EX2 R17, R3 ;  /* 0x0000000300117308 */ /* 0x0009620000000800 */
[----:B--2---:R-:W-:Y:S01]  /*39f0*/  @!P3 FMUL R149, R149, R149 ;  /* 0x000000959595b220 */ /* 0x004fe20000400000 */
[----:B------:R-:W-:-:S05]  /*3a00*/  FSETP.GEU.AND P3, PT, R11, -126, PT ;  /* 0xc2fc00000b00780b */ /* 0x000fca0003f6e000 */
[----:B------:R-:W-:Y:S01]  /*3a10*/  @!P2 FMUL R13, R13, 0.5 ;  /* 0x3f0000000d0da820 */ /* 0x000fe20000400000 */
[----:B------:R-:W2:Y:S01]  /*3a20*/  MUFU.EX2 R15, R15 ;  /* 0x0000000f000f7308 */ /* 0x000ea20000000800 */
[--C-:B----4-:R-:W-:Y:S01]  /*3a30*/  FFMA R3, R84, UR5, -R147.reuse ;  /* 0x0000000554037c23 */ /* 0x110fe20008000893 */
[----:B------:R-:W-:Y:S01]  /*3a40*/  ULDC UR5, c[0x0][0x604] ;  /* 0x0001810000057ab9 */ /* 0x000fe20000000800 */
[----:B---3--:R-:W-:Y:S01]  /*3a50*/  @!P4 FMUL R148, R148, R148 ;  /* 0x000000949494c220 */ /* 0x008fe20000400000 */
[--C-:B------:R-:W-:Y:S01]  /*3a60*/  FFMA R34, R34, UR5, -R147.reuse ;  /* 0x0000000522227c23 */ /* 0x100fe20008000893 */
[----:B------:R-:W-:Y:S01]  /*3a70*/  ULDC UR5, c[0x0][0x604] ;  /* 0x0001810000057ab9 */ /* 0x000fe20000000800 */
[----:B------:R-:W-:Y:S01]  /*3a80*/  FSETP.GEU.AND P4, PT, R9, -126, PT ;  /* 0xc2fc00000900780b */ /* 0x000fe20003f8e000 */
[----:B------:R-:W-:Y:S01]  /*3a90*/  FFMA R8, R88, UR5, -R147 ;  /* 0x0000000558087c23 */ /* 0x000fe20008000893 */
[----:B------:R-:W3:Y:S01]  /*3aa0*/  MUFU.EX2 R19, R18 ;  /* 0x0000001200137308 */ /* 0x000ee20000000800 */
[----:B-----5:R-:W-:Y:S01]  /*3ab0*/  @!P6 FMUL R17, R17, R17 ;  /* 0x000000111111e220 */ /* 0x020fe20000400000 */
[----:B------:R-:W-:Y:S01]  /*3ac0*/  FSETP.GEU.AND P6, PT, R34, -126, PT ;  /* 0xc2fc00002200780b */ /* 0x000fe20003fce000 */
[----:B------:R-:W-:Y:S01]  /*3ad0*/  @!P3 FMUL R11, R11, 0.5 ;  /* 0x3f0000000b0bb820 */ /* 0x000fe20000400000 */
[----:B------:R-:W-:-:S02]  /*3ae0*/  ULDC UR5, c[0x0][0x604] ;  /* 0x0001810000057ab9 */ /* 0x000fc40000000800 */
[--C-:B------:R-:W-:Y:S01]  /*3af0*/  FFMA R24, R24, UR5, -R147.reuse ;  /* 0x0000000518187c23 */ /* 0x100fe20008000893 */
[----:B------:R-:W-:Y:S01]  /*3b00*/  ULDC UR5, c[0x0][0x604] ;  /* 0x0001810000057ab9 */ /* 0x000fe20000000800 */
[----:B------:R-:W4:Y:S01]  /*3b10*/  MUFU.EX2 R13, R13 ;  /* 0x0000000d000d7308 */ /* 0x000f220000000800 */
[----:B--2---:R-:W-:Y:S01]  /*3b20*/  @!P1 FMUL R15, R15, R15 ;  /* 0x0000000f0f0f9220 */ /* 0x004fe20000400000 */
[----:B------:R-:W-:Y:S01]  /*3b30*/  FSETP.GEU.AND P1, PT, R8, -126, PT ;  /* 0xc2fc00000800780b */ /* 0x000fe20003f2e000 */
[--C-:B------:R-:W-:Y:S01]  /*3b40*/  FFMA R14, R92, UR5, -R147.reuse ;  /* 0x000000055c0e7c23 */ /* 0x100fe20008000893 */
[----:B------:R-:W-:Y:S01]  /*3b50*/  ULDC UR5, c[0x0][0x604] ;  /* 0x0001810000057ab9 */ /* 0x000fe20000000800 */
[----:B------:R-:W-:Y:S01]  /*3b60*/  @!P4 FMUL R9, R9, 0.5 ;  /* 0x3f0000000909c820 */ /* 0x000fe20000400000 */
[----:B------:R-:W-:Y:S01]  /*3b70*/  FFMA R38, R38, UR5, -R147 ;  /* 0x0000000526267c23 */ /* 0x000fe20008000893 */
[----:B------:R-:W-:Y:S01]  /*3b80*/  @!P6 FMUL R34, R34, 0.5 ;  /* 0x3f0000002222e820 */ /* 0x000fe20000400000 */
[----:B------:R-:W2:Y:S01]  /*3b90*/  MUFU.EX2 R11, R11 ;  /* 0x0000000b000b7308 */ /* 0x000ea20000000800 */
[----:B---3--:R-:W-:Y:S01]  /*3ba0*/  @!P5 FMUL R19, R19, R19 ;  /* 0x000000131313d220 */ /* 0x008fe20000400000 */
[----:B------:R-:W-:Y:S01]  /*3bb0*/  FSETP.GEU.AND P5, PT, R3, -126, PT ;  /* 0xc2fc00000300780b */ /* 0x000fe20003fae000 */
[----:B------:R-:W-:-:S02]  /*3bc0*/  ULDC UR5, c[0x0][0x604] ;  /* 0x0001810000057ab9 */ /* 0x000fc40000000800 */
[--C-:B------:R-:W-:Y:S01]  /*3bd0*/  FFMA R12, R96, UR5, -R147.reuse ;  /* 0x00000005600c7c23 */ /* 0x100fe20008000893 */
[----:B------:R-:W-:Y:S01]  /*3be0*/  ULDC UR5, c[0x0][0x604] ;  /* 0x0001810000057ab9 */ /* 0x000fe20000000800 */
[----:B------:R-:W-:Y:S01]  /*3bf0*/  @!P1 FMUL R8, R8, 0.5 ;  /* 0x3f00000008089820 */ /* 0x000fe20000400000 */
[----:B------:R-:W3:Y:S01]  /*3c00*/  MUFU.EX2 R70, R34 ;  /* 0x0000002200467308 */ /* 0x000ee20000000800 */
[----:B----4-:R-:W-:Y:S01]  /*3c10*/  @!P2 FMUL R13, R13, R13 ;  /* 0x0000000d0d0da220 */ /* 0x010fe20000400000 */
[----:B------:R-:W-:Y:S01]  /*3c20*/  FSETP.GEU.AND P2, PT, R24, -126, PT ;  /* 0xc2fc00001800780b */ /* 0x000fe20003f4e000 */
[--C-:B------:R-:W-:Y:S01]  /*3c30*/  FFMA R42, R42, UR5, -R147.reuse ;  /* 0x000000052a2a7c23 */ /* 0x100fe20008000893 */
[----:B------:R-:W-:Y:S02]  /*3c40*/  ULDC UR5, c[0x0][0x604] ;  /* 0x0001810000057ab9 */ /* 0x000fe40000000800 */
[----:B------:R-:W-:Y:S01]  /*3c50*/  FFMA R18, R100, UR5, -R147 ;  /* 0x0000000564127c23 */ /* 0x000fe20008000893 */
[----:B------:R-:W-:Y:S01]  /*3c60*/  @!P5 FMUL R3, R3, 0.5 ;  /* 0x3f0000000303d820 */ /* 0x000fe20000400000 */
[----:B------:R-:W4:Y:S01]  /*3c70*/  MUFU.EX2 R8, R8 ;  /* 0x0000000800087308 */ /* 0x000f220000000800 */
[----:B--2---:R-:W-:Y:S01]  /*3c80*/  @!P3 FMUL R11, R11, R11 ;  /* 0x0000000b0b0bb220 */ /* 0x004fe20000400000 */
[----:B------:R-:W-:Y:S01]  /*3c90*/  FSETP.GEU.AND P3, PT, R14, -126, PT ;  /* 0xc2fc00000e00780b */ /* 0x000fe20003f6e000 */
[----:B------:R-:W-:-:S02]  /*3ca0*/  ULDC UR5, c[0x0][0x604] ;  /* 0x0001810000057ab9 */ /* 0x000fc40000000800 */
[--C-:B------:R-:W-:Y:S01]  /*3cb0*/  FFMA R50, R50, UR5, -R147.reuse ;  /* 0x0000000532327c23 */ /* 0x100fe20008000893 */
[----:B------:R-:W-:Y:S01]  /*3cc0*/  ULDC UR5, c[0x0][0x604] ;  /* 0x0001810000057ab9 */ /* 0x000fe20000000800 */
[----:B------:R-:W-:Y:S01]  /*3cd0*/  @!P2 FMUL R24, R24, 0.5 ;  /* 0x3f0000001818a820 */ /* 0x000fe20000400000 */
[----:B------:R-:W2:Y:S01]  /*3ce0*/  MUFU.EX2 R3, R3 ;  /* 0x0000000300037308 */ /* 0x000ea20000000800 */
[----:B---3--:R-:W-:Y:S01]  /*3cf0*/  @!P6 FMUL R70, R70, R70 ;  /* 0x000000464646e220 */ /* 0x008fe20000400000 */
[----:B------:R-:W-:Y:S01]  /*3d00*/  FSETP.GEU.AND P6, PT, R42, -126, PT ;  /* 0xc2fc00002a00780b */ /* 0x000fe20003fce000 */
[--C-:B------:R-:W-:Y:S01]  /*3d10*/  FFMA R16, R26, UR5, -R147.reuse ;  /* 0x000000051a107c23 */ /* 0x100fe20008000893 */
[----:B------:R-:W-:Y:S02]  /*3d20*/  ULDC UR5, c[0x0][0x604] ;  /* 0x0001810000057ab9 */ /* 0x000fe40000000800 */
[----:B------:R-:W-:Y:S01]  /*3d30*/  FFMA R44, R54, UR5, -R147 ;  /* 0x00000005362c7c23 */ /* 0x000fe20008000893 */
[----:B------:R-:W-:Y:S01]  /*3d40*/  @!P3 FMUL R14, R14, 0.5 ;  /* 0x3f0000000e0eb820 */ /* 0x000fe20000400000 */
[----:B------:R3:W5:Y:S01]  /*3d50*/  MUFU.EX2 R46, R24 ;  /* 0x00000018002e7308 */ /* 0x0007620000000800 */
[----:B----4-:R-:W-:Y:S01]  /*3d60*/  @!P1 FMUL R8, R8, R8 ;  /* 0x0000000808089220 */ /* 0x010fe20000400000 */
        /* <DEDUP_REMOVED lines=8> */
[--C-:B------:R-:W-:Y:S01]  /*3df0*/  FFMA R62, R62, UR5, -R147.reuse ;  /* 0x000000053e3e7c23 */ /* 0x100fe20008000893 */
[----:B------:R-:W-:Y:S02]  /*3e00*/  ULDC UR5, c[0x0][0x604] ;  /* 0x0001810000057ab9 */ /* 0x000fe40000000800 */
[----:B---3--:R-:W-:Y:S01]  /*3e10*/  FFMA R24, R112, UR5, -R147 ;  /* 0x0000000570187c23 */ /* 0x008fe20008000893 */
[----:B------:R-:W-:Y:S01]  /*3e20*/  @!P1 FMUL R18, R18, 0.5 ;  /* 0x3f00000012129820 */ /* 0x000fe20000400000 */
[----:B------:R-:W2:Y:S01]  /*3e30*/  MUFU.EX2 R14, R14 ;  /* 0x0000000e000e7308 */ /* 0x000ea20000000800 */
[----:B-----5:R-:W-:Y:S01]  /*3e40*/  @!P2 FMUL R46, R46, R46 ;  /* 0x0000002e2e2ea220 */ /* 0x020fe20000400000 */
        /* <DEDUP_REMOVED lines=26> */
[----:B------:R-:W3:Y:S01]  /*3ff0*/  MUFU.EX2 R64, R50 ;  /* 0x0000003200407308 */ /* 0x000ee20000000800 */
        /* <DEDUP_REMOVED lines=59> */
[----:B------:R-:W-:Y:S01]  /*43b0*/  FFMA R21, R163, UR5, -R147 ;  /* 0x00000005a3157c23 */ /* 0x000fe20008000893 */
[----:B------:R-:W-:Y:S01]  /*43c0*/  ULDC UR5, c[0x0][0x604] ;  /* 0x0001810000057ab9 */ /* 0x000fe20000000800 */
[----:B------:R-:W-:Y:S01]  /*43d0*/  @!P5 FMUL R22, R22, 0.5 ;  /* 0x3f0000001616d820 */ /* 0x000fe20000400000 */
[----:B------:R-:W3:Y:S01]  /*43e0*/  MUFU.EX2 R42, R42 ;  /* 0x0000002a002a7308 */ /* 0x000ee20000000800 */
[----:B----4-:R-:W-:Y:S01]  /*43f0*/  @!P4 FMUL R44, R44, R44 ;  /* 0x0000002c2c2cc220 */ /* 0x010fe20000400000 */
[----:B------:R-:W-:Y:S01]  /*4400*/  FSETP.GEU.AND P4, PT, R58, -126, PT ;  /* 0xc2fc00003a00780b */ /* 0x000fe20003f8e000 */
[----:B------:R-:W-:Y:S01]  /*4410*/  FMUL R180, R146, UR5 ;  /* 0x0000000592b47c20 */ /* 0x000fe20008400000 */
[----:B------:R-:W-:-:S03]  /*4420*/  ULDC UR5, c[0x0][0x604] ;  /* 0x0001810000057ab9 */ /* 0x000fc60000000800 */
        /* <DEDUP_REMOVED lines=60> */
[----:B------:R-:W-:Y:S01]  /*47f0*/  FFMA R41, R41, UR5, -R180 ;  /* 0x0000000529297c23 */ /* 0x000fe200080008b4 */
[----:B------:R-:W-:Y:S01]  /*4800*/  ULDC UR5, c[0x0][0x604] ;  /* 0x0001810000057ab9 */ /* 0x000fe20000000800 */
[----:B------:R-:W-:Y:S01]  /*4810*/  FADD R188, R148, R52 ;  /* 0x0000003494bc7221 */ /* 0x000fe20000000000 */
[----:B------:R-:W-:Y:S01]  /*4820*/  FFMA R51, R51, UR5, -R180 ;  /* 0x0000000533337c23 */ /* 0x000fe200080008b4 */
[----:B------:R-:W-:Y:S01]  /*4830*/  @!P6 FMUL R48, R48, 0.5 ;  /* 0x3f0000003030e820 */ /* 0x000fe20000400000 */
[----:B------:R-:W4:Y:S01]  /*4840*/  MUFU.EX2 R54, R54 ;  /* 0x0000003600367308 */ /* 0x000f220000000800 */
[----:B--2---:R-:W-:Y:S01]  /*4850*/  @!P5 FMUL R34, R34, R34 ;  /* 0x000000222222d220 */ /* 0x004fe20000400000 */
[----:B------:R-:W-:Y:S01]  /*4860*/  FSETP.GEU.AND P5, PT, R38, -126, PT ;  /* 0xc2fc00002600780b */ /* 0x000fe20003fae000 */
[----:B------:R-:W-:Y:S01]  /*4870*/  ULDC UR5, c[0x0][0x604] ;  /* 0x0001810000057ab9 */ /* 0x000fe20000000800 */
[----:B------:R-:W-:Y:S01]  /*4880*/  FADD R192, R19, R30 ;  /* 0x0000001e13c07221 */ /* 0x000fe20000000000 */
[--C-:B------:R-:W-:Y:S01]  /*4890*/  FFMA R45, R45, UR5, -R180.reuse ;  /* 0x000000052d2d7c23 */ /* 0x100fe200080008b4 */
[----:B------:R-:W-:Y:S01]  /*48a0*/  ULDC UR5, c[0x0][0x604] ;  /* 0x0001810000057ab9 */ /* 0x000fe20000000800 */
[----:B------:R-:W-:Y:S01]  /*48b0*/  @!P1 FMUL R10, R10, 0.5 ;  /* 0x3f0000000a0a9820 */ /* 0x000fe20000400000 */
[----:B------:R-:W2:Y:S01]  /*48c0*/  MUFU.EX2 R36, R36 ;  /* 0x0000002400247308 */ /* 0x000ea20000000800 */
[----:B---3--:R-:W-:Y:S01]  /*48d0*/  @!P2 FMUL R40, R40, R40 ;  /* 0x000000282828a220 */ /* 0x008fe20000400000 */
[----:B------:R-:W-:Y:S01]  /*48e0*/  FSETP.GEU.AND P2, PT, R21, -126, PT ;  /* 0xc2fc00001500780b */ /* 0x000fe20003f4e000 */
[----:B------:R-:W-:Y:S01]  /*48f0*/  FFMA R55, R55, UR5, -R180 ;  /* 0x0000000537377c23 */ /* 0x000fe200080008b4 */
[----:B------:R-:W-:Y:S01]  /*4900*/  ULDC UR5, c[0x0][0x604] ;  /* 0x0001810000057ab9 */ /* 0x000fe20000000800 */
[----:B------:R-:W-:Y:S01]  /*4910*/  FADD R186, R149, R34 ;  /* 0x0000002295ba7221 */ /* 0x000fe20000000000 */
[--C-:B------:R-:W-:Y:S01]  /*4920*/  FFMA R49, R49, UR5, -R180.reuse ;  /* 0x0000000531317c23 */ /* 0x100fe200080008b4 */
[----:B------:R-:W-:Y:S01]  /*4930*/  @!P5 FMUL R38, R38, 0.5 ;  /* 0x3f0000002626d820 */ /* 0x000fe20000400000 */
[----:B------:R-:W3:Y:S01]  /*4940*/  MUFU.EX2 R48, R48 ;  /* 0x0000003000307308 */ /* 0x000ee20000000800 */
[----:B----4-:R-:W-:Y:S01]  /*4950*/  @!P4 FMUL R54, R54, R54 ;  /* 0x000000363636c220 */ /* 0x010fe20000400000 */
[----:B------:R-:W-:Y:S01]  /*4960*/  FSETP.GEU.AND P4, PT, R50, -126, PT ;  /* 0xc2fc00003200780b */ /* 0x000fe20003f8e000 */
[----:B------:R-:W-:Y:S01]  /*4970*/  ULDC UR5, c[0x0][0x604] ;  /* 0x0001810000057ab9 */ /* 0x000fe20000000800 */
[----:B------:R-:W-:Y:S01]  /*4980*/  F2FP.SATFINITE.E4M3.F32.PACK_AB_MERGE_C R149, R167, R149, RZ ;  /* 0x00000095a795723e */ /* 0x000fe200048070ff */
[--C-:B------:R-:W-:Y:S01]  /*4990*/  FFMA R59, R59, UR5, -R180.reuse ;  /* 0x000000053b3b7c23 */ /* 0x100fe200080008b4 */
[----:B------:R-:W-:Y:S01]  /*49a0*/  ULDC UR5, c[0x0][0x604] ;  /* 0x0001810000057ab9 */ /* 0x000fe20000000800 */
[----:B------:R-:W-:Y:S01]  /*49b0*/  @!P2 FMUL R21, R21, 0.5 ;  /* 0x3f0000001515a820 */ /* 0x000fe20000400000 */
[----:B------:R-:W4:Y:S01]  /*49c0*/  MUFU.EX2 R10, R10 ;  /* 0x0000000a000a7308 */ /* 0x000f220000000800 */
[----:B--2---:R-:W-:Y:S01]  /*49d0*/  @!P3 FMUL R36, R36, R36 ;  /* 0x000000242424b220 */ /* 0x004fe20000400000 */
[----:B------:R-:W-:Y:S01]  /*49e0*/  FSETP.GEU.AND P3, PT, R80, -126, PT ;  /* 0xc2fc00005000780b */ /* 0x000fe20003f6e000 */
[--C-:B------:R-:W-:Y:S01]  /*49f0*/  FFMA R53, R53, UR5, -R180.reuse ;  /* 0x0000000535357c23 */ /* 0x100fe200080008b4 */
[----:B------:R-:W-:Y:S01]  /*4a00*/  ULDC UR5, c[0x0][0x604] ;  /* 0x0001810000057ab9 */ /* 0x000fe20000000800 */
[----:B------:R-:W-:Y:S01]  /*4a10*/  LOP3.LUT R149, R149, 0xff, RZ, 0xc0, !PT ;  /* 0x000000ff95957812 */ /* 0x000fe200078ec0ff */
[----:B------:R-:W-:Y:S01]  /*4a20*/  FFMA R63, R63, UR5, -R180 ;  /* 0x000000053f3f7c23 */ /* 0x000fe200080008b4 */
[----:B------:R-:W-:Y:S01]  /*4a30*/  @!P4 FMUL R50, R50, 0.5 ;  /* 0x3f0000003232c820 */ /* 0x000fe20000400000 */
[----:B------:R-:W2:Y:S01]  /*4a40*/  MUFU.EX2 R38, R38 ;  /* 0x0000002600267308 */ /* 0x000ea20000000800 */
[----:B---3--:R-:W-:Y:S01]  /*4a50*/  @!P6 FMUL R48, R48, R48 ;  /* 0x000000303030e220 */ /* 0x008fe20000400000 */
[----:B------:R-:W-:Y:S01]  /*4a60*/  FSETP.GEU.AND P6, PT, R31, -126, PT ;  /* 0xc2fc00001f00780b */ /* 0x000fe20003fce000 */
[----:B------:R-:W-:Y:S01]  /*4a70*/  ULDC UR5, c[0x0][0x604] ;  /* 0x0001810000057ab9 */ /* 0x000fe20000000800 */
[----:B------:R-:W-:Y:S01]  /*4a80*/  FADD R194, R17, R40 ;  /* 0x0000002811c27221 */ /* 0x000fe20000000000 */
        /* <DEDUP_REMOVED lines=9> */
[--C-:B------:R-:W-:Y:S01]  /*4b20*/  FFMA R61, R61, UR5, -R180.reuse ;  /* 0x000000053d3d7c23 */ /* 0x100fe200080008b4 */
[----:B------:R-:W-:Y:S01]  /*4b30*/  @!P6 FMUL R31, R31, 0.5 ;  /* 0x3f0000001f1fe820 */ /* 0x000fe20000400000 */
[----:B------:R-:W4:Y:S01]  /*4b40*/  MUFU.EX2 R50, R50 ;  /* 0x0000003200327308 */ /* 0x000f220000000800 */
[----:B--2---:R-:W-:Y:S01]  /*4b50*/  @!P5 FMUL R38, R38, R38 ;  /* 0x000000262626d220 */ /* 0x004fe20000400000 */
[----:B------:R-:W-:Y:S01]  /*4b60*/  FSETP.GEU.AND P5, PT, R177, -126, PT ;  /* 0xc2fc0000b100780b */ /* 0x000fe20003fae000 */
[----:B------:R-:W-:Y:S01]  /*4b70*/  ULDC UR5, c[0x0][0x604] ;  /* 0x0001810000057ab9 */ /* 0x000fe20000000800 */
[----:B------:R-:W-:Y:S01]  /*4b80*/  F2FP.SATFINITE.E4M3.F32.PACK_AB_MERGE_C R3, R167, R3, RZ ;  /* 0x00000003a703723e */ /* 0x000fe200048070ff */
[--C-:B------:R-:W-:Y:S01]  /*4b90*/  FFMA R71, R71, UR5, -R180.reuse ;  /* 0x0000000547477c23 */ /* 0x100fe200080008b4 */
[----:B------:R-:W-:Y:S01]  /*4ba0*/  ULDC UR5, c[0x0][0x604] ;  /* 0x0001810000057ab9 */ /* 0x000fe20000000800 */
[----:B------:R-:W-:Y:S01]  /*4bb0*/  @!P1 FMUL R25, R25, 0.5 ;  /* 0x3f00000019199820 */ /* 0x000fe20000400000 */
[----:B------:R-:W2:Y:S01]  /*4bc0*/  MUFU.EX2 R178, R80 ;  /* 0x0000005000b27308 */ /* 0x000ea20000000800 */
[----:B---3--:R-:W-:Y:S01]  /*4bd0*/  @!P2 FMUL R21, R21, R21 ;  /* 0x000000151515a220 */ /* 0x008fe20000400000 */
[----:B------:R-:W-:Y:S01]  /*4be0*/  FSETP.GEU.AND P2, PT, R35, -126, PT ;  /* 0xc2fc00002300780b */ /* 0x000fe20003f4e000 */
[--C-:B------:R-:W-:Y:S01]  /*4bf0*/  FFMA R74, R74, UR5, -R180.reuse ;  /* 0x000000054a4a7c23 */ /* 0x100fe200080008b4 */
        /* <DEDUP_REMOVED lines=15> */
[----:B------:R-:W-:Y:S01]  /*4cf0*/  FFMA R79, R79, UR5, -R180 ;  /* 0x000000054f4f7c23 */ /* 0x000fe200080008b4 */
[----:B------:R-:W-:Y:S01]  /*4d00*/  ULDC UR5, c[0x0][0x604] ;  /* 0x0001810000057ab9 */ /* 0x000fe20000000800 */
[----:B------:R-:W-:Y:S01]  /*4d10*/  FADD R210, R9, R48 ;  /* 0x0000003009d27221 */ /* 0x000fe20000000000 */
[--C-:B------:R-:W-:Y:S01]  /*4d20*/  FFMA R82, R82, UR5, -R180.reuse ;  /* 0x0000000552527c23 */ /* 0x100fe200080008b4 */
[----:B------:R-:W-:Y:S01]  /*4d30*/  @!P4 FMUL R27, R27, 0.5 ;  /* 0x3f0000001b1bc820 */ /* 0x000fe20000400000 */
[----:B------:R-:W2:Y:S01]  /*4d40*/  MUFU.EX2 R177, R177 ;  /* 0x000000b100b17308 */ /* 0x000ea20000000800 */
[----:B---3--:R-:W-:Y:S01]  /*4d50*/  @!P6 FMUL R31, R31, R31 ;  /* 0x0000001f1f1fe220 */ /* 0x008fe20000400000 */
[----:B------:R-:W-:Y:S01]  /*4d60*/  FSETP.GEU.AND P6, PT, R43, -126, PT ;  /* 0xc2fc00002b00780b */ /* 0x000fe20003fce000 */
[----:B------:R-:W-:Y:S01]  /*4d70*/  ULDC UR5, c[0x0][0x604] ;  /* 0x0001810000057ab9 */ /* 0x000fe20000000800 */
[----:B------:R-:W-:Y:S01]  /*4d80*/  LOP3.LUT R3, R3, 0xff, RZ, 0xc0, !PT ;  /* 0x000000ff03037812 */ /* 0x000fe200078ec0ff */
[--C-:B------:R-:W-:Y:S01]  /*4d90*/  FFMA R83, R83, UR5, -R180.reuse ;  /* 0x0000000553537c23 */ /* 0x100fe200080008b4 */
[----:B------:R-:W-:Y:S01]  /*4da0*/  ULDC UR5, c[0x0][0x604] ;  /* 0x0001810000057ab9 */ /* 0x000fe20000000800 */
[----:B------:R-:W-:Y:S01]  /*4db0*/  @!P3 FMUL R29, R29, 0.5 ;  /* 0x3f0000001d1db820 */ /* 0x000fe20000400000 */
[----:B------:R-:W3:Y:S01]  /*4dc0*/  MUFU.EX2 R175, R35 ;  /* 0x0000002300af7308 */ /* 0x000ee20000000800 */
[----:B----4-:R-:W-:Y:S01]  /*4dd0*/  @!P1 FMUL R176, R176, R176 ;  /* 0x000000b0b0b09220 */ /* 0x010fe20000400000 */
[----:B------:R-:W-:Y:S01]  /*4de0*/  FSETP.GEU.AND P1, PT, R173, -126, PT ;  /* 0xc2fc0000ad00780b */ /* 0x000fe20003f2e000 */
[--C-:B------:R-:W-:Y:S01]  /*4df0*/  FFMA R86, R86, UR5, -R180.reuse ;  /* 0x0000000556567c23 */ /* 0x100fe200080008b4 */
[----:B------:R-:W-:Y:S01]  /*4e00*/  ULDC UR5, c[0x0][0x604] ;  /* 0x0001810000057ab9 */ /* 0x000fe20000000800 */
[----:B------:R-:W-:Y:S01]  /*4e10*/  LOP3.LUT R70, R70, 0xffff, RZ, 0xc0, !PT ;  /* 0x0000ffff46467812 */ /* 0x000fe200078ec0ff */
[--C-:B------:R-:W-:Y:S01]  /*4e20*/  FFMA R87, R87, UR5, -R180.reuse ;  /* 0x0000000557577c23 */ /* 0x100fe200080008b4 */
[----:B------:R-:W-:Y:S01]  /*4e30*/  @!P6 FMUL R43, R43, 0.5 ;  /* 0x3f0000002b2be820 */ /* 0x000fe20000400000 */
[----:B------:R4:W5:Y:S01]  /*4e40*/  MUFU.EX2 R23, R27 ;  /* 0x0000001b00177308 */ /* 0x0009620000000800 */
        /* <DEDUP_REMOVED lines=12> */
[----:B----4-:R-:W-:Y:S01]  /*4f10*/  LOP3.LUT R27, R0, 0x3, RZ, 0xc0, !PT ;  /* 0x00000003001b7812 */ /* 0x010fe200078ec0ff */
[----:B------:R-:W-:Y:S01]  /*4f20*/  FFMA R94, R94, UR5, -R180 ;  /* 0x000000055e5e7c23 */ /* 0x000fe200080008b4 */
[----:B------:R-:W-:Y:S01]  /*4f30*/  @!P5 FMUL R33, R33, 0.5 ;  /* 0x3f0000002121d820 */ /* 0x000fe20000400000 */
[----:B------:R3:W4:Y:S01]  /*4f40*/  MUFU.EX2 R29, R43 ;  /* 0x0000002b001d7308 */ /* 0x0007220000000800 */
[----:B-----5:R-:W-:Y:S01]  /*4f50*/  @!P4 FMUL R23, R23, R23 ;  /* 0x000000171717c220 */ /* 0x020fe20000400000 */
[----:B------:R-:W-:Y:S01]  /*4f60*/  FSETP.GEU.AND P4, PT, R39, -126, PT ;  /* 0xc2fc00002700780b */ /* 0x000fe20003f8e000 */
[----:B------:R-:W-:Y:S01]  /*4f70*/  ULDC UR5, c[0x0][0x604] ;  /* 0x0001810000057ab9 */ /* 0x000fe20000000800 */
[----:B------:R-:W-:-:S02]  /*4f80*/  VIADD R27, R27, 0xffffffff ;  /* 0xffffffff1b1b7836 */ /* 0x000fc40000000000 */
[--C-:B------:R-:W-:Y:S01]  /*4f90*/  FFMA R95, R95, UR5, -R180.reuse ;  /* 0x000000055f5f7c23 */ /* 0x100fe200080008b4 */
[----:B------:R-:W-:Y:S01]  /*4fa0*/  ULDC UR5, c[0x0][0x604] ;  /* 0x0001810000057ab9 */ /* 0x000fe20000000800 */
[----:B------:R-:W-:Y:S01]  /*4fb0*/  @!P2 FMUL R47, R47, 0.5 ;  /* 0x3f0000002f2fa820 */ /* 0x000fe20000400000 */
[----:B------:R-:W5:Y:S01]  /*4fc0*/  MUFU.EX2 R173, R173 ;  /* 0x000000ad00ad7308 */ /* 0x000f620000000800 */
[----:B--2---:R-:W-:Y:S01]  /*4fd0*/  @!P3 FMUL R174, R174, R174 ;  /* 0x000000aeaeaeb220 */ /* 0x004fe20000400000 */
[----:B------:R-:W-:Y:S01]  /*4fe0*/  FSETP.GEU.AND P3, PT, R41, -126, PT ;  /* 0xc2fc00002900780b */ /* 0x000fe20003f6e000 */
[--C-:B------:R-:W-:Y:S01]  /*4ff0*/  FFMA R98, R98, UR5, -R180.reuse ;  /* 0x0000000562627c23 */ /* 0x100fe200080008b4 */
[----:B------:R-:W-:Y:S01]  /*5000*/  ULDC UR5, c[0x0][0x604] ;  /* 0x0001810000057ab9 */ /* 0x000fe20000000800 */
[----:B---3--:R-:W-:Y:S01]  /*5010*/  F2FP.SATFINITE.E4M3.F32.PACK_AB_MERGE_C R43, R167, R176, RZ ;  /* 0x000000b0a72b723e */ /* 0x008fe200048070ff */
[----:B------:R-:W-:Y:S01]  /*5020*/  FFMA R99, R99, UR5, -R180 ;  /* 0x0000000563637c23 */ /* 0x000fe200080008b4 */
[----:B------:R-:W-:Y:S01]  /*5030*/  @!P4 FMUL R39, R39, 0.5 ;  /* 0x3f0000002727c820 */ /* 0x000fe20000400000 */
[----:B------:R2:W3:Y:S01]  /*5040*/  MUFU.EX2 R37, R33 ;  /* 0x0000002100257308 */ /* 0x0004e20000000800 */
[----:B----4-:R-:W-:Y:S01]  /*5050*/  @!P6 FMUL R29, R29, R29 ;  /* 0x0000001d1d1de220 */ /* 0x010fe20000400000 */
[----:B------:R-:W-:Y:S01]  /*5060*/  FSETP.GEU.AND P6, PT, R55, -126, PT ;  /* 0xc2fc00003700780b */ /* 0x000fe20003fce000 */
[----:B------:R-:W-:Y:S01]  /*5070*/  ULDC UR5, c[0x0][0x604] ;  /* 0x0001810000057ab9 */ /* 0x000fe20000000800 */
[----:B------:R-:W-:Y:S01]  /*5080*/  FADD R202, R13, R50 ;  /* 0x000000320dca7221 */ /* 0x000fe20000000000 */
[--C-:B------:R-:W-:Y:S01]  /*5090*/  FFMA R65, R65, UR5, -R180.reuse ;  /* 0x0000000541417c23 */ /* 0x100fe200080008b4 */
[----:B------:R-:W-:Y:S01]  /*50a0*/  ULDC UR5, c[0x0][0x604] ;  /* 0x0001810000057ab9 */ /* 0x000fe20000000800 */
[----:B------:R-:W-:Y:S01]  /*50b0*/  @!P3 FMUL R41, R41, 0.5 ;  /* 0x3f0000002929b820 */ /* 0x000fe20000400000 */
[----:B------:R4:W1:Y:S01]  /*50c0*/  MUFU.EX2 R172, R47 ;  /* 0x0000002f00ac7308 */ /* 0x0008620000000800 */
[----:B-----5:R-:W-:Y:S01]  /*50d0*/  @!P1 FMUL R173, R173, R173 ;  /* 0x000000adadad9220 */ /* 0x020fe20000400000 */
[----:B------:R-:W-:Y:S01]  /*50e0*/  FSETP.GEU.AND P1, PT, R49, -126, PT ;  /* 0xc2fc00003100780b */ /* 0x000fe20003f2e000 */
[----:B------:R-:W-:Y:S01]  /*50f0*/  FFMA R103, R103, UR5, -R180 ;  /* 0x0000000567677c23 */ /* 0x000fe200080008b4 */
[----:B------:R-:W-:Y:S01]  /*5100*/  ULDC UR5, c[0x0][0x604] ;  /* 0x0001810000057ab9 */ /* 0x000fe20000000800 */
[----:B--2---:R-:W-:-:S02]  /*5110*/  IMAD.U32 R33, RZ, RZ, UR7 ;  /* 0x00000007ff217e24 */ /* 0x004fc4000f8e00ff */
[----:B------:R-:W-:Y:S01]  /*5120*/  FFMA R106, R106, UR5, -R180 ;  /* 0x000000056a6a7c23 */ /* 0x000fe200080008b4 */
[----:B------:R-:W-:Y:S01]  /*5130*/  @!P6 FMUL R55, R55, 0.5 ;  /* 0x3f0000003737e820 */ /* 0x000fe20000400000 */
[----:B------:R-:W2:Y:S01]  /*5140*/  MUFU.EX2 R25, R39 ;  /* 0x0000002700197308 */ /* 0x000ea20000000800 */
[----:B---3--:R-:W-:Y:S01]  /*5150*/  @!P5 FMUL R37, R37, R37 ;  /* 0x000000252525d220 */ /* 0x008fe20000400000 */
[----:B------:R-:W-:Y:S01]  /*5160*/  FSETP.GEU.AND P5, PT, R45, -126, PT ;  /* 0xc2fc00002d00780b */ /* 0x000fe20003fae000 */
[----:B------:R-:W-:Y:S01]  /*5170*/  ULDC UR5, c[0x0][0x604] ;  /* 0x0001810000057ab9 */ /* 0x000fe20000000800 */
[C---:B----4-:R-:W-:Y:S01]  /*5180*/  F2FP.SATFINITE.E4M3.F32.PACK_AB_MERGE_C R47, R167.reuse, R101, RZ ;  /* 0x00000065a72f723e */ /* 0x050fe200048070ff */
[----:B------:R3:W-:Y:S01]  /*5190*/  SYNCS.ARRIVE.TRANS64.A1T0 RZ, [R33+UR38], RZ ;  /* 0x000000ff21ff79a7 */ /* 0x0007e20008100026 */
[----:B------:R-:W-:Y:S01]  /*51a0*/  F2FP.SATFINITE.E4M3.F32.PACK_AB_MERGE_C R13, R167, R13, RZ ;  /* 0x0000000da70d723e */ /* 0x000fe200048070ff */
[----:B------:R-:W-:Y:S01]  /*51b0*/  @!P1 FMUL R49, R49, 0.5 ;  /* 0x3f00000031319820 */ /* 0x000fe20000400000 */
[----:B------:R4:W5:Y:S01]  /*51c0*/  MUFU.EX2 R170, R41 ;  /* 0x0000002900aa7308 */ /* 0x0009620000000800 */
[----:B-1----:R-:W-:Y:S01]  /*51d0*/  @!P2 FMUL R172, R172, R172 ;  /* 0x000000acacaca220 */ /* 0x002fe20000400000 */
[----:B------:R-:W-:Y:S01]  /*51e0*/  FSETP.GEU.AND P2, PT, R59, -126, PT ;  /* 0xc2fc00003b00780b */ /* 0x000fe20003f4e000 */
[----:B------:R-:W-:Y:S01]  /*51f0*/  FADD R208, R11, R38 ;  /* 0x000000260bd07221 */ /* 0x000fe20000000000 */
[----:B------:R-:W-:Y:S01]  /*5200*/  PRMT R70, R70, 0x7604, R3 ;  /* 0x0000760446467816 */ /* 0x000fe20000000003 */
[----:B------:R-:W-:Y:S01]  /*5210*/  FADD R200, R15, R36 ;  /* 0x000000240fc87221 */ /* 0x000fe20000000000 */
[----:B---3--:R-:W-:Y:S01]  /*5220*/  F2FP.SATFINITE.E4M3.F32.PACK_AB_MERGE_C R33, R167, R175, RZ ;  /* 0x000000afa721723e */ /* 0x008fe200048070ff */
[----:B------:R-:W-:Y:S01]  /*5230*/  @!P5 FMUL R45, R45, 0.5 ;  /* 0x3f0000002d2dd820 */ /* 0x000fe20000400000 */
[----:B------:R1:W3:Y:S01]  /*5240*/  MUFU.EX2 R144, R55 ;  /* 0x0000003700907308 */ /* 0x0002e20000000800 */
[----:B--2---:R-:W-:Y:S01]  /*5250*/  @!P4 FMUL R25, R25, R25 ;  /* 0x000000191919c220 */ /* 0x004fe20000400000 */
[----:B------:R-:W-:-:S02]  /*5260*/  FSETP.GEU.AND P4, PT, R51, -126, PT ;  /* 0xc2fc00003300780b */ /* 0x000fc40003f8e000 */
[C---:B----4-:R-:W-:Y:S02]  /*5270*/  F2FP.SATFINITE.E4M3.F32.PACK_AB_MERGE_C R41, R167.reuse, R174, RZ ;  /* 0x000000aea729723e */ /* 0x050fe400048070ff */
[----:B------:R-:W-:Y:S01]  /*5280*/  F2FP.SATFINITE.E4M3.F32.PACK_AB_MERGE_C R17, R167, R17, RZ ;  /* 0x00000011a711723e */ /* 0x000fe200048070ff */
[----:B------:R-:W-:Y:S01]  /*5290*/  @!P2 FMUL R59, R59, 0.5 ;  /* 0x3f0000003b3ba820 */ /* 0x000fe20000400000 */
[----:B------:R2:W4:Y:S01]  /*52a0*/  MUFU.EX2 R171, R49 ;  /* 0x0000003100ab7308 */ /* 0x0005220000000800 */
[----:B-----5:R-:W-:Y:S01]  /*52b0*/  @!P3 FMUL R170, R170, R170 ;  /* 0x000000aaaaaab220 */ /* 0x020fe20000400000 */
[----:B------:R-:W-:Y:S02]  /*52c0*/  FSETP.GEU.AND P3, PT, R53, -126, PT ;  /* 0xc2fc00003500780b */ /* 0x000fe40003f6e000 */
[C---:B-1----:R-:W-:Y:S02]  /*52d0*/  F2FP.SATFINITE.E4M3.F32.PACK_AB_MERGE_C R55, R167.reuse, R81, RZ ;  /* 0x00000051a737723e */ /* 0x042fe400048070ff */
[----:B------:R-:W-:Y:S01]  /*52e0*/  F2FP.SATFINITE.E4M3.F32.PACK_AB_MERGE_C R35, R167, R178, RZ ;  /* 0x000000b2a723723e */ /* 0x000fe200048070ff */
[----:B------:R-:W-:Y:S01]  /*52f0*/  @!P4 FMUL R51, R51, 0.5 ;  /* 0x3f0000003333c820 */ /* 0x000fe20000400000 */
[----:B------:R1:W5:Y:S01]  /*5300*/  MUFU.EX2 R140, R45 ;  /* 0x0000002d008c7308 */ /* 0x0003620000000800 */
[----:B---3--:R-:W-:Y:S01]  /*5310*/  @!P6 FMUL R144, R144, R144 ;  /* 0x000000909090e220 */ /* 0x008fe20000400000 */
[----:B------:R-:W-:-:S02]  /*5320*/  FSETP.GEU.AND P6, PT, R67, -126, PT ;  /* 0xc2fc00004300780b */ /* 0x000fc40003fce000 */
[C---:B--2---:R-:W-:Y:S02]  /*5330*/  F2FP.SATFINITE.E4M3.F32.PACK_AB_MERGE_C R49, R167.reuse, R69, RZ ;  /* 0x00000045a731723e */ /* 0x044fe400048070ff */
[----:B------:R-:W-:Y:S01]  /*5340*/  F2FP.SATFINITE.E4M3.F32.PACK_AB_MERGE_C R10, R167, R10, RZ ;  /* 0x0000000aa70a723e */ /* 0x000fe200048070ff */
[----:B------:R-:W-:Y:S01]  /*5350*/  @!P3 FMUL R53, R53, 0.5 ;  /* 0x3f0000003535b820 */ /* 0x000fe20000400000 */
[----:B------:R2:W3:Y:S01]  /*5360*/  MUFU.EX2 R169, R59 ;  /* 0x0000003b00a97308 */ /* 0x0004e20000000800 */
[----:B----4-:R-:W-:Y:S01]  /*5370*/  @!P1 FMUL R171, R171, R171 ;  /* 0x000000ababab9220 */ /* 0x010fe20000400000 */
[----:B------:R-:W-:Y:S02]  /*5380*/  FSETP.GEU.AND P1, PT, R61, -126, PT ;  /* 0xc2fc00003d00780b */ /* 0x000fe40003f2e000 */
[C---:B-1----:R-:W-:Y:S02]  /*5390*/  F2FP.SATFINITE.E4M3.F32.PACK_AB_MERGE_C R45, R167.reuse, R97, RZ ;  /* 0x00000061a72d723e */ /* 0x042fe400048070ff */
[----:B------:R-:W-:Y:S01]  /*53a0*/  F2FP.SATFINITE.E4M3.F32.PACK_AB_MERGE_C R21, R167, R21, RZ ;  /* 0x00000015a715723e */ /* 0x000fe200048070ff */
[----:B------:R-:W-:Y:S01]  /*53b0*/  @!P6 FMUL R67, R67, 0.5 ;  /* 0x3f0000004343e820 */ /* 0x000fe20000400000 */
[----:B------:R1:W4:Y:S01]  /*53c0*/  MUFU.EX2 R168, R51 ;  /* 0x0000003300a87308 */ /* 0x0003220000000800 */
[----:B-----5:R-:W-:Y:S01]  /*53d0*/  @!P5 FMUL R140, R140, R140 ;  /* 0x0000008c8c8cd220 */ /* 0x020fe20000400000 */
[----:B------:R-:W-:-:S02]  /*53e0*/  FSETP.GEU.AND P5, PT, R57, -126, PT ;  /* 0xc2fc00003900780b */ /* 0x000fc40003fae000 */
[----:B--2---:R-:W-:Y:S02]  /*53f0*/  F2FP.SATFINITE.E4M3.F32.PACK_AB_MERGE_C R59, R167, R85, RZ ;  /* 0x00000055a73b723e */ /* 0x004fe400048070ff */
[----:B------:R-:W-:Y:S01]  /*5400*/  LOP3.LUT R45, R45, 0xff, RZ, 0xc0, !PT ;  /* 0x000000ff2d2d7812 */ /* 0x000fe200078ec0ff */
[----:B------:R-:W-:Y:S01]  /*5410*/  @!P1 FMUL R61, R61, 0.5 ;  /* 0x3f0000003d3d9820 */ /* 0x000fe20000400000 */
[----:B------:R2:W5:Y:S01]  /*5420*/  MUFU.EX2 R166, R53 ;  /* 0x0000003500a67308 */ /* 0x0005620000000800 */
[----:B---3--:R-:W-:Y:S01]  /*5430*/  @!P2 FMUL R169, R169, R169 ;  /* 0x000000a9a9a9a220 */ /* 0x008fe20000400000 */
[----:B------:R-:W-:Y:S02]  /*5440*/  FSETP.GEU.AND P2, PT, R71, -126, PT ;  /* 0xc2fc00004700780b */ /* 0x000fe40003f4e000 */
[C---:B-1----:R-:W-:Y:S02]  /*5450*/  F2FP.SATFINITE.E4M3.F32.PACK_AB_MERGE_C R51, R167.reuse, R89, RZ ;  /* 0x00000059a733723e */ /* 0x042fe400048070ff */
[----:B------:R-:W-:Y:S01]  /*5460*/  F2FP.SATFINITE.E4M3.F32.PACK_AB_MERGE_C R34, R167, R34, RZ ;  /* 0x00000022a722723e */ /* 0x000fe200048070ff */
[----:B------:R-:W-:Y:S01]  /*5470*/  @!P5 FMUL R57, R57, 0.5 ;  /* 0x3f0000003939d820 */ /* 0x000fe20000400000 */
[----:B------:R-:W1:Y:S01]  /*5480*/  MUFU.EX2 R163, R67 ;  /* 0x0000004300a37308 */ /* 0x000e620000000800 */
[----:B----4-:R-:W-:Y:S01]  /*5490*/  @!P4 FMUL R168, R168, R168 ;  /* 0x000000a8a8a8c220 */ /* 0x010fe20000400000 */
[----:B------:R-:W-:-:S02]  /*54a0*/  FSETP.GEU.AND P4, PT, R63, -126, PT ;  /* 0xc2fc00003f00780b */ /* 0x000fc40003f8e000 */
[C---:B--2---:R-:W-:Y:S02]  /*54b0*/  F2FP.SATFINITE.E4M3.F32.PACK_AB_MERGE_C R53, R167.reuse, R93, RZ ;  /* 0x0000005da735723e */ /* 0x044fe400048070ff */
[----:B------:R-:W-:Y:S01]  /*54c0*/  F2FP.SATFINITE.E4M3.F32.PACK_AB_MERGE_C R11, R167, R11, RZ ;  /* 0x0000000ba70b723e */ /* 0x000fe200048070ff */
[----:B------:R-:W-:Y:S01]  /*54d0*/  @!P2 FMUL R71, R71, 0.5 ;  /* 0x3f0000004747a820 */ /* 0x000fe20000400000 */
[----:B------:R2:W3:Y:S01]  /*54e0*/  MUFU.EX2 R161, R61 ;  /* 0x0000003d00a17308 */ /* 0x0004e20000000800 */
[----:B-----5:R-:W-:Y:S01]  /*54f0*/  @!P3 FMUL R166, R166, R166 ;  /* 0x000000a6a6a6b220 */ /* 0x020fe20000400000 */
[----:B------:R-:W-:Y:S02]  /*5500*/  FSETP.GEU.AND P3, PT, R74, -126, PT ;  /* 0xc2fc00004a00780b */ /* 0x000fe40003f6e000 */
[C---:B------:R-:W-:Y:S02]  /*5510*/  F2FP.SATFINITE.E4M3.F32.PACK_AB_MERGE_C R52, R167.reuse, R52, RZ ;  /* 0x00000034a734723e */ /* 0x040fe400048070ff */
[----:B------:R-:W-:Y:S01]  /*5520*/  F2FP.SATFINITE.E4M3.F32.PACK_AB_MERGE_C R40, R167, R40, RZ ;  /* 0x00000028a728723e */ /* 0x000fe200048070ff */
[----:B------:R-:W-:Y:S01]  /*5530*/  @!P4 FMUL R63, R63, 0.5 ;  /* 0x3f0000003f3fc820 */ /* 0x000fe20000400000 */
[----:B------:R4:W5:Y:S01]  /*5540*/  MUFU.EX2 R164, R57 ;  /* 0x0000003900a47308 */ /* 0x0009620000000800 */
[----:B-1----:R-:W-:Y:S01]  /*5550*/  @!P6 FMUL R163, R163, R163 ;  /* 0x000000a3a3a3e220 */ /* 0x002fe20000400000 */
[----:B------:R-:W-:-:S02]  /*5560*/  FSETP.GEU.AND P6, PT, R79, -126, PT ;  /* 0xc2fc00004f00780b */ /* 0x000fc40003fce000 */
[C---:B--2---:R-:W-:Y:S02]  /*5570*/  F2FP.SATFINITE.E4M3.F32.PACK_AB_MERGE_C R61, R167.reuse, R117, RZ ;  /* 0x00000075a73d723e */ /* 0x044fe400048070ff */
[----:B------:R-:W-:Y:S01]  /*5580*/  F2FP.SATFINITE.E4M3.F32.PACK_AB_MERGE_C R36, R167, R36, RZ ;  /* 0x00000024a724723e */ /* 0x000fe200048070ff */
[----:B------:R-:W-:Y:S01]  /*5590*/  @!P3 FMUL R74, R74, 0.5 ;  /* 0x3f0000004a4ab820 */ /* 0x000fe20000400000 */
[----:B------:R-:W1:Y:S01]  /*55a0*/  MUFU.EX2 R160, R71 ;  /* 0x0000004700a07308 */ /* 0x000e620000000800 */
[----:B---3--:R-:W-:Y:S01]  /*55b0*/  @!P1 FMUL R161, R161, R161 ;  /* 0x000000a1a1a19220 */ /* 0x008fe20000400000 */
[----:B------:R-:W-:Y:S02]  /*55c0*/  FSETP.GEU.AND P1, PT, R82, -126, PT ;  /* 0xc2fc00005200780b */ /* 0x000fe40003f2e000 */
[----:B------:R-:W-:Y:S02]  /*55d0*/  LOP3.LUT R61, R61, 0xff, RZ, 0xc0, !PT ;  /* 0x000000ff3d3d7812 */ /* 0x000fe400078ec0ff */
[----:B----4-:R-:W-:Y:S01]  /*55e0*/  F2FP.SATFINITE.E4M3.F32.PACK_AB_MERGE_C R57, R167, R109, RZ ;  /* 0x0000006da739723e */ /* 0x010fe200048070ff */
[----:B------:R-:W-:Y:S01]  /*55f0*/  @!P6 FMUL R79, R79, 0.5 ;  /* 0x3f0000004f4fe820 */ /* 0x000fe20000400000 */
[----:B------:R-:W2:Y:S01]  /*5600*/  MUFU.EX2 R165, R63 ;  /* 0x0000003f00a57308 */ /* 0x000ea20000000800 */
[----:B-----5:R-:W-:Y:S01]  /*5610*/  @!P5 FMUL R164, R164, R164 ;  /* 0x000000a4a4a4d220 */ /* 0x020fe20000400000 */
[----:B------:R-:W-:-:S02]  /*5620*/  FSETP.GEU.AND P5, PT, R78, -126, PT ;  /* 0xc2fc00004e00780b */ /* 0x000fc40003fae000 */
[----:B------:R-:W-:Y:S02]  /*5630*/  F2FP.SATFINITE.E4M3.F32.PACK_AB_MERGE_C R50, R167, R50, RZ ;  /* 0x00000032a732723e */ /* 0x000fe400048070ff */
[----:B------:R-:W-:Y:S01]  /*5640*/  LOP3.LUT R59, R59, 0xff, RZ, 0xc0, !PT ;  /* 0x000000ff3b3b7812 */ /* 0x000fe200078ec0ff */
[----:B------:R-:W-:Y:S01]  /*5650*/  @!P1 FMUL R82, R82, 0.5 ;  /* 0x3f00000052529820 */ /* 0x000fe20000400000 */
[----:B------:R-:W3:Y:S01]  /*5660*/  MUFU.EX2 R158, R74 ;  /* 0x0000004a009e7308 */ /* 0x000ee20000000800 */
[----:B-1----:R-:W-:Y:S01]  /*5670*/  @!P2 FMUL R160, R160, R160 ;  /* 0x000000a0a0a0a220 */ /* 0x002fe20000400000 */
[----:B------:R-:W-:Y:S02]  /*5680*/  FSETP.GEU.AND P2, PT, R83, -126, PT ;  /* 0xc2fc00005300780b */ /* 0x000fe40003f4e000 */
[----:B------:R-:W-:Y:S02]  /*5690*/  F2FP.SATFINITE.E4M3.F32.PACK_AB_MERGE_C R39, R167, R177, RZ ;  /* 0x000000b1a727723e */ /* 0x000fe400048070ff */
[----:B------:R-:W-:Y:S01]  /*56a0*/  LOP3.LUT R10, R10, 0xff, RZ, 0xc0, !PT ;  /* 0x000000ff0a0a7812 */ /* 0x000fe200078ec0ff */
[----:B------:R-:W-:Y:S01]  /*56b0*/  @!P5 FMUL R78, R78, 0.5 ;  /* 0x3f0000004e4ed820 */ /* 0x000fe20000400000 */
[----:B------:R-:W1:Y:S01]  /*56c0*/  MUFU.EX2 R153, R79 ;  /* 0x0000004f00997308 */ /* 0x000e620000000800 */
[----:B--2---:R-:W-:Y:S01]  /*56d0*/  @!P4 FMUL R165, R165, R165 ;  /* 0x000000a5a5a5c220 */ /* 0x004fe20000400000 */
[----:B------:R-:W-:-:S02]  /*56e0*/  FSETP.GEU.AND P4, PT, R75, -126, PT ;  /* 0xc2fc00004b00780b */ /* 0x000fc40003f8e000 */
[----:B------:R-:W-:Y:S02]  /*56f0*/  LOP3.LUT R21, R21, 0xffff, RZ, 0xc0, !PT ;  /* 0x0000ffff15157812 */ /* 0x000fe400078ec0ff */
[----:B------:R-:W-:Y:S01]  /*5700*/  F2FP.SATFINITE.E4M3.F32.PACK_AB_MERGE_C R30, R167, R30, RZ ;  /* 0x0000001ea71e723e */ /* 0x000fe200048070ff */
[----:B------:R-:W-:Y:S01]  /*5710*/  @!P2 FMUL R83, R83, 0.5 ;  /* 0x3f0000005353a820 */ /* 0x000fe20000400000 */
[----:B------:R-:W2:Y:S01]  /*5720*/  MUFU.EX2 R151, R82 ;  /* 0x0000005200977308 */ /* 0x000ea20000000800 */
[----:B---3--:R-:W-:Y:S01]  /*5730*/  @!P3 FMUL R158, R158, R158 ;  /* 0x0000009e9e9eb220 */ /* 0x008fe20000400000 */
[----:B------:R-:W-:Y:S02]  /*5740*/  FSETP.GEU.AND P3, PT, R86, -126, PT ;  /* 0xc2fc00005600780b */ /* 0x000fe40003f6e000 */
[----:B------:R-:W-:Y:S02]  /*5750*/  LOP3.LUT R11, R11, 0xff, RZ, 0xc0, !PT ;  /* 0x000000ff0b0b7812 */ /* 0x000fe400078ec0ff */
[----:B------:R-:W-:Y:S01]  /*5760*/  LOP3.LUT R36, R36, 0xff, RZ, 0xc0, !PT ;  /* 0x000000ff24247812 */ /* 0x000fe200078ec0ff */
[----:B------:R-:W-:Y:S01]  /*5770*/  @!P4 FMUL R75, R75, 0.5 ;  /* 0x3f0000004b4bc820 */ /* 0x000fe20000400000 */
[----:B------:R3:W4:Y:S01]  /*5780*/  MUFU.EX2 R155, R78 ;  /* 0x0000004e009b7308 */ /* 0x0007220000000800 */
[----:B-1----:R-:W-:Y:S01]  /*5790*/  @!P6 FMUL R153, R153, R153 ;  /* 0x000000999999e220 */ /* 0x002fe20000400000 */
[----:B------:R-:W-:-:S02]  /*57a0*/  FSETP.GEU.AND P6, PT, R91, -126, PT ;  /* 0xc2fc00005b00780b */ /* 0x000fc40003fce000 */
[----:B------:R-:W-:Y:S02]  /*57b0*/  LOP3.LUT R30, R30, 0xff, RZ, 0xc0, !PT ;  /* 0x000000ff1e1e7812 */ /* 0x000fe400078ec0ff */
[----:B------:R-:W-:Y:S01]  /*57c0*/  LOP3.LUT R33, R33, 0xffff, RZ, 0xc0, !PT ;  /* 0x0000ffff21217812 */ /* 0x000fe200078ec0ff */
[----:B------:R-:W-:Y:S01]  /*57d0*/  @!P3 FMUL R86, R86, 0.5 ;  /* 0x3f0000005656b820 */ /* 0x000fe20000400000 */
[----:B------:R1:W5:Y:S01]  /*57e0*/  MUFU.EX2 R150, R83 ;  /* 0x0000005300967308 */ /* 0x0003620000000800 */
[----:B--2---:R-:W-:Y:S01]  /*57f0*/  @!P1 FMUL R151, R151, R151 ;  /* 0x0000009797979220 */ /* 0x004fe20000400000 */
[----:B------:R-:W-:Y:S01]  /*5800*/  FSETP.GEU.AND P1, PT, R94, -126, PT ;  /* 0xc2fc00005e00780b */ /* 0x000fe20003f2e000 */
[----:B---3--:R-:W-:Y:S01]  /*5810*/  FFMA R78, R139, UR10, -R180 ;  /* 0x0000000a8b4e7c23 */ /* 0x008fe200080008b4 */
[----:B------:R-:W-:Y:S01]  /*5820*/  ULDC UR10, c[0x0][0x604] ;  /* 0x00018100000a7ab9 */ /* 0x000fe20000000800 */
[----:B------:R-:W-:Y:S01]  /*5830*/  F2FP.SATFINITE.E4M3.F32.PACK_AB_MERGE_C R139, R167, R144, RZ ;  /* 0x00000090a78b723e */ /* 0x000fe200048070ff */
[----:B------:R-:W-:-:S02]  /*5840*/  IMAD.SHL.U32 R33, R33, 0x1000000, RZ ;  /* 0x0100000021217824 */ /* 0x000fc400078e00ff */
[----:B------:R-:W-:Y:S01]  /*5850*/  @!P6 FMUL R91, R91, 0.5 ;  /* 0x3f0000005b5be820 */ /* 0x000fe20000400000 */
[----:B------:R-:W2:Y:S01]  /*5860*/  MUFU.EX2 R156, R75 ;  /* 0x0000004b009c7308 */ /* 0x000ea20000000800 */
[----:B----4-:R-:W-:Y:S01]  /*5870*/  @!P5 FMUL R155, R155, R155 ;  /* 0x0000009b9b9bd220 */ /* 0x010fe20000400000 */
[----:B------:R-:W-:Y:S01]  /*5880*/  FSETP.GEU.AND P5, PT, R90, -126, PT ;  /* 0xc2fc00005a00780b */ /* 0x000fe20003fae000 */
[----:B-1----:R-:W-:Y:S01]  /*5890*/  FADD R83, R101, R64 ;  /* 0x0000004065537221 */ /* 0x002fe20000000000 */
[----:B------:R-:W-:Y:S01]  /*58a0*/  FADD R101, R97, R16 ;  /* 0x0000001061657221 */ /* 0x000fe20000000000 */
[----:B------:R-:W-:Y:S01]  /*58b0*/  FADD R97, R93, R44 ;  /* 0x0000002c5d617221 */ /* 0x000fe20000000000 */
[----:B------:R-:W-:Y:S01]  /*58c0*/  FADD R93, R105, R20 ;  /* 0x00000014695d7221 */ /* 0x000fe20000000000 */
[----:B------:R-:W-:Y:S01]  /*58d0*/  @!P1 FMUL R94, R94, 0.5 ;  /* 0x3f0000005e5e9820 */ /* 0x000fe20000400000 */
[----:B------:R-:W1:Y:S01]  /*58e0*/  MUFU.EX2 R147, R86 ;  /* 0x0000005600937308 */ /* 0x000e620000000800 */
[----:B-----5:R-:W-:Y:S01]  /*58f0*/  @!P2 FMUL R150, R150, R150 ;  /* 0x000000969696a220 */ /* 0x020fe20000400000 */
[----:B------:R-:W-:Y:S01]  /*5900*/  FSETP.GEU.AND P2, PT, R95, -126, PT ;  /* 0xc2fc00005f00780b */ /* 0x000fe20003f4e000 */
[----:B------:R-:W-:Y:S01]  /*5910*/  FADD R83, R83, R188 ;  /* 0x000000bc53537221 */ /* 0x000fe20000000000 */
[----:B------:R-:W-:Y:S01]  /*5920*/  F2FP.SATFINITE.E4M3.F32.PACK_AB_MERGE_C R105, R167, R105, RZ ;  /* 0x00000069a769723e */ /* 0x000fe200048070ff */
[----:B------:R-:W-:Y:S01]  /*5930*/  FADD R192, R101, R192 ;  /* 0x000000c065c07221 */ /* 0x000fe20000000000 */
[----:B------:R-:W-:Y:S01]  /*5940*/  F2FP.SATFINITE.E4M3.F32.PACK_AB_MERGE_C R16, R167, R16, RZ ;  /* 0x00000010a710723e */ /* 0x000fe200048070ff */
[----:B------:R-:W-:Y:S01]  /*5950*/  @!P5 FMUL R90, R90, 0.5 ;  /* 0x3f0000005a5ad820 */ /* 0x000fe20000400000 */
[----:B------:R3:W4:Y:S01]  /*5960*/  MUFU.EX2 R102, R91 ;  /* 0x0000005b00667308 */ /* 0x0007220000000800 */
[----:B--2---:R-:W-:Y:S01]  /*5970*/  @!P4 FMUL R156, R156, R156 ;  /* 0x0000009c9c9cc220 */ /* 0x004fe20000400000 */
[----:B------:R-:W-:Y:S01]  /*5980*/  FSETP.GEU.AND P4, PT, R87, -126, PT ;  /* 0xc2fc00005700780b */ /* 0x000fe20003f8e000 */
[----:B------:R-:W-:Y:S01]  /*5990*/  FADD R194, R97, R194 ;  /* 0x000000c261c27221 */ /* 0x000fe20000000000 */
[----:B------:R-:W-:Y:S01]  /*59a0*/  F2FP.SATFINITE.E4M3.F32.PACK_AB_MERGE_C R44, R167, R44, RZ ;  /* 0x0000002ca72c723e */ /* 0x000fe200048070ff */
[----:B------:R-:W-:Y:S01]  /*59b0*/  FADD R200, R93, R200 ;  /* 0x000000c85dc87221 */ /* 0x000fe20000000000 */
[----:B------:R-:W-:Y:S01]  /*59c0*/  F2FP.SATFINITE.E4M3.F32.PACK_AB_MERGE_C R20, R167, R20, RZ ;  /* 0x00000014a714723e */ /* 0x000fe200048070ff */
[----:B------:R-:W-:Y:S01]  /*59d0*/  @!P2 FMUL R95, R95, 0.5 ;  /* 0x3f0000005f5fa820 */ /* 0x000fe20000400000 */
[----:B------:R2:W5:Y:S01]  /*59e0*/  MUFU.EX2 R126, R94 ;  /* 0x0000005e007e7308 */ /* 0x0005620000000800 */
[----:B-1----:R-:W-:Y:S01]  /*59f0*/  @!P3 FMUL R147, R147, R147 ;  /* 0x000000939393b220 */ /* 0x002fe20000400000 */
[----:B------:R-:W-:Y:S01]  /*5a00*/  FSETP.GEU.AND P3, PT, R98, -126, PT ;  /* 0xc2fc00006200780b */ /* 0x000fe20003f6e000 */
[----:B---3--:R-:W-:Y:S01]  /*5a10*/  FADD R91, R89, R68 ;  /* 0x00000044595b7221 */ /* 0x008fe20000000000 */
[----:B------:R-:W-:Y:S01]  /*5a20*/  FADD R89, R85, R12 ;  /* 0x0000000c55597221 */ /* 0x000fe20000000000 */
[----:B------:R-:W-:Y:S01]  /*5a30*/  FADD R85, R109, R18 ;  /* 0x000000126d557221 */ /* 0x000fe20000000000 */
[----:B------:R-:W-:Y:S01]  /*5a40*/  F2FP.SATFINITE.E4M3.F32.PACK_AB_MERGE_C R109, R167, R172, RZ ;  /* 0x000000aca76d723e */ /* 0x000fe200048070ff */
[----:B------:R-:W-:Y:S01]  /*5a50*/  @!P4 FMUL R87, R87, 0.5 ;  /* 0x3f0000005757c820 */ /* 0x000fe20000400000 */
[----:B------:R-:W1:Y:S01]  /*5a60*/  MUFU.EX2 R134, R90 ;  /* 0x0000005a00867308 */ /* 0x000e620000000800 */
[----:B----4-:R-:W-:Y:S01]  /*5a70*/  @!P6 FMUL R102, R102, R102 ;  /* 0x000000666666e220 */ /* 0x010fe20000400000 */
[----:B------:R-:W-:Y:S01]  /*5a80*/  FSETP.GEU.AND P6, PT, R103, -126, PT ;  /* 0xc2fc00006700780b */ /* 0x000fe20003fce000 */
[----:B--2---:R-:W-:Y:S01]  /*5a90*/  FFMA R94, R107, UR5, -R180 ;  /* 0x000000056b5e7c23 */ /* 0x004fe200080008b4 */
[----:B------:R-:W-:Y:S01]  /*5aa0*/  ULDC UR5, c[0x0][0x604] ;  /* 0x0001810000057ab9 */ /* 0x000fe20000000800 */
[----:B------:R-:W-:Y:S01]  /*5ab0*/  FADD R107, R113, R62 ;  /* 0x0000003e716b7221 */ /* 0x000fe20000000000 */
[--C-:B------:R-:W-:Y:S01]  /*5ac0*/  FFMA R110, R110, UR5, -R180.reuse ;  /* 0x000000056e6e7c23 */ /* 0x100fe200080008b4 */
[----:B------:R-:W-:Y:S01]  /*5ad0*/  @!P3 FMUL R98, R98, 0.5 ;  /* 0x3f0000006262b820 */ /* 0x000fe20000400000 */
[----:B------:R2:W3:Y:S01]  /*5ae0*/  MUFU.EX2 R96, R95 ;  /* 0x0000005f00607308 */ /* 0x0004e20000000800 */
[----:B-----5:R-:W-:Y:S01]  /*5af0*/  @!P1 FMUL R126, R126, R126 ;  /* 0x0000007e7e7e9220 */ /* 0x020fe20000400000 */
[----:B------:R-:W-:Y:S01]  /*5b00*/  FSETP.GEU.AND P1, PT, R106, -126, PT ;  /* 0xc2fc00006a00780b */ /* 0x000fe20003f2e000 */
[----:B------:R-:W-:Y:S01]  /*5b10*/  ULDC UR5, c[0x0][0x604] ;  /* 0x0001810000057ab9 */ /* 0x000fe20000000800 */
[----:B------:R-:W-:Y:S01]  /*5b20*/  F2FP.SATFINITE.E4M3.F32.PACK_AB_MERGE_C R113, R167, R113, RZ ;  /* 0x00000071a771723e */ /* 0x000fe200048070ff */
[--C-:B------:R-:W-:Y:S01]  /*5b30*/  FFMA R88, R111, UR5, -R180.reuse ;  /* 0x000000056f587c23 */ /* 0x100fe200080008b4 */
[----:B------:R-:W-:Y:S01]  /*5b40*/  ULDC UR5, c[0x0][0x604] ;  /* 0x0001810000057ab9 */ /* 0x000fe20000000800 */
[----:B------:R-:W-:Y:S01]  /*5b50*/  @!P6 FMUL R103, R103, 0.5 ;  /* 0x3f0000006767e820 */ /* 0x000fe20000400000 */
[----:B------:R4:W5:Y:S01]  /*5b60*/  MUFU.EX2 R146, R87 ;  /* 0x0000005700927308 */ /* 0x0009620000000800 */
[----:B-1----:R-:W-:Y:S01]  /*5b70*/  @!P5 FMUL R134, R134, R134 ;  /* 0x000000868686d220 */ /* 0x002fe20000400000 */
[----:B------:R-:W-:Y:S01]  /*5b80*/  FSETP.GEU.AND P5, PT, R65, -126, PT ;  /* 0xc2fc00004100780b */ /* 0x000fe20003fae000 */
[----:B------:R-:W-:Y:S01]  /*5b90*/  FFMA R114, R114, UR5, -R180 ;  /* 0x0000000572727c23 */ /* 0x000fe200080008b4 */
[----:B------:R-:W-:Y:S01]  /*5ba0*/  ULDC UR5, c[0x0][0x604] ;  /* 0x0001810000057ab9 */ /* 0x000fe20000000800 */
[----:B--2---:R-:W-:Y:S01]  /*5bb0*/  FADD R95, R117, R14 ;  /* 0x0000000e755f7221 */ /* 0x004fe20000000000 */
[----:B------:R-:W-:Y:S01]  /*5bc0*/  FFMA R92, R115, UR5, -R180 ;  /* 0x00000005735c7c23 */ /* 0x000fe200080008b4 */
[----:B------:R-:W-:Y:S01]  /*5bd0*/  @!P1 FMUL R106, R106, 0.5 ;  /* 0x3f0000006a6a9820 */ /* 0x000fe20000400000 */
[----:B------:R-:W1:Y:S01]  /*5be0*/  MUFU.EX2 R124, R98 ;  /* 0x00000062007c7308 */ /* 0x000e620000000800 */
[----:B---3--:R-:W-:Y:S01]  /*5bf0*/  @!P2 FMUL R96, R96, R96 ;  /* 0x000000606060a220 */ /* 0x008fe20000400000 */
[----:B------:R-:W-:Y:S01]  /*5c00*/  FSETP.GEU.AND P2, PT, R94, -126, PT ;  /* 0xc2fc00005e00780b */ /* 0x000fe20003f4e000 */
[----:B------:R-:W-:Y:S01]  /*5c10*/  ULDC UR5, c[0x0][0x604] ;  /* 0x0001810000057ab9 */ /* 0x000fe20000000800 */
[----:B----4-:R-:W-:Y:S01]  /*5c20*/  FADD R87, R69, R66 ;  /* 0x0000004245577221 */ /* 0x010fe20000000000 */
[--C-:B------:R-:W-:Y:S01]  /*5c30*/  FFMA R116, R118, UR5, -R180.reuse ;  /* 0x0000000576747c23 */ /* 0x100fe200080008b4 */
[----:B------:R-:W-:Y:S01]  /*5c40*/  ULDC UR5, c[0x0][0x604] ;  /* 0x0001810000057ab9 */ /* 0x000fe20000000800 */
[----:B------:R-:W-:Y:S01]  /*5c50*/  @!P5 FMUL R65, R65, 0.5 ;  /* 0x3f0000004141d820 */ /* 0x000fe20000400000 */
[----:B------:R2:W3:Y:S01]  /*5c60*/  MUFU.EX2 R98, R103 ;  /* 0x0000006700627308 */ /* 0x0004e20000000800 */
[----:B-----5:R-:W-:Y:S01]  /*5c70*/  @!P4 FMUL R146, R146, R146 ;  /* 0x000000929292c220 */ /* 0x020fe20000400000 */
[----:B------:R-:W-:Y:S01]  /*5c80*/  FSETP.GEU.AND P4, PT, R99, -126, PT ;  /* 0xc2fc00006300780b */ /* 0x000fe20003f8e000 */
[--C-:B------:R-:W-:Y:S01]  /*5c90*/  FFMA R90, R119, UR5, -R180.reuse ;  /* 0x00000005775a7c23 */ /* 0x100fe200080008b4 */
[----:B------:R-:W-:Y:S01]  /*5ca0*/  ULDC UR5, c[0x0][0x604] ;  /* 0x0001810000057ab9 */ /* 0x000fe20000000800 */
[----:B------:R-:W-:Y:S01]  /*5cb0*/  F2FP.SATFINITE.E4M3.F32.PACK_AB_MERGE_C R14, R167, R14, RZ ;  /* 0x0000000ea70e723e */ /* 0x000fe200048070ff */
[----:B------:R-:W-:Y:S01]  /*5cc0*/  FFMA R72, R72, UR5, -R180 ;  /* 0x0000000548487c23 */ /* 0x000fe200080008b4 */
[----:B------:R-:W-:Y:S01]  /*5cd0*/  @!P2 FMUL R94, R94, 0.5 ;  /* 0x3f0000005e5ea820 */ /* 0x000fe20000400000 */
[----:B------:R-:W4:Y:S01]  /*5ce0*/  MUFU.EX2 R132, R106 ;  /* 0x0000006a00847308 */ /* 0x000f220000000800 */
[----:B-1----:R-:W-:Y:S01]  /*5cf0*/  @!P3 FMUL R124, R124, R124 ;  /* 0x0000007c7c7cb220 */ /* 0x002fe20000400000 */
[----:B------:R-:W-:Y:S01]  /*5d00*/  FSETP.GEU.AND P3, PT, R110, -126, PT ;  /* 0xc2fc00006e00780b */ /* 0x000fe20003f6e000 */
[----:B------:R-:W-:Y:S01]  /*5d10*/  ULDC UR5, c[0x0][0x604] ;  /* 0x0001810000057ab9 */ /* 0x000fe20000000800 */
[----:B--2---:R-:W-:Y:S01]  /*5d20*/  FADD R103, R125, R8 ;  /* 0x000000087d677221 */ /* 0x004fe20000000000 */
[--C-:B------:R-:W-:Y:S01]  /*5d30*/  FFMA R86, R123, UR5, -R180.reuse ;  /* 0x000000057b567c23 */ /* 0x100fe200080008b4 */
[----:B------:R-:W-:Y:S01]  /*5d40*/  ULDC UR5, c[0x0][0x604] ;  /* 0x0001810000057ab9 */ /* 0x000fe20000000800 */
[----:B------:R-:W-:Y:S01]  /*5d50*/  @!P4 FMUL R99, R99, 0.5 ;  /* 0x3f0000006363c820 */ /* 0x000fe20000400000 */
[----:B------:R-:W1:Y:S01]  /*5d60*/  MUFU.EX2 R122, R65 ;  /* 0x00000041007a7308 */ /* 0x000e620000000800 */
[----:B---3--:R-:W-:Y:S01]  /*5d70*/  @!P6 FMUL R98, R98, R98 ;  /* 0x000000626262e220 */ /* 0x008fe20000400000 */
[----:B------:R-:W-:Y:S01]  /*5d80*/  FSETP.GEU.AND P6, PT, R92, -126, PT ;  /* 0xc2fc00005c00780b */ /* 0x000fe20003fce000 */
[----:B------:R-:W-:Y:S01]  /*5d90*/  FFMA R73, R73, UR5, -R180 ;  /* 0x0000000549497c23 */ /* 0x000fe200080008b4 */
[----:B------:R-:W-:Y:S01]  /*5da0*/  ULDC UR5, c[0x0][0x604] ;  /* 0x0001810000057ab9 */ /* 0x000fe20000000800 */
[----:B------:R-:W-:Y:S01]  /*5db0*/  FADD R69, R176, R124 ;  /* 0x0000007cb0457221 */ /* 0x000fe20000000000 */
[--C-:B------:R-:W-:Y:S01]  /*5dc0*/  FFMA R80, R127, UR5, -R180.reuse ;  /* 0x000000057f507c23 */ /* 0x100fe200080008b4 */
[----:B------:R-:W-:Y:S01]  /*5dd0*/  @!P3 FMUL R110, R110, 0.5 ;  /* 0x3f0000006e6eb820 */ /* 0x000fe20000400000 */
[----:B------:R-:W2:Y:S01]  /*5de0*/  MUFU.EX2 R94, R94 ;  /* 0x0000005e005e7308 */ /* 0x000ea20000000800 */
[----:B----4-:R-:W-:Y:S01]  /*5df0*/  @!P1 FMUL R132, R132, R132 ;  /* 0x0000008484849220 */ /* 0x010fe20000400000 */
[----:B------:R-:W-:Y:S01]  /*5e00*/  FSETP.GEU.AND P1, PT, R116, -126, PT ;  /* 0xc2fc00007400780b */ /* 0x000fe20003f2e000 */
[----:B------:R-:W-:Y:S01]  /*5e10*/  ULDC UR5, c[0x0][0x604] ;  /* 0x0001810000057ab9 */ /* 0x000fe20000000800 */
[----:B------:R-:W-:Y:S01]  /*5e20*/  F2FP.SATFINITE.E4M3.F32.PACK_AB_MERGE_C R8, R167, R8, RZ ;  /* 0x00000008a708723e */ /* 0x000fe200048070ff */
[--C-:B------:R-:W-:Y:S01]  /*5e30*/  FFMA R76, R76, UR5, -R180.reuse ;  /* 0x000000054c4c7c23 */ /* 0x100fe200080008b4 */
[----:B------:R-:W-:Y:S01]  /*5e40*/  ULDC UR5, c[0x0][0x604] ;  /* 0x0001810000057ab9 */ /* 0x000fe20000000800 */
[----:B------:R-:W-:Y:S01]  /*5e50*/  @!P6 FMUL R92, R92, 0.5 ;  /* 0x3f0000005c5ce820 */ /* 0x000fe20000400000 */
[----:B------:R-:W3:Y:S01]  /*5e60*/  MUFU.EX2 R100, R99 ;  /* 0x0000006300647308 */ /* 0x000ee20000000800 */
[----:B-1----:R-:W-:Y:S01]  /*5e70*/  @!P5 FMUL R122, R122, R122 ;  /* 0x0000007a7a7ad220 */ /* 0x002fe20000400000 */
[----:B------:R-:W-:Y:S01]  /*5e80*/  FSETP.GEU.AND P5, PT, R114, -126, PT ;  /* 0xc2fc00007200780b */ /* 0x000fe20003fae000 */
[----:B------:R-:W-:Y:S01]  /*5e90*/  FFMA R84, R131, UR5, -R180 ;  /* 0x0000000583547c23 */ /* 0x000fe200080008b4 */
[----:B------:R-:W-:Y:S01]  /*5ea0*/  ULDC UR5, c[0x0][0x604] ;  /* 0x0001810000057ab9 */ /* 0x000fe20000000800 */
[----:B------:R-:W-:Y:S01]  /*5eb0*/  FADD R65, R174, R122 ;  /* 0x0000007aae417221 */ /* 0x000fe20000000000 */
[----:B------:R-:W-:Y:S01]  /*5ec0*/  FFMA R77, R77, UR5, -R180 ;  /* 0x000000054d4d7c23 */ /* 0x000fe200080008b4 */
[----:B------:R-:W-:Y:S01]  /*5ed0*/  @!P1 FMUL R116, R116, 0.5 ;  /* 0x3f00000074749820 */ /* 0x000fe20000400000 */
[----:B------:R-:W1:Y:S01]  /*5ee0*/  MUFU.EX2 R92, R92 ;  /* 0x0000005c005c7308 */ /* 0x000e620000000800 */
        /* <DEDUP_REMOVED lines=13> */
[----:B------:R-:W-:Y:S01]  /*5fc0*/  FFMA R142, R142, UR5, -R180 ;  /* 0x000000058e8e7c23 */ /* 0x000fe200080008b4 */
[----:B------:R-:W-:Y:S01]  /*5fd0*/  @!P2 FMUL R90, R90, 0.5 ;  /* 0x3f0000005a5aa820 */ /* 0x000fe20000400000 */
[----:B------:R-:W3:Y:S01]  /*5fe0*/  MUFU.EX2 R116, R116 ;  /* 0x0000007400747308 */ /* 0x000ee20000000800 */
[----:B-1----:R-:W-:Y:S01]  /*5ff0*/  @!P6 FMUL R92, R92, R92 ;  /* 0x0000005c5c5ce220 */ /* 0x002fe20000400000 */
[----:B------:R-:W-:Y:S01]  /*6000*/  FSETP.GEU.AND P6, PT, R80, -126, PT ;  /* 0xc2fc00005000780b */ /* 0x000fe20003fce000 */
[----:B------:R-:W-:Y:S01]  /*6010*/  ULDC UR5, c[0x0][0x604] ;  /* 0x0001810000057ab9 */ /* 0x000fe20000000800 */
[----:B------:R-:W-:Y:S01]  /*6020*/  FADD R91, R91, R174 ;  /* 0x000000ae5b5b7221 */ /* 0x000fe20000000000 */
[----:B------:R-:W-:Y:S01]  /*6030*/  LOP3.LUT R174, R55, 0xffff, RZ, 0xc0, !PT ;  /* 0x0000ffff37ae7812 */ /* 0x000fe200078ec0ff */
[----:B------:R-:W-:Y:S01]  /*6040*/  FADD R67, R175, R100 ;  /* 0x00000064af437221 */ /* 0x000fe20000000000 */
[----:B------:R-:W-:Y:S01]  /*6050*/  @!P4 FMUL R88, R88, 0.5 ;  /* 0x3f0000005858c820 */ /* 0x000fe20000400000 */
[----:B------:R-:W1:Y:S01]  /*6060*/  MUFU.EX2 R118, R114 ;  /* 0x0000007200767308 */ /* 0x000e620000000800 */
[----:B--2---:R-:W-:Y:S01]  /*6070*/  @!P3 FMUL R120, R120, R120 ;  /* 0x000000787878b220 */ /* 0x004fe20000400000 */
[----:B------:R-:W-:Y:S01]  /*6080*/  FSETP.GEU.AND P3, PT, R72, -126, PT ;  /* 0xc2fc00004800780b */ /* 0x000fe20003f6e000 */
[----:B------:R-:W-:Y:S01]  /*6090*/  FADD R138, R145, R22 ;  /* 0x00000016918a7221 */ /* 0x000fe20000000000 */
[----:B------:R-:W-:Y:S01]  /*60a0*/  F2FP.SATFINITE.E4M3.F32.PACK_AB_MERGE_C R175, R167, R148, RZ ;  /* 0x00000094a7af723e */ /* 0x000fe200048070ff */
[----:B------:R-:W-:Y:S01]  /*60b0*/  FADD R99, R81, R46 ;  /* 0x0000002e51637221 */ /* 0x000fe20000000000 */
[C---:B------:R-:W-:Y:S01]  /*60c0*/  F2FP.SATFINITE.E4M3.F32.PACK_AB_MERGE_C R157, R167.reuse, R157, RZ ;  /* 0x0000009da79d723e */ /* 0x040fe200048070ff */
[----:B------:R-:W-:Y:S01]  /*60d0*/  @!P6 FMUL R80, R80, 0.5 ;  /* 0x3f0000005050e820 */ /* 0x000fe20000400000 */
[----:B------:R-:W2:Y:S01]  /*60e0*/  MUFU.EX2 R90, R90 ;  /* 0x0000005a005a7308 */ /* 0x000ea20000000800 */
[----:B---3--:R-:W-:Y:S01]  /*60f0*/  @!P1 FMUL R116, R116, R116 ;  /* 0x0000007474749220 */ /* 0x008fe20000400000 */
[----:B------:R-:W-:Y:S01]  /*6100*/  FSETP.GEU.AND P1, PT, R76, -126, PT ;  /* 0xc2fc00004c00780b */ /* 0x000fe20003f2e000 */
[----:B------:R-:W-:Y:S01]  /*6110*/  FADD R81, R178, R134 ;  /* 0x00000086b2517221 */ /* 0x000fe20000000000 */
[C---:B------:R-:W-:Y:S01]  /*6120*/  F2FP.SATFINITE.E4M3.F32.PACK_AB_MERGE_C R145, R167.reuse, R145, RZ ;  /* 0x00000091a791723e */ /* 0x040fe200048070ff */
[----:B------:R-:W-:Y:S01]  /*6130*/  FADD R131, R168, R92 ;  /* 0x0000005ca8837221 */ /* 0x000fe20000000000 */
[----:B------:R-:W-:Y:S01]  /*6140*/  F2FP.SATFINITE.E4M3.F32.PACK_AB_MERGE_C R46, R167, R46, RZ ;  /* 0x0000002ea72e723e */ /* 0x000fe200048070ff */
[----:B------:R-:W-:Y:S01]  /*6150*/  @!P3 FMUL R72, R72, 0.5 ;  /* 0x3f0000004848b820 */ /* 0x000fe20000400000 */
[----:B------:R-:W3:Y:S01]  /*6160*/  MUFU.EX2 R88, R88 ;  /* 0x0000005800587308 */ /* 0x000ee20000000800 */
[----:B-1----:R-:W-:Y:S01]  /*6170*/  @!P5 FMUL R118, R118, R118 ;  /* 0x000000767676d220 */ /* 0x002fe20000400000 */
        /* <DEDUP_REMOVED lines=10> */
[----:B------:R-:W-:Y:S01]  /*6220*/  LOP3.LUT R145, R145, 0xff, RZ, 0xc0, !PT ;  /* 0x000000ff91917812 */ /* 0x000fe200078ec0ff */
[----:B------:R-:W-:Y:S01]  /*6230*/  IMAD.U32 R134, R134, 0x10000, RZ ;  /* 0x0001000086867824 */ /* 0x000fe200078e00ff */
[----:B------:R-:W-:Y:S01]  /*6240*/  LOP3.LUT R8, R8, 0xff, RZ, 0xc0, !PT ;  /* 0x000000ff08087812 */ /* 0x000fe200078ec0ff */
[----:B------:R-:W-:Y:S01]  /*6250*/  @!P5 FMUL R73, R73, 0.5 ;  /* 0x3f0000004949d820 */ /* 0x000fe20000400000 */
[----:B------:R-:W2:Y:S01]  /*6260*/  MUFU.EX2 R80, R80 ;  /* 0x0000005000507308 */ /* 0x000ea20000000800 */
[----:B---3--:R-:W-:Y:S01]  /*6270*/  @!P4 FMUL R88, R88, R88 ;  /* 0x000000585858c220 */ /* 0x008fe20000400000 */
[----:B------:R-:W-:Y:S01]  /*6280*/  FSETP.GEU.AND P4, PT, R86, -126, PT ;  /* 0xc2fc00005600780b */ /* 0x000fe20003f8e000 */
[----:B-1----:R-:W-:Y:S01]  /*6290*/  FFMA R72, R143, UR5, -R180 ;  /* 0x000000058f487c23 */ /* 0x002fe200080008b4 */
[----:B------:R-:W-:Y:S01]  /*62a0*/  ULDC UR5, c[0x0][0x604] ;  /* 0x0001810000057ab9 */ /* 0x000fe20000000800 */
[----:B------:R-:W-:Y:S01]  /*62b0*/  FADD R115, R172, R88 ;  /* 0x00000058ac737221 */ /* 0x000fe20000000000 */
[----:B------:R-:W-:Y:S01]  /*62c0*/  FFMA R106, R108, UR5, -R180 ;  /* 0x000000056c6a7c23 */ /* 0x000fe200080008b4 */
[----:B------:R-:W-:Y:S01]  /*62d0*/  @!P2 FMUL R84, R84, 0.5 ;  /* 0x3f0000005454a820 */ /* 0x000fe20000400000 */
[----:B------:R1:W3:Y:S01]  /*62e0*/  MUFU.EX2 R112, R76 ;  /* 0x0000004c00707308 */ /* 0x0002e20000000800 */
[----:B----4-:R-:W-:Y:S01]  /*62f0*/  @!P3 FMUL R130, R130, R130 ;  /* 0x000000828282b220 */ /* 0x010fe20000400000 */
[----:B------:R-:W-:Y:S01]  /*6300*/  FSETP.GEU.AND P3, PT, R77, -126, PT ;  /* 0xc2fc00004d00780b */ /* 0x000fe20003f6e000 */
[----:B------:R-:W-:Y:S01]  /*6310*/  ULDC UR5, c[0x0][0x604] ;  /* 0x0001810000057ab9 */ /* 0x000fe20000000800 */
[----:B------:R-:W-:Y:S01]  /*6320*/  FADD R172, R159, R28 ;  /* 0x0000001c9fac7221 */ /* 0x000fe20000000000 */
[----:B------:R-:W-:Y:S01]  /*6330*/  F2FP.SATFINITE.E4M3.F32.PACK_AB_MERGE_C R159, R167, R159, RZ ;  /* 0x0000009fa79f723e */ /* 0x000fe200048070ff */
[----:B------:R-:W-:Y:S01]  /*6340*/  FADD R63, R25, R98 ;  /* 0x00000062193f7221 */ /* 0x000fe20000000000 */
[----:B------:R-:W-:Y:S01]  /*6350*/  @!P4 FMUL R86, R86, 0.5 ;  /* 0x3f0000005656c820 */ /* 0x000fe20000400000 */
[----:B------:R4:W5:Y:S01]  /*6360*/  MUFU.EX2 R114, R73 ;  /* 0x0000004900727308 */ /* 0x0009620000000800 */
[----:B--2---:R-:W-:Y:S01]  /*6370*/  @!P6 FMUL R80, R80, R80 ;  /* 0x000000505050e220 */ /* 0x004fe20000400000 */
[----:B------:R-:W-:Y:S01]  /*6380*/  FSETP.GEU.AND P6, PT, R78, -126, PT ;  /* 0xc2fc00004e00780b */ /* 0x000fe20003fce000 */
[--C-:B-1----:R-:W-:Y:S01]  /*6390*/  FFMA R76, R104, UR5, -R180.reuse ;  /* 0x00000005684c7c23 */ /* 0x102fe200080008b4 */
[----:B------:R-:W-:Y:S01]  /*63a0*/  ULDC UR5, c[0x0][0x604] ;  /* 0x0001810000057ab9 */ /* 0x000fe20000000800 */
[--C-:B------:R-:W-:Y:S01]  /*63b0*/  FFMA R104, R133, UR10, -R180.reuse ;  /* 0x0000000a85687c23 */ /* 0x100fe200080008b4 */
[----:B------:R-:W-:Y:S01]  /*63c0*/  FFMA R74, R137, UR5, -R180 ;  /* 0x00000005894a7c23 */ /* 0x000fe200080008b4 */
[----:B------:R-:W-:Y:S01]  /*63d0*/  @!P3 FMUL R77, R77, 0.5 ;  /* 0x3f0000004d4db820 */ /* 0x000fe20000400000 */
[----:B------:R-:W1:Y:S01]  /*63e0*/  MUFU.EX2 R84, R84 ;  /* 0x0000005400547308 */ /* 0x000e620000000800 */
[----:B---3--:R-:W-:Y:S01]  /*63f0*/  @!P1 FMUL R112, R112, R112 ;  /* 0x0000007070709220 */ /* 0x008fe20000400000 */
[----:B------:R-:W-:Y:S01]  /*6400*/  FSETP.GEU.AND P1, PT, R142, -126, PT ;  /* 0xc2fc00008e00780b */ /* 0x000fe20003f2e000 */
[----:B----4-:R-:W-:Y:S01]  /*6410*/  FADD R73, R177, R126 ;  /* 0x0000007eb1497221 */ /* 0x010fe20000000000 */
[----:B------:R-:W-:Y:S01]  /*6420*/  FADD R180, R154, R32 ;  /* 0x000000209ab47221 */ /* 0x000fe20000000000 */
[----:B------:R-:W-:Y:S01]  /*6430*/  LOP3.LUT R159, R159, 0xff, RZ, 0xc0, !PT ;  /* 0x000000ff9f9f7812 */ /* 0x000fe200078ec0ff */
[----:B------:R-:W-:Y:S01]  /*6440*/  FADD R133, R170, R118 ;  /* 0x00000076aa857221 */ /* 0x000fe20000000000 */
[----:B------:R-:W-:Y:S01]  /*6450*/  @!P6 FMUL R78, R78, 0.5 ;  /* 0x3f0000004e4ee820 */ /* 0x000fe20000400000 */
[----:B------:R-:W2:Y:S01]  /*6460*/  MUFU.EX2 R86, R86 ;  /* 0x0000005600567308 */ /* 0x000ea20000000800 */
[----:B-----5:R-:W-:Y:S01]  /*6470*/  @!P5 FMUL R114, R114, R114 ;  /* 0x000000727272d220 */ /* 0x020fe20000400000 */
[----:B------:R-:W-:Y:S01]  /*6480*/  FSETP.GEU.AND P5, PT, R128, -126, PT ;  /* 0xc2fc00008000780b */ /* 0x000fe20003fae000 */
[----:B------:R-:W-:Y:S01]  /*6490*/  FADD R89, R89, R180 ;  /* 0x000000b459597221 */ /* 0x000fe20000000000 */
[----:B------:R-:W-:Y:S01]  /*64a0*/  LOP3.LUT R180, R47, 0xffff, RZ, 0xc0, !PT ;  /* 0x0000ffff2fb47812 */ /* 0x000fe200078ec0ff */
[----:B------:R-:W-:Y:S01]  /*64b0*/  FADD R176, R166, R114 ;  /* 0x00000072a6b07221 */ /* 0x000fe20000000000 */
[----:B------:R-:W-:Y:S01]  /*64c0*/  LOP3.LUT R3, R46, 0xffff, RZ, 0xc0, !PT ;  /* 0x0000ffff2e037812 */ /* 0x000fe200078ec0ff */
[----:B------:R-:W-:Y:S01]  /*64d0*/  @!P1 FMUL R142, R142, 0.5 ;  /* 0x3f0000008e8e9820 */ /* 0x000fe20000400000 */
[----:B------:R3:W4:Y:S01]  /*64e0*/  MUFU.EX2 R110, R77 ;  /* 0x0000004d006e7308 */ /* 0x0007220000000800 */
[----:B-1----:R-:W-:Y:S01]  /*64f0*/  @!P2 FMUL R84, R84, R84 ;  /* 0x000000545454a220 */ /* 0x002fe20000400000 */
[----:B------:R-:W-:Y:S01]  /*6500*/  FSETP.GEU.AND P2, PT, R72, -126, PT ;  /* 0xc2fc00004800780b */ /* 0x000fe20003f4e000 */
[----:B------:R-:W-:Y:S01]  /*6510*/  FADD R178, R165, R80 ;  /* 0x00000050a5b27221 */ /* 0x000fe20000000000 */
[----:B------:R-:W-:Y:S01]  /*6520*/  F2FP.SATFINITE.E4M3.F32.PACK_AB_MERGE_C R127, R167, R170, RZ ;  /* 0x000000aaa77f723e */ /* 0x000fe200048070ff */
[----:B------:R-:W-:Y:S01]  /*6530*/  FADD R137, R141, R58 ;  /* 0x0000003a8d897221 */ /* 0x000fe20000000000 */
[----:B------:R-:W-:Y:S01]  /*6540*/  LOP3.LUT R14, R14, 0xff, RZ, 0xc0, !PT ;  /* 0x000000ff0e0e7812 */ /* 0x000fe200078ec0ff */
[----:B------:R-:W-:Y:S01]  /*6550*/  @!P5 FMUL R128, R128, 0.5 ;  /* 0x3f0000008080d820 */ /* 0x000fe20000400000 */
[----:B------:R-:W1:Y:S01]  /*6560*/  MUFU.EX2 R78, R78 ;  /* 0x0000004e004e7308 */ /* 0x000e620000000800 */
[----:B--2---:R-:W-:Y:S01]  /*6570*/  @!P4 FMUL R86, R86, R86 ;  /* 0x000000565656c220 */ /* 0x004fe20000400000 */
[----:B------:R-:W-:Y:S01]  /*6580*/  FSETP.GEU.AND P4, PT, R82, -126, PT ;  /* 0xc2fc00005200780b */ /* 0x000fe20003f8e000 */
[----:B---3--:R-:W-:Y:S01]  /*6590*/  FADD R77, R23, R102 ;  /* 0x00000066174d7221 */ /* 0x008fe20000000000 */
[----:B------:R-:W-:Y:S01]  /*65a0*/  F2FP.SATFINITE.E4M3.F32.PACK_AB_MERGE_C R62, R167, R62, RZ ;  /* 0x0000003ea73e723e */ /* 0x000fe200048070ff */
[----:B------:R-:W-:Y:S01]  /*65b0*/  FADD R170, R169, R86 ;  /* 0x00000056a9aa7221 */ /* 0x000fe20000000000 */
[----:B------:R-:W-:Y:S01]  /*65c0*/  F2FP.SATFINITE.E4M3.F32.PACK_AB_MERGE_C R111, R167, R173, RZ ;  /* 0x000000ada76f723e */ /* 0x000fe200048070ff */
[----:B------:R-:W-:Y:S01]  /*65d0*/  @!P2 FMUL R72, R72, 0.5 ;  /* 0x3f0000004848a820 */ /* 0x000fe20000400000 */
[----:B------:R2:W3:Y:S01]  /*65e0*/  MUFU.EX2 R108, R142 ;  /* 0x0000008e006c7308 */ /* 0x0004e20000000800 */
[----:B----4-:R-:W-:Y:S01]  /*65f0*/  @!P3 FMUL R110, R110, R110 ;  /* 0x0000006e6e6eb220 */ /* 0x010fe20000400000 */
[----:B------:R-:W-:Y:S01]  /*6600*/  FSETP.GEU.AND P3, PT, R106, -126, PT ;  /* 0xc2fc00006a00780b */ /* 0x000fe20003f6e000 */
[----:B------:R-:W-:Y:S01]  /*6610*/  FADD R77, R77, R170 ;  /* 0x000000aa4d4d7221 */ /* 0x000fe20000000000 */
[C---:B------:R-:W-:Y:S01]  /*6620*/  F2FP.SATFINITE.E4M3.F32.PACK_AB_MERGE_C R173, R167.reuse, R154, RZ ;  /* 0x0000009aa7ad723e */ /* 0x040fe200048070ff */
[----:B------:R-:W-:Y:S01]  /*6630*/  FADD R154, R152, R54 ;  /* 0x00000036989a7221 */ /* 0x000fe20000000000 */
[C---:B------:R-:W-:Y:S01]  /*6640*/  F2FP.SATFINITE.E4M3.F32.PACK_AB_MERGE_C R120, R167.reuse, R120, RZ ;  /* 0x00000078a778723e */ /* 0x040fe200048070ff */
[----:B------:R-:W-:Y:S01]  /*6650*/  @!P4 FMUL R82, R82, 0.5 ;  /* 0x3f0000005252c820 */ /* 0x000fe20000400000 */
[----:B------:R-:W4:Y:S01]  /*6660*/  MUFU.EX2 R128, R128 ;  /* 0x0000008000807308 */ /* 0x000f220000000800 */
[----:B-1----:R-:W-:Y:S01]  /*6670*/  @!P6 FMUL R78, R78, R78 ;  /* 0x0000004e4e4ee220 */ /* 0x002fe20000400000 */
[----:B------:R-:W-:Y:S01]  /*6680*/  FSETP.GEU.AND P6, PT, R74, -126, PT ;  /* 0xc2fc00004a00780b */ /* 0x000fe20003fce000 */
[----:B--2---:R-:W-:Y:S01]  /*6690*/  FADD R142, R144, R90 ;  /* 0x0000005a908e7221 */ /* 0x004fe20000000000 */
[----:B------:R-:W-:Y:S01]  /*66a0*/  FADD R144, R162, R42 ;  /* 0x0000002aa2907221 */ /* 0x000fe20000000000 */
[----:B------:R-:W-:Y:S01]  /*66b0*/  FADD R198, R156, R78 ;  /* 0x0000004e9cc67221 */ /* 0x000fe20000000000 */
[----:B------:R-:W-:Y:S01]  /*66c0*/  F2FP.SATFINITE.E4M3.F32.PACK_AB_MERGE_C R162, R167, R162, RZ ;  /* 0x000000a2a7a2723e */ /* 0x000fe200048070ff */
[----:B------:R-:W-:Y:S01]  /*66d0*/  @!P3 FMUL R106, R106, 0.5 ;  /* 0x3f0000006a6ab820 */ /* 0x000fe20000400000 */
[----:B------:R-:W1:Y:S01]  /*66e0*/  MUFU.EX2 R72, R72 ;  /* 0x0000004800487308 */ /* 0x000e620000000800 */
[----:B---3--:R-:W-:Y:S01]  /*66f0*/  @!P1 FMUL R108, R108, R108 ;  /* 0x0000006c6c6c9220 */ /* 0x008fe20000400000 */
[----:B------:R-:W-:Y:S01]  /*6700*/  ISETP.GT.U32.AND P1, PT, R27, 0x1, PT ;  /* 0x000000011b00780c */ /* 0x000fe20003f24070 */
[----:B------:R-:W-:Y:S01]  /*6710*/  FADD R198, R75, R198 ;  /* 0x000000c64bc67221 */ /* 0x000fe20000000000 */
[----:B------:R-:W-:Y:S01]  /*6720*/  F2FP.SATFINITE.E4M3.F32.PACK_AB_MERGE_C R27, R167, R125, RZ ;  /* 0x0000007da71b723e */ /* 0x000fe200048070ff */
[----:B------:R-:W-:Y:S01]  /*6730*/  FADD R75, R73, R176 ;  /* 0x000000b0494b7221 */ /* 0x000fe20000000000 */
[----:B------:R-:W-:Y:S01]  /*6740*/  LOP3.LUT R176, R51, 0xffff, RZ, 0xc0, !PT ;  /* 0x0000ffff33b07812 */ /* 0x000fe200078ec0ff */
[----:B------:R-:W-:Y:S01]  /*6750*/  @!P6 FMUL R74, R74, 0.5 ;  /* 0x3f0000004a4ae820 */ /* 0x000fe20000400000 */
[----:B------:R-:W2:Y:S01]  /*6760*/  MUFU.EX2 R82, R82 ;  /* 0x0000005200527308 */ /* 0x000ea20000000800 */
[----:B----4-:R-:W-:Y:S01]  /*6770*/  @!P5 FMUL R128, R128, R128 ;  /* 0x000000808080d220 */ /* 0x010fe20000400000 */
[----:B------:R-:W-:Y:S01]  /*6780*/  FSETP.GEU.AND P5, PT, R104, -126, PT ;  /* 0xc2fc00006800780b */ /* 0x000fe20003fae000 */
[----:B------:R-:W-:Y:S01]  /*6790*/  FADD R178, R71, R178 ;  /* 0x000000b247b27221 */ /* 0x000fe20000000000 */
[----:B------:R-:W-:Y:S01]  /*67a0*/  LOP3.LUT R27, R27, 0xff, RZ, 0xc0, !PT ;  /* 0x000000ff1b1b7812 */ /* 0x000fe200078ec0ff */
[----:B------:R-:W-:Y:S01]  /*67b0*/  FADD R196, R158, R128 ;  /* 0x000000809ec47221 */ /* 0x000fe20000000000 */
[----:B------:R-:W-:Y:S01]  /*67c0*/  PRMT R47, R176, 0x7604, R61 ;  /* 0x00007604b02f7816 */ /* 0x000fe2000000003d */
[----:B------:R-:W-:Y:S01]  /*67d0*/  FADD R148, R161, R110 ;  /* 0x0000006ea1947221 */ /* 0x000fe20000000000 */
[----:B------:R-:W-:Y:S01]  /*67e0*/  PRMT R27, R174, 0x7604, R27 ;  /* 0x00007604ae1b7816 */ /* 0x000fe2000000001b */
[----:B------:R-:W3:Y:S01]  /*67f0*/  MUFU.EX2 R106, R106 ;  /* 0x0000006a006a7308 */ /* 0x000ee20000000800 */
[----:B------:R-:W-:Y:S01]  /*6800*/  LOP3.LUT R174, R53, 0xffff, RZ, 0xc0, !PT ;  /* 0x0000ffff35ae7812 */ /* 0x000fe200078ec0ff */
[----:B-1----:R-:W-:Y:S01]  /*6810*/  @!P2 FMUL R72, R72, R72 ;  /* 0x000000484848a220 */ /* 0x002fe20000400000 */
[----:B------:R-:W-:Y:S01]  /*6820*/  LOP3.LUT R53, R105, 0xff, RZ, 0xc0, !PT ;  /* 0x000000ff69357812 */ /* 0x000fe200078ec0ff */
[----:B------:R-:W-:Y:S01]  /*6830*/  FADD R196, R79, R196 ;  /* 0x000000c44fc47221 */ /* 0x000fe20000000000 */
[----:B------:R-:W-:Y:S01]  /*6840*/  LOP3.LUT R176, R113, 0xffff, RZ, 0xc0, !PT ;  /* 0x0000ffff71b07812 */ /* 0x000fe200078ec0ff */
[----:B------:R-:W-:Y:S01]  /*6850*/  @!P5 FMUL R104, R104, 0.5 ;  /* 0x3f0000006868d820 */ /* 0x000fe20000400000 */
[----:B------:R-:W-:Y:S01]  /*6860*/  PRMT R45, R174, 0x7604, R45 ;  /* 0x00007604ae2d7816 */ /* 0x000fe2000000002d */
[----:B------:R-:W1:Y:S01]  /*6870*/  MUFU.EX2 R74, R74 ;  /* 0x0000004a004a7308 */ /* 0x000e620000000800 */
[----:B------:R-:W-:Y:S01]  /*6880*/  PRMT R53, R176, 0x7604, R53 ;  /* 0x00007604b0357816 */ /* 0x000fe20000000035 */
[----:B--2---:R-:W-:Y:S01]  /*6890*/  @!P4 FMUL R82, R82, R82 ;  /* 0x000000525252c220 */ /* 0x004fe20000400000 */
[----:B------:R-:W-:Y:S01]  /*68a0*/  LOP3.LUT R176, R175, 0xffff, RZ, 0xc0, !PT ;  /* 0x0000ffffafb07812 */ /* 0x000fe200078ec0ff */
[----:B------:R-:W-:Y:S01]  /*68b0*/  FADD R206, R153, R72 ;  /* 0x0000004899ce7221 */ /* 0x000fe20000000000 */
[----:B------:R-:W-:Y:S01]  /*68c0*/  LOP3.LUT R174, R157, 0xffff, RZ, 0xc0, !PT ;  /* 0x0000ffff9dae7812 */ /* 0x000fe200078ec0ff */
[----:B------:R-:W-:Y:S01]  /*68d0*/  FADD R218, R137, R218 ;  /* 0x000000da89da7221 */ /* 0x000fe20000000000 */
[----:B------:R-:W-:Y:S01]  /*68e0*/  LOP3.LUT R162, R162, 0xffff, RZ, 0xc0, !PT ;  /* 0x0000ffffa2a27812 */ /* 0x000fe200078ec0ff */
[----:B------:R-:W2:Y:S01]  /*68f0*/  MUFU.EX2 R104, R104 ;  /* 0x0000006800687308 */ /* 0x000ea20000000800 */
[----:B------:R-:W-:Y:S01]  /*6900*/  PRMT R149, R176, 0x7604, R149 ;  /* 0x00007604b0957816 */ /* 0x000fe20000000095 */
[----:B------:R-:W-:Y:S01]  /*6910*/  FADD R115, R115, R206 ;  /* 0x000000ce73737221 */ /* 0x000fe20000000000 */
[----:B------:R-:W-:Y:S01]  /*6920*/  F2FP.SATFINITE.E4M3.F32.PACK_AB_MERGE_C R125, R167, R168, RZ ;  /* 0x000000a8a77d723e */ /* 0x000fe200048070ff */
[----:B------:R-:W-:Y:S01]  /*6930*/  FADD R168, R171, R130 ;  /* 0x00000082aba87221 */ /* 0x000fe20000000000 */
[----:B------:R-:W-:Y:S01]  /*6940*/  LOP3.LUT R176, R9, 0xffff, RZ, 0xc0, !PT ;  /* 0x0000ffff09b07812 */ /* 0x000fe200078ec0ff */
[----:B---3--:R-:W-:Y:S01]  /*6950*/  @!P3 FMUL R106, R106, R106 ;  /* 0x0000006a6a6ab220 */ /* 0x008fe20000400000 */
[----:B------:R-:W-:Y:S01]  /*6960*/  FSETP.GEU.AND P4, PT, R76, -126, PT ;  /* 0xc2fc00004c00780b */ /* 0x000fe20003f8e000 */
[----:B------:R-:W-:Y:S01]  /*6970*/  FADD R81, R81, R168 ;  /* 0x000000a851517221 */ /* 0x000fe20000000000 */
[----:B------:R-:W-:Y:S01]  /*6980*/  LOP3.LUT R9, R68, 0xffff, RZ, 0xc0, !PT ;  /* 0x0000ffff44097812 */ /* 0x000fe200078ec0ff */
[----:B-1----:R-:W-:Y:S01]  /*6990*/  @!P6 FMUL R74, R74, R74 ;  /* 0x0000004a4a4ae220 */ /* 0x002fe20000400000 */
[----:B------:R-:W-:Y:S01]  /*69a0*/  PRMT R159, R174, 0x7604, R159 ;  /* 0x00007604ae9f7816 */ /* 0x000fe2000000009f */
[----:B------:R-:W-:Y:S01]  /*69b0*/  FADD R71, R81, R196 ;  /* 0x000000c451477221 */ /* 0x000fe20000000000 */
[----:B------:R-:W-:Y:S01]  /*69c0*/  PRMT R145, R162, 0x7604, R145 ;  /* 0x00007604a2917816 */ /* 0x000fe20000000091 */
[----:B------:R-:W-:Y:S01]  /*69d0*/  FADD R73, R77, R198 ;  /* 0x000000c64d497221 */ /* 0x000fe20000000000 */
[----:B------:R-:W-:Y:S01]  /*69e0*/  LOP3.LUT R174, R13, 0xffff, RZ, 0xc0, !PT ;  /* 0x0000ffff0dae7812 */ /* 0x000fe200078ec0ff */
[----:B------:R-:W-:Y:S01]  /*69f0*/  FADD R119, R121, R24 ;  /* 0x0000001879777221 */ /* 0x000fe20000000000 */
[----:B------:R-:W-:Y:S01]  /*6a00*/  LOP3.LUT R162, R17, 0xffff, RZ, 0xc0, !PT ;  /* 0x0000ffff11a27812 */ /* 0x000fe200078ec0ff */
[----:B------:R-:W-:Y:S01]  /*6a10*/  FADD R123, R129, R60 ;  /* 0x0000003c817b7221 */ /* 0x000fe20000000000 */
[----:B------:R-:W-:Y:S01]  /*6a20*/  PRMT R13, R3, 0x7604, R8 ;  /* 0x00007604030d7816 */ /* 0x000fe20000000008 */
[----:B------:R-:W-:Y:S01]  /*6a30*/  FADD R135, R136, R26 ;  /* 0x0000001a88877221 */ /* 0x000fe20000000000 */
[C---:B------:R-:W-:Y:S01]  /*6a40*/  F2FP.SATFINITE.E4M3.F32.PACK_AB_MERGE_C R12, R167.reuse, R12, RZ ;  /* 0x0000000ca70c723e */ /* 0x040fe200048070ff */
[----:B------:R-:W-:Y:S01]  /*6a50*/  FADD R77, R178, R115 ;  /* 0x00000073b24d7221 */ /* 0x000fe20000000000 */
[----:B------:R-:W-:Y:S01]  /*6a60*/  F2FP.SATFINITE.E4M3.F32.PACK_AB_MERGE_C R66, R167, R66, RZ ;  /* 0x00000042a742723e */ /* 0x000fe200048070ff */
[----:B------:R-:W-:Y:S01]  /*6a70*/  FADD R212, R151, R106 ;  /* 0x0000006a97d47221 */ /* 0x000fe20000000000 */
[----:B------:R-:W-:Y:S01]  /*6a80*/  PRMT R17, R9, 0x7604, R14 ;  /* 0x0000760409117816 */ /* 0x000fe2000000000e */
[----:B------:R-:W-:Y:S01]  /*6a90*/  FADD R170, R65, R148 ;  /* 0x0000009441aa7221 */ /* 0x000fe20000000000 */
[C---:B------:R-:W-:Y:S01]  /*6aa0*/  F2FP.SATFINITE.E4M3.F32.PACK_AB_MERGE_C R32, R167.reuse, R32, RZ ;  /* 0x00000020a720723e */ /* 0x040fe200048070ff */
[----:B------:R-:W-:Y:S01]  /*6ab0*/  @!P4 FMUL R76, R76, 0.5 ;  /* 0x3f0000004c4cc820 */ /* 0x000fe20000400000 */
[----:B------:R-:W-:Y:S01]  /*6ac0*/  F2FP.SATFINITE.E4M3.F32.PACK_AB_MERGE_C R54, R167, R54, RZ ;  /* 0x00000036a736723e */ /* 0x000fe200048070ff */
[----:B------:R-:W-:Y:S01]  /*6ad0*/  FADD R182, R164, R112 ;  /* 0x00000070a4b67221 */ /* 0x000fe20000000000 */
[----:B------:R-:W-:Y:S01]  /*6ae0*/  LOP3.LUT R16, R16, 0xff, RZ, 0xc0, !PT ;  /* 0x000000ff10107812 */ /* 0x000fe200078ec0ff */
[----:B------:R-:W-:Y:S01]  /*6af0*/  FADD R184, R163, R84 ;  /* 0x00000054a3b87221 */ /* 0x000fe20000000000 */
[----:B------:R-:W-:Y:S01]  /*6b00*/  LOP3.LUT R3, R44, 0xffff, RZ, 0xc0, !PT ;  /* 0x0000ffff2c037812 */ /* 0x000fe200078ec0ff */
[----:B------:R-:W-:Y:S01]  /*6b10*/  FADD R190, R160, R82 ;  /* 0x00000052a0be7221 */ /* 0x000fe20000000000 */
[----:B------:R-:W-:Y:S01]  /*6b20*/  LOP3.LUT R20, R20, 0xff, RZ, 0xc0, !PT ;  /* 0x000000ff14147812 */ /* 0x000fe200078ec0ff */
[----:B------:R-:W-:Y:S01]  /*6b30*/  FADD R177, R146, R74 ;  /* 0x0000004a92b17221 */ /* 0x000fe20000000000 */
[----:B------:R-:W-:Y:S01]  /*6b40*/  LOP3.LUT R9, R62, 0xffff, RZ, 0xc0, !PT ;  /* 0x0000ffff3e097812 */ /* 0x000fe200078ec0ff */
[----:B------:R-:W-:Y:S01]  /*6b50*/  FADD R103, R103, R138 ;  /* 0x0000008a67677221 */ /* 0x000fe20000000000 */
[----:B------:R-:W-:Y:S01]  /*6b60*/  F2FP.SATFINITE.E4M3.F32.PACK_AB_MERGE_C R22, R167, R22, RZ ;  /* 0x00000016a716723e */ /* 0x000fe200048070ff */
[----:B------:R-:W-:Y:S01]  /*6b70*/  FADD R99, R99, R144 ;  /* 0x0000009063637221 */ /* 0x000fe20000000000 */
[----:B------:R-:W-:Y:S01]  /*6b80*/  F2FP.SATFINITE.E4M3.F32.PACK_AB_MERGE_C R42, R167, R42, RZ ;  /* 0x0000002aa72a723e */ /* 0x000fe200048070ff */
[----:B------:R-:W-:Y:S01]  /*6b90*/  FADD R148, R83, R218 ;  /* 0x000000da53947221 */ /* 0x000fe20000000000 */
[----:B------:R-:W-:Y:S01]  /*6ba0*/  F2FP.SATFINITE.E4M3.F32.PACK_AB_MERGE_C R28, R167, R28, RZ ;  /* 0x0000001ca71c723e */ /* 0x000fe200048070ff */
[----:B------:R-:W-:Y:S01]  /*6bb0*/  FADD R204, R155, R108 ;  /* 0x0000006c9bcc7221 */ /* 0x000fe20000000000 */
[----:B------:R-:W-:Y:S01]  /*6bc0*/  F2FP.SATFINITE.E4M3.F32.PACK_AB_MERGE_C R56, R167, R56, RZ ;  /* 0x00000038a738723e */ /* 0x000fe200048070ff */
[----:B------:R-:W-:Y:S01]  /*6bd0*/  FADD R95, R95, R172 ;  /* 0x000000ac5f5f7221 */ /* 0x000fe20000000000 */
[----:B------:R-:W-:Y:S01]  /*6be0*/  LOP3.LUT R51, R57, 0xff, RZ, 0xc0, !PT ;  /* 0x000000ff39337812 */ /* 0x000fe200078ec0ff */
[----:B------:R-:W-:Y:S01]  /*6bf0*/  FADD R202, R107, R202 ;  /* 0x000000ca6bca7221 */ /* 0x000fe20000000000 */
[----:B------:R-:W-:Y:S01]  /*6c00*/  LOP3.LUT R134, R13, 0xff0000, R134, 0xf8, !PT ;  /* 0x00ff00000d867812 */ /* 0x000fe200078ef886 */
[----:B------:R-:W-:Y:S01]  /*6c10*/  IMAD.U32 R13, R120, 0x10000, RZ ;  /* 0x00010000780d7824 */ /* 0x000fe200078e00ff */
        /* <DEDUP_REMOVED lines=10> */
[----:B------:R-:W-:Y:S01]  /*6cc0*/  PRMT R44, R3, 0x7604, R16 ;  /* 0x00007604032c7816 */ /* 0x000fe20000000010 */
[----:B------:R-:W-:Y:S01]  /*6cd0*/  IMAD.U32 R14, R41, 0x10000, RZ ;  /* 0x00010000290e7824 */ /* 0x000fe200078e00ff */
[----:B------:R-:W-:Y:S01]  /*6ce0*/  PRMT R46, R9, 0x7604, R20 ;  /* 0x00007604092e7816 */ /* 0x000fe20000000014 */
[----:B--2---:R-:W-:Y:S01]  /*6cf0*/  @!P5 FMUL R104, R104, R104 ;  /* 0x000000686868d220 */ /* 0x004fe20000400000 */
        /* <DEDUP_REMOVED lines=23> */
[----:B------:R-:W-:Y:S01]  /*6e70*/  FADD R144, R85, R144 ;  /* 0x0000009055907221 */ /* 0x000fe20000000000 */
[----:B------:R-:W-:Y:S01]  /*6e80*/  F2FP.SATFINITE.E4M3.F32.PACK_AB_MERGE_C R152, R167, R152, RZ ;  /* 0x00000098a798723e */ /* 0x000fe200048070ff */
[----:B------:R-:W1:Y:S01]  /*6e90*/  MUFU.EX2 R76, R76 ;  /* 0x0000004c004c7308 */ /* 0x000e620000000800 */
[----:B------:R-:W-:Y:S01]  /*6ea0*/  LOP3.LUT R12, R34, 0xff, RZ, 0xc0, !PT ;  /* 0x000000ff220c7812 */ /* 0x000fe200078ec0ff */
[----:B------:R-:W-:Y:S01]  /*6eb0*/  FADD R220, R147, R104 ;  /* 0x0000006893dc7221 */ /* 0x000fe20000000000 */
[----:B------:R-:W-:Y:S01]  /*6ec0*/  PRMT R81, R81, 0x7604, R8 ;  /* 0x0000760451517816 */ /* 0x000fe20000000008 */
[----:B------:R-:W-:Y:S01]  /*6ed0*/  IMAD.U32 R8, R35, 0x10000, RZ ;  /* 0x0001000023087824 */ /* 0x000fe200078e00ff */
[----:B------:R-:W-:Y:S01]  /*6ee0*/  LOP3.LUT R46, R46, 0xff0000, R13, 0xf8, !PT ;  /* 0x00ff00002e2e7812 */ /* 0x000fe200078ef80d */
[----:B------:R-:W-:Y:S01]  /*6ef0*/  IMAD.U32 R13, R114, 0x10000, RZ ;  /* 0x00010000720d7824 */ /* 0x000fe200078e00ff */
[----:B------:R-:W-:Y:S01]  /*6f00*/  LOP3.LUT R23, R23, 0xffff, RZ, 0xc0, !PT ;  /* 0x0000ffff17177812 */ /* 0x000fe200078ec0ff */
[----:B------:R-:W-:Y:S01]  /*6f10*/  FADD R63, R63, R138 ;  /* 0x0000008a3f3f7221 */ /* 0x000fe20000000000 */
[----:B------:R-:W-:Y:S01]  /*6f20*/  LOP3.LUT R25, R25, 0xffff, RZ, 0xc0, !PT ;  /* 0x0000ffff19197812 */ /* 0x000fe200078ec0ff */
[----:B------:R-:W-:Y:S01]  /*6f30*/  FADD R65, R65, R142 ;  /* 0x0000008e41417221 */ /* 0x000fe20000000000 */
[----:B------:R-:W-:Y:S01]  /*6f40*/  LOP3.LUT R83, R52, 0xffff, RZ, 0xc0, !PT ;  /* 0x0000ffff34537812 */ /* 0x000fe200078ec0ff */
[----:B------:R-:W-:Y:S01]  /*6f50*/  IMAD.SHL.U32 R23, R23, 0x1000000, RZ ;  /* 0x0100000017177824 */ /* 0x000fe200078e00ff */
[----:B------:R-:W-:Y:S01]  /*6f60*/  PRMT R32, R3, 0x7604, R22 ;  /* 0x0000760403207816 */ /* 0x000fe20000000016 */
[----:B------:R-:W-:Y:S01]  /*6f70*/  IMAD.SHL.U32 R25, R25, 0x1000000, RZ ;  /* 0x0100000019197824 */ /* 0x000fe200078e00ff */
[----:B------:R-:W-:Y:S01]  /*6f80*/  PRMT R34, R9, 0x7604, R28 ;  /* 0x0000760409227816 */ /* 0x000fe2000000001c */
[----:B------:R-:W-:Y:S01]  /*6f90*/  IMAD.U32 R28, R151, 0x10000, RZ ;  /* 0x00010000971c7824 */ /* 0x000fe200078e00ff */
[----:B------:R-:W-:Y:S01]  /*6fa0*/  F2FP.SATFINITE.E4M3.F32.PACK_AB_MERGE_C R164, R167, R164, RZ ;  /* 0x000000a4a7a4723e */ /* 0x000fe200048070ff */
[----:B------:R-:W-:Y:S01]  /*6fb0*/  FADD R144, R67, R144 ;  /* 0x0000009043907221 */ /* 0x000fe20000000000 */
[----:B------:R-:W-:Y:S01]  /*6fc0*/  F2FP.SATFINITE.E4M3.F32.PACK_AB_MERGE_C R163, R167, R163, RZ ;  /* 0x000000a3a7a3723e */ /* 0x000fe200048070ff */
[----:B------:R-:W-:Y:S01]  /*6fd0*/  FADD R148, R69, R148 ;  /* 0x0000009445947221 */ /* 0x000fe20000000000 */
[----:B------:R-:W-:Y:S01]  /*6fe0*/  F2FP.SATFINITE.E4M3.F32.PACK_AB_MERGE_C R108, R167, R108, RZ ;  /* 0x0000006ca76c723e */ /* 0x000fe200048070ff */
[----:B------:R-:W-:Y:S01]  /*6ff0*/  IMAD.U32 R20, R127, 0x10000, RZ ;  /* 0x000100007f147824 */ /* 0x000fe200078e00ff */
[----:B------:R-:W-:Y:S01]  /*7000*/  F2FP.SATFINITE.E4M3.F32.PACK_AB_MERGE_C R72, R167, R72, RZ ;  /* 0x00000048a748723e */ /* 0x000fe200048070ff */
[----:B------:R-:W-:Y:S01]  /*7010*/  FADD R63, R63, R144 ;  /* 0x000000903f3f7221 */ /* 0x000fe20000000000 */
[----:B------:R-:W-:Y:S01]  /*7020*/  PRMT R49, R178, 0x7604, R59 ;  /* 0x00007604b2317816 */ /* 0x000fe2000000003b */
[----:B------:R-:W-:Y:S01]  /*7030*/  FADD R148, R65, R148 ;  /* 0x0000009441947221 */ /* 0x000fe20000000000 */
[----:B------:R-:W-:Y:S01]  /*7040*/  PRMT R51, R180, 0x7604, R51 ;  /* 0x00007604b4337816 */ /* 0x000fe20000000033 */
[----:B-1----:R-:W-:Y:S01]  /*7050*/  @!P4 FMUL R76, R76, R76 ;  /* 0x0000004c4c4cc220 */ /* 0x002fe20000400000 */
        /* <DEDUP_REMOVED lines=18> */
[----:B------:R-:W-:Y:S01]  /*7180*/  LOP3.LUT R59, R64, 0xffff, RZ, 0xc0, !PT ;  /* 0x0000ffff403b7812 */ /* 0x000fe200078ec0ff */
[----:B------:R-:W-:Y:S01]  /*7190*/  FADD R170, R170, R143 ;  /* 0x0000008faaaa7221 */ /* 0x000fe20000000000 */
[----:B------:R-:W-:Y:S01]  /*71a0*/  PRMT R40, R21, 0x7604, R10 ;  /* 0x0000760415287816 */ /* 0x000fe2000000000a */
[----:B------:R-:W-:Y:S01]  /*71b0*/  IMAD.U32 R10, R39, 0x10000, RZ ;  /* 0x00010000270a7824 */ /* 0x000fe200078e00ff */
[----:B------:R-:W-:Y:S01]  /*71c0*/  LOP3.LUT R31, R31, 0xffff, RZ, 0xc0, !PT ;  /* 0x0000ffff1f1f7812 */ /* 0x000fe200078ec0ff */
[----:B------:R-:W-:Y:S01]  /*71d0*/  FADD R172, R172, R177 ;  /* 0x000000b1acac7221 */ /* 0x000fe20000000000 */
[----:B------:R-:W-:Y:S01]  /*71e0*/  LOP3.LUT R173, R173, 0xff, RZ, 0xc0, !PT ;  /* 0x000000ffadad7812 */ /* 0x000fe200078ec0ff */
[----:B------:R-:W-:Y:S01]  /*71f0*/  FADD R71, R71, R154 ;  /* 0x0000009a47477221 */ /* 0x000fe20000000000 */
[----:B------:R-:W-:Y:S01]  /*7200*/  LOP3.LUT R152, R152, 0xffff, RZ, 0xc0, !PT ;  /* 0x0000ffff98987812 */ /* 0x000fe200078ec0ff */
[----:B------:R-:W-:Y:S01]  /*7210*/  IMAD.SHL.U32 R31, R31, 0x1000000, RZ ;  /* 0x010000001f1f7824 */ /* 0x000fe200078e00ff */
[----:B------:R-:W-:Y:S01]  /*7220*/  F2FP.SATFINITE.E4M3.F32.PACK_AB_MERGE_C R140, R167, R140, RZ ;  /* 0x0000008ca78c723e */ /* 0x000fe200048070ff */
[----:B------:R-:W-:Y:S01]  /*7230*/  FADD R73, R73, R168 ;  /* 0x000000a849497221 */ /* 0x000fe20000000000 */
[----:B------:R-:W-:Y:S01]  /*7240*/  F2FP.SATFINITE.E4M3.F32.PACK_AB_MERGE_C R132, R167, R132, RZ ;  /* 0x00000084a784723e */ /* 0x000fe200048070ff */
[----:B------:R-:W-:Y:S01]  /*7250*/  FADD R170, R75, R170 ;  /* 0x000000aa4baa7221 */ /* 0x000fe20000000000 */
[----:B------:R-:W-:Y:S01]  /*7260*/  PRMT R11, R176, 0x7604, R11 ;  /* 0x00007604b00b7816 */ /* 0x000fe2000000000b */
[----:B------:R-:W-:Y:S01]  /*7270*/  FADD R172, R77, R172 ;  /* 0x000000ac4dac7221 */ /* 0x000fe20000000000 */
[----:B------:R-:W-:Y:S01]  /*7280*/  PRMT R83, R83, 0x7604, R12 ;  /* 0x0000760453537816 */ /* 0x000fe2000000000c */
[----:B------:R-:W-:Y:S01]  /*7290*/  IMAD.U32 R12, R43, 0x10000, RZ ;  /* 0x000100002b0c7824 */ /* 0x000fe200078e00ff */
[----:B------:R-:W-:Y:S01]  /*72a0*/  PRMT R36, R9, 0x7604, R36 ;  /* 0x0000760409247816 */ /* 0x000fe20000000024 */
[----:B------:R-:W-:Y:S01]  /*72b0*/  IMAD.U32 R9, R164, 0x10000, RZ ;  /* 0x00010000a4097824 */ /* 0x000fe200078e00ff */
[----:B------:R-:W-:Y:S01]  /*72c0*/  LOP3.LUT R8, R27, 0xff0000, R8, 0xf8, !PT ;  /* 0x00ff00001b087812 */ /* 0x000fe200078ef808 */
[----:B------:R-:W-:Y:S01]  /*72d0*/  FADD R71, R71, R170 ;  /* 0x000000aa47477221 */ /* 0x000fe20000000000 */
[----:B------:R-:W-:Y:S01]  /*72e0*/  LOP3.LUT R14, R51, 0xff0000, R14, 0xf8, !PT ;  /* 0x00ff0000330e7812 */ /* 0x000fe200078ef80e */
[----:B------:R-:W-:Y:S01]  /*72f0*/  FADD R172, R73, R172 ;  /* 0x000000ac49ac7221 */ /* 0x000fe20000000000 */
[----:B------:R-:W-:Y:S01]  /*7300*/  LOP3.LUT R34, R34, 0xff0000, R13, 0xf8, !PT ;  /* 0x00ff000022227812 */ /* 0x000fe200078ef80d */
[----:B------:R-:W-:Y:S01]  /*7310*/  IMAD.U32 R13, R108, 0x10000, RZ ;  /* 0x000100006c0d7824 */ /* 0x000fe200078e00ff */
[----:B------:R-:W-:-:S02]  /*7320*/  LOP3.LUT R163, R163, 0xffff, RZ, 0xc0, !PT ;  /* 0x0000ffffa3a37812 */ /* 0x000fc400078ec0ff */
[----:B------:R-:W-:Y:S02]  /*7330*/  LOP3.LUT R72, R72, 0xffff, RZ, 0xc0, !PT ;  /* 0x0000ffff48487812 */ /* 0x000fe400078ec0ff */
[----:B------:R-:W-:Y:S02]  /*7340*/  LOP3.LUT R55, R121, 0xff, RZ, 0xc0, !PT ;  /* 0x000000ff79377812 */ /* 0x000fe400078ec0ff */
[----:B------:R-:W-:Y:S02]  /*7350*/  LOP3.LUT R178, R129, 0xffff, RZ, 0xc0, !PT ;  /* 0x0000ffff81b27812 */ /* 0x000fe400078ec0ff */
[----:B------:R-:W-:Y:S02]  /*7360*/  LOP3.LUT R136, R136, 0xff, RZ, 0xc0, !PT ;  /* 0x000000ff88887812 */ /* 0x000fe400078ec0ff */
[----:B------:R-:W-:Y:S02]  /*7370*/  LOP3.LUT R141, R141, 0xffff, RZ, 0xc0, !PT ;  /* 0x0000ffff8d8d7812 */ /* 0x000fe400078ec0ff */
[----:B------:R-:W-:Y:S01]  /*7380*/  PRMT R59, R59, 0x7604, R18 ;  /* 0x000076043b3b7816 */ /* 0x000fe20000000012 */
[----:B------:R-:W-:Y:S01]  /*7390*/  IMAD.U32 R18, R111, 0x10000, RZ ;  /* 0x000100006f127824 */ /* 0x000fe200078e00ff */
[----:B------:R-:W-:-:S02]  /*73a0*/  LOP3.LUT R29, R29, 0xffff, RZ, 0xc0, !PT ;  /* 0x0000ffff1d1d7812 */ /* 0x000fc400078ec0ff */
[----:B------:R-:W-:Y:S02]  /*73b0*/  LOP3.LUT R109, R109, 0xffff, RZ, 0xc0, !PT ;  /* 0x0000ffff6d6d7812 */ /* 0x000fe400078ec0ff */
[----:B------:R-:W-:Y:S01]  /*73c0*/  PRMT R152, R152, 0x7604, R173 ;  /* 0x0000760498987816 */ /* 0x000fe200000000ad */
[----:B------:R-:W-:Y:S01]  /*73d0*/  IMAD.SHL.U32 R29, R29, 0x1000000, RZ ;  /* 0x010000001d1d7824 */ /* 0x000fe200078e00ff */
[----:B------:R-:W-:Y:S01]  /*73e0*/  F2FP.SATFINITE.E4M3.F32.PACK_AB_MERGE_C R104, R167, R104, RZ ;  /* 0x00000068a768723e */ /* 0x000fe200048070ff */
[----:B------:R-:W-:Y:S01]  /*73f0*/  IMAD.SHL.U32 R109, R109, 0x1000000, RZ ;  /* 0x010000006d6d7824 */ /* 0x000fe200078e00ff */
[----:B------:R-:W-:Y:S02]  /*7400*/  F2FP.SATFINITE.E4M3.F32.PACK_AB_MERGE_C R74, R167, R74, RZ ;  /* 0x0000004aa74a723e */ /* 0x000fe400048070ff */
[----:B------:R-:W-:Y:S01]  /*7410*/  PRMT R30, R3, 0x7604, R30 ;  /* 0x00007604031e7816 */ /* 0x000fe2000000001e */
[----:B------:R-:W-:Y:S01]  /*7420*/  IMAD.U32 R3, R140, 0x10000, RZ ;  /* 0x000100008c037824 */ /* 0x000fe200078e00ff */
[----:B------:R-:W-:Y:S01]  /*7430*/  LOP3.LUT R10, R47, 0xff0000, R10, 0xf8, !PT ;  /* 0x00ff00002f0a7812 */ /* 0x000fe200078ef80a */
[----:B------:R-:W-:Y:S01]  /*7440*/  IMAD.U32 R27, R104, 0x10000, RZ ;  /* 0x00010000681b7824 */ /* 0x000fe200078e00ff */
[----:B------:R-:W-:Y:S01]  /*7450*/  LOP3.LUT R28, R11, 0xff0000, R28, 0xf8, !PT ;  /* 0x00ff00000b1c7812 */ /* 0x000fe200078ef81c */
[----:B------:R-:W-:Y:S01]  /*7460*/  IMAD.U32 R11, R132, 0x10000, RZ ;  /* 0x00010000840b7824 */ /* 0x000fe200078e00ff */
[----:B------:R-:W-:-:S02]  /*7470*/  LOP3.LUT R125, R125, 0xffff, RZ, 0xc0, !PT ;  /* 0x0000ffff7d7d7812 */ /* 0x000fc400078ec0ff */
[----:B------:R-:W-:Y:S02]  /*7480*/  LOP3.LUT R139, R139, 0xffff, RZ, 0xc0, !PT ;  /* 0x0000ffff8b8b7812 */ /* 0x000fe400078ec0ff */
[----:B------:R-:W-:Y:S01]  /*7490*/  LOP3.LUT R8, R8, R23, RZ, 0xfc, !PT ;  /* 0x0000001708087212 */ /* 0x000fe200078efcff */
[----:B------:R-:W-:Y:S01]  /*74a0*/  IMAD.SHL.U32 R23, R72, 0x1000000, RZ ;  /* 0x0100000048177824 */ /* 0x000fe200078e00ff */
[----:B------:R-:W-:Y:S01]  /*74b0*/  LOP3.LUT R25, R14, R25, RZ, 0xfc, !PT ;  /* 0x000000190e197212 */ /* 0x000fe200078efcff */
[----:B------:R-:W-:Y:S01]  /*74c0*/  IMAD.SHL.U32 R14, R163, 0x1000000, RZ ;  /* 0x01000000a30e7824 */ /* 0x000fe200078e00ff */
[----:B------:R-:W-:Y:S01]  /*74d0*/  F2FP.SATFINITE.E4M3.F32.PACK_AB_MERGE_C R130, R167, R130, RZ ;  /* 0x00000082a782723e */ /* 0x000fe200048070ff */
[----:B------:R-:W-:Y:S01]  /*74e0*/  IMAD.SHL.U32 R125, R125, 0x1000000, RZ ;  /* 0x010000007d7d7824 */ /* 0x000fe200078e00ff */
[----:B------:R-:W-:Y:S02]  /*74f0*/  PRMT R55, R178, 0x7604, R55 ;  /* 0x00007604b2377816 */ /* 0x000fe40000000037 */
[----:B------:R-:W-:-:S02]  /*7500*/  PRMT R136, R141, 0x7604, R136 ;  /* 0x000076048d887816 */ /* 0x000fc40000000088 */
[----:B------:R-:W-:Y:S02]  /*7510*/  LOP3.LUT R12, R49, 0xff0000, R12, 0xf8, !PT ;  /* 0x00ff0000310c7812 */ /* 0x000fe400078ef80c */
[----:B------:R-:W-:Y:S02]  /*7520*/  LOP3.LUT R9, R152, 0xff0000, R9, 0xf8, !PT ;  /* 0x00ff000098097812 */ /* 0x000fe400078ef809 */
[----:B------:R-:W-:Y:S02]  /*7530*/  LOP3.LUT R36, R36, 0xff0000, R13, 0xf8, !PT ;  /* 0x00ff000024247812 */ /* 0x000fe400078ef80d */
[----:B------:R-:W-:Y:S02]  /*7540*/  LOP3.LUT R16, R45, 0xff0000, R16, 0xf8, !PT ;  /* 0x00ff00002d107812 */ /* 0x000fe400078ef810 */
[----:B------:R-:W-:Y:S02]  /*7550*/  LOP3.LUT R18, R53, 0xff0000, R18, 0xf8, !PT ;  /* 0x00ff000035127812 */ /* 0x000fe400078ef812 */
[----:B------:R-:W-:Y:S01]  /*7560*/  LOP3.LUT R31, R10, R31, RZ, 0xfc, !PT ;  /* 0x0000001f0a1f7212 */ /* 0x000fe200078efcff */
[----:B------:R-:W-:Y:S01]  /*7570*/  IMAD.SHL.U32 R10, R139, 0x1000000, RZ ;  /* 0x010000008b0a7824 */ /* 0x000fe200078e00ff */
[----:B------:R-:W-:-:S02]  /*7580*/  LOP3.LUT R74, R74, 0xffff, RZ, 0xc0, !PT ;  /* 0x0000ffff4a4a7812 */ /* 0x000fc400078ec0ff */
[C---:B------:R-:W-:Y:S02]  /*7590*/  F2FP.SATFINITE.E4M3.F32.PACK_AB_MERGE_C R24, R167.reuse, R24, RZ ;  /* 0x00000018a718723e */ /* 0x040fe400048070ff */
[----:B------:R-:W-:Y:S02]  /*75a0*/  F2FP.SATFINITE.E4M3.F32.PACK_AB_MERGE_C R60, R167, R60, RZ ;  /* 0x0000003ca73c723e */ /* 0x000fe400048070ff */
[----:B------:R-:W-:Y:S02]  /*75b0*/  LOP3.LUT R20, R55, 0xff0000, R20, 0xf8, !PT ;  /* 0x00ff000037147812 */ /* 0x000fe400078ef814 */
[----:B------:R-:W-:Y:S02]  /*75c0*/  LOP3.LUT R3, R136, 0xff0000, R3, 0xf8, !PT ;  /* 0x00ff000088037812 */ /* 0x000fe400078ef803 */
[----:B------:R-:W-:Y:S01]  /*75d0*/  LOP3.LUT R44, R44, 0xff0000, R11, 0xf8, !PT ;  /* 0x00ff00002c2c7812 */ /* 0x000fe200078ef80b */
[----:B------:R-:W-:Y:S01]  /*75e0*/  IMAD.U32 R11, R130, 0x10000, RZ ;  /* 0x00010000820b7824 */ /* 0x000fe200078e00ff */
[----:B------:R-:W-:-:S02]  /*75f0*/  LOP3.LUT R12, R12, R33, RZ, 0xfc, !PT ;  /* 0x000000210c0c7212 */ /* 0x000fc400078efcff */
[----:B------:R-:W-:Y:S02]  /*7600*/  LOP3.LUT R9, R9, R14, RZ, 0xfc, !PT ;  /* 0x0000000e09097212 */ /* 0x000fe400078efcff */
[----:B------:R-:W-:Y:S01]  /*7610*/  LOP3.LUT R36, R36, R23, RZ, 0xfc, !PT ;  /* 0x0000001724247212 */ /* 0x000fe200078efcff */
[----:B------:R-:W-:Y:S01]  /*7620*/  FADD R23, R63, R148 ;  /* 0x000000943f177221 */ /* 0x000fe20000000000 */
[----:B------:R-:W-:Y:S02]  /*7630*/  F2FP.SATFINITE.E4M3.F32.PACK_AB_MERGE_C R128, R167, R128, RZ ;  /* 0x00000080a780723e */ /* 0x000fe400048070ff */
[----:B------:R-:W-:Y:S01]  /*7640*/  LOP3.LUT R16, R16, R29, RZ, 0xfc, !PT ;  /* 0x0000001d10107212 */ /* 0x000fe200078efcff */
[----:B------:R-:W-:Y:S01]  /*7650*/  IMAD.SHL.U32 R29, R74, 0x1000000, RZ ;  /* 0x010000004a1d7824 */ /* 0x000fe200078e00ff */
[----:B------:R-:W-:Y:S01]  /*7660*/  LOP3.LUT R109, R18, R109, RZ, 0xfc, !PT ;  /* 0x0000006d126d7212 */ /* 0x000fe200078efcff */
[----:B------:R1:W-:Y:S01]  /*7670*/  STL [R1+0x98], R23 ;  /* 0x0000981701007387 */ /* 0x0003e20000100800 */
[----:B------:R-:W-:Y:S01]  /*7680*/  SEL R14, R31, R8, P1 ;  /* 0x000000081f0e7207 */ /* 0x000fe20000800000 */
[----:B------:R-:W-:Y:S01]  /*7690*/  FADD R18, R71, R172 ;  /* 0x000000ac47127221 */ /* 0x000fe20000000000 */
[----:B------:R-:W-:-:S02]  /*76a0*/  SEL R31, R8, R31, P1 ;  /* 0x0000001f081f7207 */ /* 0x000fc40000800000 */
[C---:B------:R-:W-:Y:S02]  /*76b0*/  F2FP.SATFINITE.E4M3.F32.PACK_AB_MERGE_C R161, R167.reuse, R161, RZ ;  /* 0x000000a1a7a1723e */ /* 0x040fe400048070ff */
[----:B------:R-:W-:Y:S01]  /*76c0*/  F2FP.SATFINITE.E4M3.F32.PACK_AB_MERGE_C R160, R167, R160, RZ ;  /* 0x000000a0a7a0723e */ /* 0x000fe200048070ff */
[----:B------:R-:W-:Y:S01]  /*76d0*/  STL [R1+0x94], R18 ;  /* 0x0000941201007387 */ /* 0x000fe20000100800 */
[----:B------:R-:W-:Y:S02]  /*76e0*/  LOP3.LUT R24, R24, 0xff, RZ, 0xc0, !PT ;  /* 0x000000ff18187812 */ /* 0x000fe400078ec0ff */
[----:B------:R-:W-:Y:S02]  /*76f0*/  LOP3.LUT R61, R60, 0xffff, RZ, 0xc0, !PT ;  /* 0x0000ffff3c3d7812 */ /* 0x000fe400078ec0ff */
[----:B------:R-:W-:Y:S02]  /*7700*/  LOP3.LUT R40, R40, 0xff0000, R27, 0xf8, !PT ;  /* 0x00ff000028287812 */ /* 0x000fe400078ef81b */
[----:B------:R-:W-:-:S02]  /*7710*/  LOP3.LUT R20, R20, R125, RZ, 0xfc, !PT ;  /* 0x0000007d14147212 */ /* 0x000fc400078efcff */
[----:B------:R-:W-:Y:S02]  /*7720*/  LOP3.LUT R3, R3, R10, RZ, 0xfc, !PT ;  /* 0x0000000a03037212 */ /* 0x000fe400078efcff */
[----:B------:R-:W-:Y:S02]  /*7730*/  SEL R8, R25, R12, P1 ;  /* 0x0000000c19087207 */ /* 0x000fe40000800000 */
[----:B------:R-:W-:Y:S02]  /*7740*/  SEL R25, R12, R25, P1 ;  /* 0x000000190c197207 */ /* 0x000fe40000800000 */
[----:B------:R-:W-:Y:S01]  /*7750*/  LOP3.LUT R32, R32, 0xff0000, R11, 0xf8, !PT ;  /* 0x00ff000020207812 */ /* 0x000fe200078ef80b */
[----:B------:R-:W-:Y:S01]  /*7760*/  IMAD.U32 R11, R128, 0x10000, RZ ;  /* 0x00010000800b7824 */ /* 0x000fe200078e00ff */
[----:B------:R-:W-:Y:S02]  /*7770*/  SEL R12, R109, R16, P1 ;  /* 0x000000106d0c7207 */ /* 0x000fe40000800000 */
[----:B------:R-:W-:-:S02]  /*7780*/  F2FP.SATFINITE.E4M3.F32.PACK_AB_MERGE_C R166, R167, R166, RZ ;  /* 0x000000a6a7a6723e */ /* 0x000fc400048070ff */
[C---:B------:R-:W-:Y:S02]  /*7790*/  F2FP.SATFINITE.E4M3.F32.PACK_AB_MERGE_C R165, R167.reuse, R165, RZ ;  /* 0x000000a5a7a5723e */ /* 0x040fe400048070ff */
[C---:B------:R-:W-:Y:S01]  /*77a0*/  F2FP.SATFINITE.E4M3.F32.PACK_AB_MERGE_C R126, R167.reuse, R126, RZ ;  /* 0x0000007ea77e723e */ /* 0x040fe200048070ff */
[----:B------:R-:W-:Y:S01]  /*77b0*/  IMAD.U32 R166, R166, 0x10000, RZ ;  /* 0x00010000a6a67824 */ /* 0x000fe200078e00ff */
[----:B------:R-:W-:Y:S02]  /*77c0*/  F2FP.SATFINITE.E4M3.F32.PACK_AB_MERGE_C R96, R167, R96, RZ ;  /* 0x00000060a760723e */ /* 0x000fe400048070ff */
[----:B------:R-:W-:Y:S01]  /*77d0*/  SEL R109, R16, R109, P1 ;  /* 0x0000006d106d7207 */ /* 0x000fe20000800000 */
[----:B------:R-:W-:Y:S01]  /*77e0*/  IMAD.U32 R126, R126, 0x10000, RZ ;  /* 0x000100007e7e7824 */ /* 0x000fe200078e00ff */
[----:B------:R-:W-:Y:S01]  /*77f0*/  PRMT R61, R61, 0x7604, R24 ;  /* 0x000076043d3d7816 */ /* 0x000fe20000000018 */
[----:B------:R-:W-:Y:S01]  /*7800*/  IMAD.U32 R24, R161, 0x10000, RZ ;  /* 0x00010000a1187824 */ /* 0x000fe200078e00ff */
[----:B------:R-:W-:-:S02]  /*7810*/  LOP3.LUT R160, R160, 0xffff, RZ, 0xc0, !PT ;  /* 0x0000ffffa0a07812 */ /* 0x000fc400078ec0ff */
[----:B------:R-:W-:Y:S01]  /*7820*/  LOP3.LUT R40, R40, R29, RZ, 0xfc, !PT ;  /* 0x0000001d28287212 */ /* 0x000fe200078efcff */
[----:B------:R-:W-:Y:S01]  /*7830*/  IMAD.MOV.U32 R29, RZ, RZ, 0x2130 ;  /* 0x00002130ff1d7424 */ /* 0x000fe200078e00ff */
[----:B------:R-:W-:Y:S02]  /*7840*/  SEL R16, R3, R20, P1 ;  /* 0x0000001403107207 */ /* 0x000fe40000800000 */
[----:B-1----:R-:W-:Y:S01]  /*7850*/  SEL R23, R20, R3, P1 ;  /* 0x0000000314177207 */ /* 0x002fe20000800000 */
[----:B------:R-:W-:Y:S01]  /*7860*/  IMAD.MOV.U32 R3, RZ, RZ, 0x3021 ;  /* 0x00003021ff037424 */ /* 0x000fe200078e00ff */
[C---:B------:R-:W-:Y:S02]  /*7870*/  F2FP.SATFINITE.E4M3.F32.PACK_AB_MERGE_C R26, R167.reuse, R26, RZ ;  /* 0x0000001aa71a723e */ /* 0x040fe400048070ff */
[C---:B------:R-:W-:Y:S02]  /*7880*/  F2FP.SATFINITE.E4M3.F32.PACK_AB_MERGE_C R58, R167.reuse, R58, RZ ;  /* 0x0000003aa73a723e */ /* 0x040fe400048070ff */
[----:B------:R-:W-:-:S02]  /*7890*/  F2FP.SATFINITE.E4M3.F32.PACK_AB_MERGE_C R15, R167, R15, RZ ;  /* 0x0000000fa70f723e */ /* 0x000fc400048070ff */
[----:B------:R-:W-:Y:S02]  /*78a0*/  LOP3.LUT R165, R165, 0xffff, RZ, 0xc0, !PT ;  /* 0x0000ffffa5a57812 */ /* 0x000fe400078ec0ff */
[----:B------:R-:W-:Y:S02]  /*78b0*/  LOP3.LUT R96, R96, 0xffff, RZ, 0xc0, !PT ;  /* 0x0000ffff60607812 */ /* 0x000fe400078ec0ff */
[----:B------:R-:W-:Y:S01]  /*78c0*/  F2FP.SATFINITE.E4M3.F32.PACK_AB_MERGE_C R38, R167, R38, RZ ;  /* 0x00000026a726723e */ /* 0x000fe200048070ff */
[----:B------:R-:W-:Y:S01]  /*78d0*/  IMAD.SHL.U32 R10, R165, 0x1000000, RZ ;  /* 0x01000000a50a7824 */ /* 0x000fe200078e00ff */
[C---:B------:R-:W-:Y:S01]  /*78e0*/  F2FP.SATFINITE.E4M3.F32.PACK_AB_MERGE_C R48, R167.reuse, R48, RZ ;  /* 0x00000030a730723e */ /* 0x040fe200048070ff */
[----:B------:R-:W-:Y:S01]  /*78f0*/  IMAD.SHL.U32 R96, R96, 0x1000000, RZ ;  /* 0x0100000060607824 */ /* 0x000fe200078e00ff */
[----:B------:R-:W-:Y:S01]  /*7900*/  LOP3.LUT R30, R30, 0xff0000, R11, 0xf8, !PT ;  /* 0x00ff00001e1e7812 */ /* 0x000fe200078ef80b */
[----:B------:R-:W-:Y:S01]  /*7910*/  IMAD.SHL.U32 R11, R160, 0x1000000, RZ ;  /* 0x01000000a00b7824 */ /* 0x000fe200078e00ff */
[----:B------:R-:W-:-:S02]  /*7920*/  F2FP.SATFINITE.E4M3.F32.PACK_AB_MERGE_C R155, R167, R155, RZ ;  /* 0x0000009ba79b723e */ /* 0x000fc400048070ff */
[C---:B------:R-:W-:Y:S02]  /*7930*/  F2FP.SATFINITE.E4M3.F32.PACK_AB_MERGE_C R153, R167.reuse, R153, RZ ;  /* 0x00000099a799723e */ /* 0x040fe400048070ff */
[C---:B------:R-:W-:Y:S02]  /*7940*/  F2FP.SATFINITE.E4M3.F32.PACK_AB_MERGE_C R88, R167.reuse, R88, RZ ;  /* 0x00000058a758723e */ /* 0x040fe400048070ff */
[----:B------:R-:W-:Y:S02]  /*7950*/  LOP3.LUT R26, R26, 0xff, RZ, 0xc0, !PT ;  /* 0x000000ff1a1a7812 */ /* 0x000fe400078ec0ff */
[----:B------:R-:W-:Y:S02]  /*7960*/  LOP3.LUT R79, R58, 0xffff, RZ, 0xc0, !PT ;  /* 0x0000ffff3a4f7812 */ /* 0x000fe400078ec0ff */
[----:B------:R-:W-:Y:S02]  /*7970*/  F2FP.SATFINITE.E4M3.F32.PACK_AB_MERGE_C R106, R167, R106, RZ ;  /* 0x0000006aa76a723e */ /* 0x000fe400048070ff */
[----:B------:R-:W-:-:S02]  /*7980*/  LOP3.LUT R24, R149, 0xff0000, R24, 0xf8, !PT ;  /* 0x00ff000095187812 */ /* 0x000fc400078ef818 */
[-C--:B------:R-:W-:Y:S01]  /*7990*/  SHF.R.U32.HI R3, RZ, R234.reuse, R3 ;  /* 0x000000eaff037219 */ /* 0x080fe20000011603 */
[----:B------:R-:W-:Y:S01]  /*79a0*/  IMAD.U32 R21, R106, 0x10000, RZ ;  /* 0x000100006a157824 */ /* 0x000fe200078e00ff */
[----:B------:R-:W-:Y:S02]  /*79b0*/  SHF.R.U32.HI R0, RZ, R234, R29 ;  /* 0x000000eaff007219 */ /* 0x000fe4000001161d */
[----:B------:R-:W-:Y:S02]  /*79c0*/  LOP3.LUT R15, R15, 0xff, RZ, 0xc0, !PT ;  /* 0x000000ff0f0f7812 */ /* 0x000fe400078ec0ff */
[----:B------:R-:W-:Y:S02]  /*79d0*/  F2FP.SATFINITE.E4M3.F32.PACK_AB_MERGE_C R80, R167, R80, RZ ;  /* 0x00000050a750723e */ /* 0x000fe400048070ff */
[----:B------:R-:W-:Y:S02]  /*79e0*/  LOP3.LUT R38, R38, 0xff, RZ, 0xc0, !PT ;  /* 0x000000ff26267812 */ /* 0x000fe400078ec0ff */
[----:B------:R-:W-:-:S02]  /*79f0*/  LOP3.LUT R85, R48, 0xffff, RZ, 0xc0, !PT ;  /* 0x0000ffff30557812 */ /* 0x000fc400078ec0ff */
[C---:B------:R-:W-:Y:S02]  /*7a00*/  F2FP.SATFINITE.E4M3.F32.PACK_AB_MERGE_C R118, R167.reuse, R118, RZ ;  /* 0x00000076a776723e */ /* 0x040fe400048070ff */
[C---:B------:R-:W-:Y:S02]  /*7a10*/  F2FP.SATFINITE.E4M3.F32.PACK_AB_MERGE_C R92, R167.reuse, R92, RZ ;  /* 0x0000005ca75c723e */ /* 0x040fe400048070ff */
[C---:B------:R-:W-:Y:S01]  /*7a20*/  F2FP.SATFINITE.E4M3.F32.PACK_AB_MERGE_C R116, R167.reuse, R116, RZ ;  /* 0x00000074a774723e */ /* 0x040fe200048070ff */
[----:B------:R-:W-:Y:S01]  /*7a30*/  IMAD.U32 R118, R118, 0x10000, RZ ;  /* 0x0001000076767824 */ /* 0x000fe200078e00ff */
[----:B------:R-:W-:Y:S02]  /*7a40*/  F2FP.SATFINITE.E4M3.F32.PACK_AB_MERGE_C R90, R167, R90, RZ ;  /* 0x0000005aa75a723e */ /* 0x000fe400048070ff */
[----:B------:R-:W-:Y:S01]  /*7a50*/  PRMT R79, R79, 0x7604, R26 ;  /* 0x000076044f4f7816 */ /* 0x000fe2000000001a */
[----:B------:R-:W-:Y:S01]  /*7a60*/  IMAD.U32 R26, R155, 0x10000, RZ ;  /* 0x000100009b1a7824 */ /* 0x000fe200078e00ff */
[----:B------:R-:W-:Y:S01]  /*7a70*/  LOP3.LUT R159, R159, 0xff0000, R166, 0xf8, !PT ;  /* 0x00ff00009f9f7812 */ /* 0x000fe200078ef8a6 */
[----:B------:R-:W-:Y:S01]  /*7a80*/  IMAD.U32 R116, R116, 0x10000, RZ ;  /* 0x0001000074747824 */ /* 0x000fe200078e00ff */
[----:B------:R-:W-:-:S02]  /*7a90*/  LOP3.LUT R17, R17, 0xff0000, R126, 0xf8, !PT ;  /* 0x00ff000011117812 */ /* 0x000fc400078ef87e */
[----:B------:R-:W-:Y:S02]  /*7aa0*/  LOP3.LUT R153, R153, 0xffff, RZ, 0xc0, !PT ;  /* 0x0000ffff99997812 */ /* 0x000fe400078ec0ff */
[----:B------:R-:W-:Y:S02]  /*7ab0*/  LOP3.LUT R88, R88, 0xffff, RZ, 0xc0, !PT ;  /* 0x0000ffff58587812 */ /* 0x000fe400078ec0ff */
[C---:B------:R-:W-:Y:S02]  /*7ac0*/  F2FP.SATFINITE.E4M3.F32.PACK_AB_MERGE_C R147, R167.reuse, R147, RZ ;  /* 0x00000093a793723e */ /* 0x040fe400048070ff */
[----:B------:R-:W-:Y:S02]  /*7ad0*/  F2FP.SATFINITE.E4M3.F32.PACK_AB_MERGE_C R146, R167, R146, RZ ;  /* 0x00000092a792723e */ /* 0x000fe400048070ff */
[----:B------:R-:W-:Y:S01]  /*7ae0*/  LOP3.LUT R24, R24, R11, RZ, 0xfc, !PT ;  /* 0x0000000b18187212 */ /* 0x000fe200078efcff */
[----:B------:R-:W-:Y:S01]  /*7af0*/  IMAD.U32 R147, R147, 0x10000, RZ ;  /* 0x0001000093937824 */ /* 0x000fe200078e00ff */
[----:B------:R-:W-:-:S02]  /*7b00*/  LOP3.LUT R3, R3, 0xf, RZ, 0xc0, !PT ;  /* 0x0000000f03037812 */ /* 0x000fc400078ec0ff */
[----:B------:R-:W-:Y:S02]  /*7b10*/  LOP3.LUT R0, R0, 0xf, RZ, 0xc0, !PT ;  /* 0x0000000f00007812 */ /* 0x000fe400078ec0ff */
[C---:B------:R-:W-:Y:S01]  /*7b20*/  F2FP.SATFINITE.E4M3.F32.PACK_AB_MERGE_C R94, R167.reuse, R94, RZ ;  /* 0x0000005ea75e723e */ /* 0x040fe200048070ff */
[----:B------:R-:W-:Y:S01]  /*7b30*/  SHFL.IDX PT, R14, R14, R3, 0x1c1f ;  /* 0x001c1f030e0e7589 */ /* 0x000fe200000e0000 */
[C---:B------:R-:W-:Y:S02]  /*7b40*/  F2FP.SATFINITE.E4M3.F32.PACK_AB_MERGE_C R86, R167.reuse, R86, RZ ;  /* 0x00000056a756723e */ /* 0x040fe400048070ff */
[----:B------:R-:W-:Y:S01]  /*7b50*/  PRMT R15, R174, 0x7604, R15 ;  /* 0x00007604ae0f7816 */ /* 0x000fe2000000000f */
[----:B------:R-:W1:Y:S01]  /*7b60*/  SHFL.IDX PT, R31, R31, R0, 0x1c1f ;  /* 0x001c1f001f1f7589 */ /* 0x000e6200000e0000 */
[C---:B------:R-:W-:Y:S02]  /*7b70*/  F2FP.SATFINITE.E4M3.F32.PACK_AB_MERGE_C R171, R167.reuse, R171, RZ ;  /* 0x000000aba7ab723e */ /* 0x040fe400048070ff */
[C---:B------:R-:W-:Y:S01]  /*7b80*/  F2FP.SATFINITE.E4M3.F32.PACK_AB_MERGE_C R169, R167.reuse, R169, RZ ;  /* 0x000000a9a7a9723e */ /* 0x040fe200048070ff */
[----:B------:R-:W-:Y:S01]  /*7b90*/  SHFL.IDX PT, R8, R8, R3, 0x1c1f ;  /* 0x001c1f0308087589 */ /* 0x000fe200000e0000 */
[----:B------:R-:W-:Y:S01]  /*7ba0*/  F2FP.SATFINITE.E4M3.F32.PACK_AB_MERGE_C R19, R167, R19, RZ ;  /* 0x00000013a713723e */ /* 0x000fe200048070ff */
[----:B------:R-:W-:Y:S01]  /*7bb0*/  IMAD.U32 R22, R171, 0x10000, RZ ;  /* 0x00010000ab167824 */ /* 0x000fe200078e00ff */
[----:B------:R-:W-:Y:S01]  /*7bc0*/  PRMT R38, R85, 0x7604, R38 ;  /* 0x0000760455267816 */ /* 0x000fe20000000026 */
[----:B------:R-:W-:Y:S01]  /*7bd0*/  SHFL.IDX PT, R12, R12, R3, 0x1c1f ;  /* 0x001c1f030c0c7589 */ /* 0x000fe200000e0000 */
[----:B------:R-:W-:-:S02]  /*7be0*/  LOP3.LUT R80, R80, 0xffff, RZ, 0xc0, !PT ;  /* 0x0000ffff50507812 */ /* 0x000fc400078ec0ff */
[C---:B------:R-:W-:Y:S01]  /*7bf0*/  F2FP.SATFINITE.E4M3.F32.PACK_AB_MERGE_C R112, R167.reuse, R112, RZ ;  /* 0x00000070a770723e */ /* 0x040fe200048070ff */
[----:B------:R-:W-:Y:S01]  /*7c00*/  SHFL.IDX PT, R109, R109, R0, 0x1c1f ;  /* 0x001c1f006d6d7589 */ /* 0x000fe200000e0000 */
[C---:B------:R-:W-:Y:S02]  /*7c10*/  F2FP.SATFINITE.E4M3.F32.PACK_AB_MERGE_C R84, R167.reuse, R84, RZ ;  /* 0x00000054a754723e */ /* 0x040fe400048070ff */
[C---:B------:R-:W-:Y:S01]  /*7c20*/  F2FP.SATFINITE.E4M3.F32.PACK_AB_MERGE_C R110, R167.reuse, R110, RZ ;  /* 0x0000006ea76e723e */ /* 0x040fe200048070ff */
[----:B------:R-:W-:Y:S01]  /*7c30*/  IMAD.U32 R112, R112, 0x10000, RZ ;  /* 0x0001000070707824 */ /* 0x000fe200078e00ff */
[----:B------:R-:W-:Y:S01]  /*7c40*/  F2FP.SATFINITE.E4M3.F32.PACK_AB_MERGE_C R82, R167, R82, RZ ;  /* 0x00000052a752723e */ /* 0x000fe200048070ff */
[----:B------:R-:W-:Y:S01]  /*7c50*/  SHFL.IDX PT, R16, R16, R3, 0x1c1f ;  /* 0x001c1f0310107589 */ /* 0x000fe200000e0000 */
[----:B------:R-:W-:Y:S01]  /*7c60*/  LOP3.LUT R159, R159, R10, RZ, 0xfc, !PT ;  /* 0x0000000a9f9f7212 */ /* 0x000fe200078efcff */
[----:B------:R-:W-:Y:S01]  /*7c70*/  IMAD.SHL.U32 R10, R153, 0x1000000, RZ ;  /* 0x01000000990a7824 */ /* 0x000fe200078e00ff */
[----:B------:R-:W-:Y:S01]  /*7c80*/  LOP3.LUT R96, R17, R96, RZ, 0xfc, !PT ;  /* 0x0000006011607212 */ /* 0x000fe200078efcff */
[----:B------:R-:W-:Y:S01]  /*7c90*/  IMAD.SHL.U32 R17, R88, 0x1000000, RZ ;  /* 0x0100000058117824 */ /* 0x000fe200078e00ff */
[----:B------:R-:W-:Y:S01]  /*7ca0*/  LOP3.LUT R92, R92, 0xffff, RZ, 0xc0, !PT ;  /* 0x0000ffff5c5c7812 */ /* 0x000fe200078ec0ff */
[----:B------:R-:W-:Y:S01]  /*7cb0*/  IMAD.U32 R110, R110, 0x10000, RZ ;  /* 0x000100006e6e7824 */ /* 0x000fe200078e00ff */
[----:B------:R-:W-:Y:S01]  /*7cc0*/  LOP3.LUT R90, R90, 0xffff, RZ, 0xc0, !PT ;  /* 0x0000ffff5a5a7812 */ /* 0x000fe200078ec0ff */
[----:B------:R-:W-:Y:S01]  /*7cd0*/  SHFL.IDX PT, R23, R23, R0, 0x1c1f ;  /* 0x001c1f0017177589 */ /* 0x000fe200000e0000 */
[C---:B------:R-:W-:Y:S01]  /*7ce0*/  F2FP.SATFINITE.E4M3.F32.PACK_AB_MERGE_C R158, R167.reuse, R158, RZ ;  /* 0x0000009ea79e723e */ /* 0x040fe200048070ff */
[----:B------:R-:W-:Y:S01]  /*7cf0*/  IMAD.SHL.U32 R92, R92, 0x1000000, RZ ;  /* 0x010000005c5c7824 */ /* 0x000fe200078e00ff */
[C---:B------:R-:W-:Y:S01]  /*7d00*/  F2FP.SATFINITE.E4M3.F32.PACK_AB_MERGE_C R156, R167.reuse, R156, RZ ;  /* 0x0000009ca79c723e */ /* 0x040fe200048070ff */
[----:B------:R-:W-:Y:S01]  /*7d10*/  IMAD.SHL.U32 R90, R90, 0x1000000, RZ ;  /* 0x010000005a5a7824 */ /* 0x000fe200078e00ff */
[C---:B------:R-:W-:Y:S01]  /*7d20*/  F2FP.SATFINITE.E4M3.F32.PACK_AB_MERGE_C R78, R167.reuse, R78, RZ ;  /* 0x0000004ea74e723e */ /* 0x040fe200048070ff */
[----:B------:R-:W-:Y:S01]  /*7d30*/  IMAD.U32 R158, R158, 0x10000, RZ ;  /* 0x000100009e9e7824 */ /* 0x000fe200078e00ff */
[----:B------:R-:W-:-:S02]  /*7d40*/  F2FP.SATFINITE.E4M3.F32.PACK_AB_MERGE_C R76, R167, R76, RZ ;  /* 0x0000004ca74c723e */ /* 0x000fc400048070ff */
[----:B------:R-:W-:Y:S02]  /*7d50*/  LOP3.LUT R146, R146, 0xffff, RZ, 0xc0, !PT ;  /* 0x0000ffff92927812 */ /* 0x000fe400078ec0ff */
[----:B------:R-:W-:Y:S02]  /*7d60*/  SEL R20, R24, R9, P1 ;  /* 0x0000000918147207 */ /* 0x000fe40000800000 */
[----:B------:R-:W-:Y:S01]  /*7d70*/  SEL R33, R9, R24, P1 ;  /* 0x0000001809217207 */ /* 0x000fe20000800000 */
[----:B------:R-:W-:Y:S01]  /*7d80*/  IMAD.SHL.U32 R13, R146, 0x1000000, RZ ;  /* 0x01000000920d7824 */ /* 0x000fe200078e00ff */
[----:B------:R-:W-:Y:S01]  /*7d90*/  LOP3.LUT R15, R15, 0xff0000, R26, 0xf8, !PT ;  /* 0x00ff00000f0f7812 */ /* 0x000fe200078ef81a */
[----:B------:R2:W3:Y:S01]  /*7da0*/  SHFL.IDX PT, R9, R25, R0, 0x1c1f ;  /* 0x001c1f0019097589 */ /* 0x0004e200000e0000 */
[----:B------:R-:W-:Y:S01]  /*7db0*/  LOP3.LUT R94, R94, 0xffff, RZ, 0xc0, !PT ;  /* 0x0000ffff5e5e7812 */ /* 0x000fe200078ec0ff */
[----:B------:R-:W-:Y:S01]  /*7dc0*/  IMAD.MOV.U32 R24, RZ, RZ, 0x1054 ;  /* 0x00001054ff187424 */ /* 0x000fe200078e00ff */
[----:B------:R-:W-:Y:S01]  /*7dd0*/  LOP3.LUT R86, R86, 0xffff, RZ, 0xc0, !PT ;  /* 0x0000ffff56567812 */ /* 0x000fe200078ec0ff */
[----:B------:R-:W-:Y:S01]  /*7de0*/  SHFL.IDX PT, R20, R20, R3, 0x1c1f ;  /* 0x001c1f0314147589 */ /* 0x000fe200000e0000 */
[----:B------:R-:W-:-:S02]  /*7df0*/  F2FP.SATFINITE.E4M3.F32.PACK_AB_MERGE_C R150, R167, R150, RZ ;  /* 0x00000096a796723e */ /* 0x000fc400048070ff */
[C---:B------:R-:W-:Y:S01]  /*7e00*/  F2FP.SATFINITE.E4M3.F32.PACK_AB_MERGE_C R102, R167.reuse, R102, RZ ;  /* 0x00000066a766723e */ /* 0x040fe200048070ff */
[----:B------:R-:W-:Y:S01]  /*7e10*/  SHFL.IDX PT, R35, R33, R0, 0x1c1f ;  /* 0x001c1f0021237589 */ /* 0x000fe200000e0000 */
[C---:B------:R-:W-:Y:S01]  /*7e20*/  F2FP.SATFINITE.E4M3.F32.PACK_AB_MERGE_C R124, R167.reuse, R124, RZ ;  /* 0x0000007ca77c723e */ /* 0x040fe200048070ff */
[----:B--2---:R-:W-:Y:S01]  /*7e30*/  IMAD.MOV.U32 R25, RZ, RZ, 0x3276 ;  /* 0x00003276ff197424 */ /* 0x004fe200078e00ff */
[C---:B------:R-:W-:Y:S02]  /*7e40*/  F2FP.SATFINITE.E4M3.F32.PACK_AB_MERGE_C R100, R167.reuse, R100, RZ ;  /* 0x00000064a764723e */ /* 0x040fe400048070ff */
[C---:B------:R-:W-:Y:S01]  /*7e50*/  F2FP.SATFINITE.E4M3.F32.PACK_AB_MERGE_C R122, R167.reuse, R122, RZ ;  /* 0x0000007aa77a723e */ /* 0x040fe200048070ff */
[----:B------:R-:W-:Y:S01]  /*7e60*/  IMAD.U32 R124, R124, 0x10000, RZ ;  /* 0x000100007c7c7824 */ /* 0x000fe200078e00ff */
[----:B------:R-:W-:Y:S02]  /*7e70*/  F2FP.SATFINITE.E4M3.F32.PACK_AB_MERGE_C R98, R167, R98, RZ ;  /* 0x00000062a762723e */ /* 0x000fe400048070ff */
[----:B------:R-:W-:Y:S01]  /*7e80*/  LOP3.LUT R19, R19, 0xff, RZ, 0xc0, !PT ;  /* 0x000000ff13137812 */ /* 0x000fe200078ec0ff */
[----:B------:R-:W-:Y:S01]  /*7e90*/  IMAD.U32 R122, R122, 0x10000, RZ ;  /* 0x000100007a7a7824 */ /* 0x000fe200078e00ff */
[----:B------:R-:W-:Y:S01]  /*7ea0*/  LOP3.LUT R38, R38, 0xff0000, R21, 0xf8, !PT ;  /* 0x00ff000026267812 */ /* 0x000fe200078ef815 */
[----:B------:R-:W-:Y:S01]  /*7eb0*/  IMAD.SHL.U32 R21, R80, 0x1000000, RZ ;  /* 0x0100000050157824 */ /* 0x000fe200078e00ff */
[----:B------:R-:W-:-:S02]  /*7ec0*/  LOP3.LUT R169, R169, 0xffff, RZ, 0xc0, !PT ;  /* 0x0000ffffa9a97812 */ /* 0x000fc400078ec0ff */
[----:B------:R-:W-:Y:S02]  /*7ed0*/  LOP3.LUT R84, R84, 0xffff, RZ, 0xc0, !PT ;  /* 0x0000ffff54547812 */ /* 0x000fe400078ec0ff */
[----:B------:R-:W-:Y:S01]  /*7ee0*/  LOP3.LUT R82, R82, 0xffff, RZ, 0xc0, !PT ;  /* 0x0000ffff52527812 */ /* 0x000fe200078ec0ff */
[----:B------:R-:W-:Y:S01]  /*7ef0*/  IMAD.SHL.U32 R169, R169, 0x1000000, RZ ;  /* 0x01000000a9a97824 */ /* 0x000fe200078e00ff */
[----:B------:R-:W-:Y:S01]  /*7f00*/  LOP3.LUT R156, R156, 0xffff, RZ, 0xc0, !PT ;  /* 0x0000ffff9c9c7812 */ /* 0x000fe200078ec0ff */
[----:B------:R-:W-:Y:S01]  /*7f10*/  IMAD.SHL.U32 R84, R84, 0x1000000, RZ ;  /* 0x0100000054547824 */ /* 0x000fe200078e00ff */
[----:B------:R-:W-:Y:S01]  /*7f20*/  LOP3.LUT R78, R78, 0xffff, RZ, 0xc0, !PT ;  /* 0x0000ffff4e4e7812 */ /* 0x000fe200078ec0ff */
[----:B------:R-:W-:Y:S01]  /*7f30*/  IMAD.SHL.U32 R82, R82, 0x1000000, RZ ;  /* 0x0100000052527824 */ /* 0x000fe200078e00ff */
[----:B------:R-:W-:Y:S01]  /*7f40*/  LOP3.LUT R76, R76, 0xffff, RZ, 0xc0, !PT ;  /* 0x0000ffff4c4c7812 */ /* 0x000fe200078ec0ff */
[----:B------:R-:W-:Y:S01]  /*7f50*/  IMAD.SHL.U32 R156, R156, 0x1000000, RZ ;  /* 0x010000009c9c7824 */ /* 0x000fe200078e00ff */
[----:B------:R-:W-:-:S02]  /*7f60*/  LOP3.LUT R61, R61, 0xff0000, R118, 0xf8, !PT ;  /* 0x00ff00003d3d7812 */ /* 0x000fc400078ef876 */
[----:B------:R-:W-:Y:S01]  /*7f70*/  LOP3.LUT R79, R79, 0xff0000, R116, 0xf8, !PT ;  /* 0x00ff00004f4f7812 */ /* 0x000fe200078ef874 */
[----:B------:R-:W-:Y:S01]  /*7f80*/  IMAD.SHL.U32 R27, R76, 0x1000000, RZ ;  /* 0x010000004c1b7824 */ /* 0x000fe200078e00ff */
[----:B------:R-:W-:Y:S01]  /*7f90*/  LOP3.LUT R10, R15, R10, RZ, 0xfc, !PT ;  /* 0x0000000a0f0a7212 */ /* 0x000fe200078efcff */
[----:B------:R-:W-:Y:S01]  /*7fa0*/  IMAD.SHL.U32 R15, R94, 0x1000000, RZ ;  /* 0x010000005e0f7824 */ /* 0x000fe200078e00ff */
[----:B------:R-:W-:Y:S01]  /*7fb0*/  LOP3.LUT R46, R46, R17, RZ, 0xfc, !PT ;  /* 0x000000112e2e7212 */ /* 0x000fe200078efcff */
[----:B------:R-:W-:Y:S01]  /*7fc0*/  IMAD.SHL.U32 R17, R86, 0x1000000, RZ ;  /* 0x0100000056117824 */ /* 0x000fe200078e00ff */
[----:B------:R-:W-:Y:S02]  /*7fd0*/  PRMT R19, R162, 0x7604, R19 ;  /* 0x00007604a2137816 */ /* 0x000fe40000000013 */
[----:B------:R-:W-:Y:S02]  /*7fe0*/  LOP3.LUT R70, R70, 0xff0000, R147, 0xf8, !PT ;  /* 0x00ff000046467812 */ /* 0x000fe400078ef893 */
[----:B------:R-:W-:-:S02]  /*7ff0*/  LOP3.LUT R150, R150, 0xffff, RZ, 0xc0, !PT ;  /* 0x0000ffff96967812 */ /* 0x000fc400078ec0ff */
[----:B------:R-:W-:Y:S02]  /*8000*/  LOP3.LUT R102, R102, 0xffff, RZ, 0xc0, !PT ;  /* 0x0000ffff66667812 */ /* 0x000fe400078ec0ff */
[----:B------:R-:W-:Y:S01]  /*8010*/  LOP3.LUT R100, R100, 0xffff, RZ, 0xc0, !PT ;  /* 0x0000ffff64647812 */ /* 0x000fe200078ec0ff */
[----:B------:R-:W-:Y:S01]  /*8020*/  IMAD.SHL.U32 R11, R150, 0x1000000, RZ ;  /* 0x01000000960b7824 */ /* 0x000fe200078e00ff */
[----:B------:R-:W-:Y:S02]  /*8030*/  LOP3.LUT R98, R98, 0xffff, RZ, 0xc0, !PT ;  /* 0x0000ffff62627812 */ /* 0x000fe400078ec0ff */
[----:B------:R-:W-:Y:S01]  /*8040*/  LOP3.LUT R22, R145, 0xff0000, R22, 0xf8, !PT ;  /* 0x00ff000091167812 */ /* 0x000fe200078ef816 */
[----:B------:R-:W-:Y:S01]  /*8050*/  IMAD.SHL.U32 R100, R100, 0x1000000, RZ ;  /* 0x0100000064647824 */ /* 0x000fe200078e00ff */
[----:B------:R-:W-:Y:S01]  /*8060*/  LOP3.LUT R34, R34, R21, RZ, 0xfc, !PT ;  /* 0x0000001522227212 */ /* 0x000fe200078efcff */
[----:B------:R-:W-:Y:S01]  /*8070*/  IMAD.SHL.U32 R21, R78, 0x1000000, RZ ;  /* 0x010000004e157824 */ /* 0x000fe200078e00ff */
[----:B------:R-:W-:Y:S01]  /*8080*/  LOP3.LUT R81, R81, 0xff0000, R112, 0xf8, !PT ;  /* 0x00ff000051517812 */ /* 0x000fe200078ef870 */
[----:B------:R-:W-:Y:S01]  /*8090*/  IMAD.SHL.U32 R98, R98, 0x1000000, RZ ;  /* 0x0100000062627824 */ /* 0x000fe200078e00ff */
[----:B------:R-:W-:-:S02]  /*80a0*/  LOP3.LUT R83, R83, 0xff0000, R110, 0xf8, !PT ;  /* 0x00ff000053537812 */ /* 0x000fc400078ef86e */
[----:B------:R-:W-:Y:S02]  /*80b0*/  LOP3.LUT R61, R61, R92, RZ, 0xfc, !PT ;  /* 0x0000005c3d3d7212 */ /* 0x000fe400078efcff */
[----:B------:R-:W-:Y:S02]  /*80c0*/  LOP3.LUT R90, R79, R90, RZ, 0xfc, !PT ;  /* 0x0000005a4f5a7212 */ /* 0x000fe400078efcff */
[----:B------:R-:W-:Y:S02]  /*80d0*/  LOP3.LUT R19, R19, 0xff0000, R158, 0xf8, !PT ;  /* 0x00ff000013137812 */ /* 0x000fe400078ef89e */
[----:B------:R-:W-:Y:S01]  /*80e0*/  LOP3.LUT R70, R70, R13, RZ, 0xfc, !PT ;  /* 0x0000000d46467212 */ /* 0x000fe200078efcff */
[----:B------:R-:W-:Y:S01]  /*80f0*/  IMAD.SHL.U32 R13, R102, 0x1000000, RZ ;  /* 0x01000000660d7824 */ /* 0x000fe200078e00ff */
[----:B------:R-:W-:Y:S02]  /*8100*/  LOP3.LUT R15, R44, R15, RZ, 0xfc, !PT ;  /* 0x0000000f2c0f7212 */ /* 0x000fe400078efcff */
[----:B------:R-:W-:-:S02]  /*8110*/  LOP3.LUT R17, R32, R17, RZ, 0xfc, !PT ;  /* 0x0000001120117212 */ /* 0x000fc400078efcff */
[----:B------:R-:W-:Y:S02]  /*8120*/  LOP3.LUT R57, R57, 0xff0000, R124, 0xf8, !PT ;  /* 0x00ff000039397812 */ /* 0x000fe400078ef87c */
[----:B------:R-:W-:Y:S02]  /*8130*/  LOP3.LUT R59, R59, 0xff0000, R122, 0xf8, !PT ;  /* 0x00ff00003b3b7812 */ /* 0x000fe400078ef87a */
[----:B------:R-:W-:Y:S02]  /*8140*/  LOP3.LUT R22, R22, R169, RZ, 0xfc, !PT ;  /* 0x000000a916167212 */ /* 0x000fe400078efcff */
[----:B------:R-:W-:Y:S02]  /*8150*/  LOP3.LUT R81, R81, R84, RZ, 0xfc, !PT ;  /* 0x0000005451517212 */ /* 0x000fe400078efcff */
[----:B------:R-:W-:Y:S02]  /*8160*/  LOP3.LUT R82, R83, R82, RZ, 0xfc, !PT ;  /* 0x0000005253527212 */ /* 0x000fe400078efcff */
[----:B------:R-:W-:-:S02]  /*8170*/  SEL R42, R90, R61, P1 ;  /* 0x0000003d5a2a7207 */ /* 0x000fc40000800000 */
[----:B------:R-:W-:Y:S02]  /*8180*/  LOP3.LUT R19, R19, R156, RZ, 0xfc, !PT ;  /* 0x0000009c13137212 */ /* 0x000fe400078efcff */
[----:B------:R-:W-:Y:S01]  /*8190*/  LOP3.LUT R21, R30, R21, RZ, 0xfc, !PT ;  /* 0x000000151e157212 */ /* 0x000fe200078efcff */
[----:B------:R-:W-:Y:S01]  /*81a0*/  SHFL.IDX PT, R47, R42, R3, 0x1c1f ;  /* 0x001c1f032a2f7589 */ /* 0x000fe200000e0000 */
[----:B------:R-:W-:Y:S02]  /*81b0*/  LOP3.LUT R27, R38, R27, RZ, 0xfc, !PT ;  /* 0x0000001b261b7212 */ /* 0x000fe400078efcff */
[----:B------:R-:W-:Y:S02]  /*81c0*/  SEL R61, R61, R90, P1 ;  /* 0x0000005a3d3d7207 */ /* 0x000fe40000800000 */
[----:B------:R-:W-:Y:S02]  /*81d0*/  SEL R38, R46, R15, P1 ;  /* 0x0000000f2e267207 */ /* 0x000fe40000800000 */
[----:B------:R-:W-:Y:S01]  /*81e0*/  SEL R44, R34, R17, P1 ;  /* 0x00000011222c7207 */ /* 0x000fe20000800000 */
[----:B------:R-:W2:Y:S01]  /*81f0*/  SHFL.IDX PT, R48, R61, R0, 0x1c1f ;  /* 0x001c1f003d307589 */ /* 0x000ea200000e0000 */
[----:B------:R-:W-:-:S02]  /*8200*/  LOP3.LUT R11, R28, R11, RZ, 0xfc, !PT ;  /* 0x0000000b1c0b7212 */ /* 0x000fc400078efcff */
[----:B------:R-:W-:Y:S01]  /*8210*/  LOP3.LUT R13, R134, R13, RZ, 0xfc, !PT ;  /* 0x0000000d860d7212 */ /* 0x000fe200078efcff */
[----:B------:R-:W-:Y:S01]  /*8220*/  SHFL.IDX PT, R49, R44, R3, 0x1c1f ;  /* 0x001c1f032c317589 */ /* 0x000fe200000e0000 */
[----:B------:R-:W-:Y:S02]  /*8230*/  LOP3.LUT R57, R57, R100, RZ, 0xfc, !PT ;  /* 0x0000006439397212 */ /* 0x000fe400078efcff */
[----:B------:R-:W-:Y:S01]  /*8240*/  LOP3.LUT R98, R59, R98, RZ, 0xfc, !PT ;  /* 0x000000623b627212 */ /* 0x000fe200078efcff */
[----:B------:R-:W-:Y:S01]  /*8250*/  SHFL.IDX PT, R45, R38, R3, 0x1c1f ;  /* 0x001c1f03262d7589 */ /* 0x000fe200000e0000 */
[----:B------:R-:W-:Y:S02]  /*8260*/  SEL R18, R159, R22, P1 ;  /* 0x000000169f127207 */ /* 0x000fe40000800000 */
[----:B------:R-:W-:Y:S02]  /*8270*/  SEL R15, R15, R46, P1 ;  /* 0x0000002e0f0f7207 */ /* 0x000fe40000800000 */
[----:B------:R-:W-:-:S02]  /*8280*/  SEL R17, R17, R34, P1 ;  /* 0x0000002211117207 */ /* 0x000fc40000800000 */
[----:B------:R-:W-:Y:S01]  /*8290*/  SEL R159, R22, R159, P1 ;  /* 0x0000009f169f7207 */ /* 0x000fe20000800000 */
[----:B------:R-:W-:Y:S01]  /*82a0*/  SHFL.IDX PT, R18, R18, R3, 0x1c1f ;  /* 0x001c1f0312127589 */ /* 0x000fe200000e0000 */
[----:B------:R-:W-:Y:S02]  /*82b0*/  SEL R46, R82, R81, P1 ;  /* 0x00000051522e7207 */ /* 0x000fe40000800000 */
[----:B------:R-:W-:Y:S01]  /*82c0*/  SEL R22, R10, R19, P1 ;  /* 0x000000130a167207 */ /* 0x000fe20000800000 */
[----:B------:R-:W4:Y:S01]  /*82d0*/  SHFL.IDX PT, R50, R17, R0, 0x1c1f ;  /* 0x001c1f0011327589 */ /* 0x000f2200000e0000 */
[----:B------:R-:W-:Y:S02]  /*82e0*/  SEL R81, R81, R82, P1 ;  /* 0x0000005251517207 */ /* 0x000fe40000800000 */
[----:B------:R-:W-:Y:S01]  /*82f0*/  SEL R54, R36, R21, P1 ;  /* 0x0000001524367207 */ /* 0x000fe20000800000 */
[----:B------:R2:W-:Y:S01]  /*8300*/  SHFL.IDX PT, R51, R46, R3, 0x1c1f ;  /* 0x001c1f032e337589 */ /* 0x0005e200000e0000 */
[----:B------:R-:W-:-:S02]  /*8310*/  SEL R19, R19, R10, P1 ;  /* 0x0000000a13137207 */ /* 0x000fc40000800000 */
[----:B------:R-:W-:Y:S01]  /*8320*/  SEL R21, R21, R36, P1 ;  /* 0x0000002415157207 */ /* 0x000fe20000800000 */
[----:B------:R-:W5:Y:S01]  /*8330*/  SHFL.IDX PT, R52, R81, R0, 0x1c1f ;  /* 0x001c1f0051347589 */ /* 0x000f6200000e0000 */
[----:B------:R-:W-:Y:S02]  /*8340*/  SEL R10, R70, R11, P1 ;  /* 0x0000000b460a7207 */ /* 0x000fe40000800000 */
[----:B------:R-:W-:Y:S01]  /*8350*/  SEL R30, R96, R13, P1 ;  /* 0x0000000d601e7207 */ /* 0x000fe20000800000 */
[----:B------:R-:W-:Y:S01]  /*8360*/  SHFL.IDX PT, R54, R54, R3, 0x1c1f ;  /* 0x001c1f0336367589 */ /* 0x000fe200000e0000 */
[----:B------:R-:W-:Y:S02]  /*8370*/  SEL R32, R98, R57, P1 ;  /* 0x0000003962207207 */ /* 0x000fe40000800000 */
[----:B------:R-:W-:Y:S01]  /*8380*/  SEL R56, R40, R27, P1 ;  /* 0x0000001b28387207 */ /* 0x000fe20000800000 */
[----:B------:R-:W5:Y:S01]  /*8390*/  SHFL.IDX PT, R21, R21, R0, 0x1c1f ;  /* 0x001c1f0015157589 */ /* 0x000f6200000e0000 */
[----:B------:R-:W-:-:S02]  /*83a0*/  SEL R11, R11, R70, P1 ;  /* 0x000000460b0b7207 */ /* 0x000fc40000800000 */
[----:B------:R-:W-:Y:S01]  /*83b0*/  SEL R13, R13, R96, P1 ;  /* 0x000000600d0d7207 */ /* 0x000fe20000800000 */
[----:B------:R-:W-:Y:S01]  /*83c0*/  SHFL.IDX PT, R41, R30, R3, 0x1c1f ;  /* 0x001c1f031e297589 */ /* 0x000fe200000e0000 */
[----:B------:R-:W-:Y:S02]  /*83d0*/  SEL R57, R57, R98, P1 ;  /* 0x0000006239397207 */ /* 0x000fe40000800000 */
[----:B------:R-:W-:Y:S01]  /*83e0*/  SEL R59, R24, 0x5410, P1 ;  /* 0x00005410183b7807 */ /* 0x000fe20000800000 */
[----:B------:R-:W-:Y:S01]  /*83f0*/  SHFL.IDX PT, R43, R32, R3, 0x1c1f ;  /* 0x001c1f03202b7589 */ /* 0x000fe200000e0000 */
[----:B------:R-:W-:Y:S02]  /*8400*/  SEL R58, R25, 0x7632, P1 ;  /* 0x00007632193a7807 */ /* 0x000fe40000800000 */
[----:B------:R-:W-:Y:S01]  /*8410*/  SEL R53, R27, R40, P1 ;  /* 0x000000281b357207 */ /* 0x000fe20000800000 */
[----:B------:R-:W-:Y:S01]  /*8420*/  SHFL.IDX PT, R56, R56, R3, 0x1c1f ;  /* 0x001c1f0338387589 */ /* 0x000fe200000e0000 */
[----:B-1----:R-:W-:-:S02]  /*8430*/  PRMT R24, R14, R59, R31 ;  /* 0x0000003b0e187216 */ /* 0x002fc4000000001f */
[-C--:B------:R-:W-:Y:S01]  /*8440*/  PRMT R25, R14, R58.reuse, R31 ;  /* 0x0000003a0e197216 */ /* 0x080fe2000000001f */
[----:B------:R1:W1:Y:S01]  /*8450*/  SHFL.IDX PT, R55, R53, R0, 0x1c1f ;  /* 0x001c1f0035377589 */ /* 0x00026200000e0000 */
[CCC-:B---3--:R-:W-:Y:S02]  /*8460*/  PRMT R26, R8.reuse, R59.reuse, R9.reuse ;  /* 0x0000003b081a7216 */ /* 0x1c8fe40000000009 */
[-C--:B------:R-:W-:Y:S01]  /*8470*/  PRMT R27, R8, R58.reuse, R9 ;  /* 0x0000003a081b7216 */ /* 0x080fe20000000009 */
[----:B------:R-:W3:Y:S01]  /*8480*/  SHFL.IDX PT, R14, R15, R0, 0x1c1f ;  /* 0x001c1f000f0e7589 */ /* 0x000ee200000e0000 */
[CCC-:B------:R-:W-:Y:S02]  /*8490*/  PRMT R28, R12.reuse, R59.reuse, R109.reuse ;  /* 0x0000003b0c1c7216 */ /* 0x1c0fe4000000006d */
[----:B------:R-:W-:Y:S01]  /*84a0*/  PRMT R29, R12, R58, R109 ;  /* 0x0000003a0c1d7216 */ /* 0x000fe2000000006d */
[----:B------:R-:W3:Y:S01]  /*84b0*/  SHFL.IDX PT, R8, R13, R0, 0x1c1f ;  /* 0x001c1f000d087589 */ /* 0x000ee200000e0000 */
[----:B--2---:R-:W-:-:S02]  /*84c0*/  PRMT R46, R47, R59, R48 ;  /* 0x0000003b2f2e7216 */ /* 0x004fc40000000030 */
[-C--:B------:R-:W-:Y:S01]  /*84d0*/  PRMT R47, R47, R58.reuse, R48 ;  /* 0x0000003a2f2f7216 */ /* 0x080fe20000000030 */
[----:B------:R-:W2:Y:S01]  /*84e0*/  SHFL.IDX PT, R12, R57, R0, 0x1c1f ;  /* 0x001c1f00390c7589 */ /* 0x000ea200000e0000 */
[CCC-:B----4-:R-:W-:Y:S02]  /*84f0*/  PRMT R48, R49.reuse, R59.reuse, R50.reuse ;  /* 0x0000003b31307216 */ /* 0x1d0fe40000000032 */
[-C--:B------:R-:W-:Y:S01]  /*8500*/  PRMT R49, R49, R58.reuse, R50 ;  /* 0x0000003a31317216 */ /* 0x080fe20000000032 */
[----:B------:R-:W4:Y:S01]  /*8510*/  SHFL.IDX PT, R159, R159, R0, 0x1c1f ;  /* 0x001c1f009f9f7589 */ /* 0x000f2200000e0000 */
[CCC-:B-----5:R-:W-:Y:S02]  /*8520*/  PRMT R50, R51.reuse, R59.reuse, R52.reuse ;  /* 0x0000003b33327216 */ /* 0x1e0fe40000000034 */
[----:B------:R-:W-:Y:S01]  /*8530*/  PRMT R51, R51, R58, R52 ;  /* 0x0000003a33337216 */ /* 0x000fe20000000034 */
[----:B------:R-:W-:Y:S01]  /*8540*/  SHFL.IDX PT, R22, R22, R3, 0x1c1f ;  /* 0x001c1f0316167589 */ /* 0x000fe200000e0000 */
[----:B------:R-:W-:-:S02]  /*8550*/  PRMT R52, R54, R59, R21 ;  /* 0x0000003b36347216 */ /* 0x000fc40000000015 */
[----:B-1----:R-:W-:Y:S01]  /*8560*/  PRMT R53, R54, R58, R21 ;  /* 0x0000003a36357216 */ /* 0x002fe20000000015 */
[----:B------:R-:W1:Y:S01]  /*8570*/  SHFL.IDX PT, R19, R19, R0, 0x1c1f ;  /* 0x001c1f0013137589 */ /* 0x000e6200000e0000 */
[-C--:B------:R-:W-:Y:S02]  /*8580*/  PRMT R34, R20, R59.reuse, R35 ;  /* 0x0000003b14227216 */ /* 0x080fe40000000023 */
[-C--:B------:R-:W-:Y:S01]  /*8590*/  PRMT R54, R56, R59.reuse, R55 ;  /* 0x0000003b38367216 */ /* 0x080fe20000000037 */
[----:B------:R-:W-:Y:S01]  /*85a0*/  SHFL.IDX PT, R10, R10, R3, 0x1c1f ;  /* 0x001c1f030a0a7589 */ /* 0x000fe200000e0000 */
[-C--:B---3--:R-:W-:Y:S02]  /*85b0*/  PRMT R44, R45, R59.reuse, R14 ;  /* 0x0000003b2d2c7216 */ /* 0x088fe4000000000e */
[-C--:B------:R-:W-:Y:S01]  /*85c0*/  PRMT R30, R16, R59.reuse, R23 ;  /* 0x0000003b101e7216 */ /* 0x080fe20000000017 */
[----:B------:R-:W3:Y:S01]  /*85d0*/  SHFL.IDX PT, R11, R11, R0, 0x1c1f ;  /* 0x001c1f000b0b7589 */ /* 0x000ee200000e0000 */
[----:B------:R-:W-:-:S02]  /*85e0*/  PRMT R40, R41, R59, R8 ;  /* 0x0000003b29287216 */ /* 0x000fc40000000008 */
[-C--:B------:R-:W-:Y:S01]  /*85f0*/  PRMT R31, R16, R58.reuse, R23 ;  /* 0x0000003a101f7216 */ /* 0x080fe20000000017 */
[----:B------:R1:W-:Y:S01]  /*8600*/  STL [R1+0xa0], R59 ;  /* 0x0000a03b01007387 */ /* 0x0003e20000100800 */
[-C--:B--2---:R-:W-:Y:S02]  /*8610*/  PRMT R42, R43, R59.reuse, R12 ;  /* 0x0000003b2b2a7216 */ /* 0x084fe4000000000c */
[-C--:B------:R-:W-:Y:S01]  /*8620*/  PRMT R35, R20, R58.reuse, R35 ;  /* 0x0000003a14237216 */ /* 0x080fe20000000023 */
[----:B------:R2:W-:Y:S01]  /*8630*/  STL [R1+0x9c], R58 ;  /* 0x00009c3a01007387 */ /* 0x0005e20000100800 */
[C-C-:B----4-:R-:W-:Y:S02]  /*8640*/  PRMT R32, R18.reuse, R59, R159.reuse ;  /* 0x0000003b12207216 */ /* 0x150fe4000000009f */
[-C--:B------:R-:W-:Y:S02]  /*8650*/  PRMT R33, R18, R58.reuse, R159 ;  /* 0x0000003a12217216 */ /* 0x080fe4000000009f */
[----:B------:R-:W-:-:S02]  /*8660*/  PRMT R41, R41, R58, R8 ;  /* 0x0000003a29297216 */ /* 0x000fc40000000008 */
[-C--:B------:R-:W-:Y:S02]  /*8670*/  PRMT R43, R43, R58.reuse, R12 ;  /* 0x0000003a2b2b7216 */ /* 0x080fe4000000000c */
[CCC-:B-1----:R-:W-:Y:S02]  /*8680*/  PRMT R36, R22.reuse, R59.reuse, R19.reuse ;  /* 0x0000003b16247216 */ /* 0x1c2fe40000000013 */
[-C--:B------:R-:W-:Y:S02]  /*8690*/  PRMT R37, R22, R58.reuse, R19 ;  /* 0x0000003a16257216 */ /* 0x080fe40000000013 */
[-C--:B------:R-:W-:Y:S02]  /*86a0*/  PRMT R45, R45, R58.reuse, R14 ;  /* 0x0000003a2d2d7216 */ /* 0x080fe4000000000e */
[----:B------:R-:W-:Y:S02]  /*86b0*/  PRMT R55, R56, R58, R55 ;  /* 0x0000003a38377216 */ /* 0x000fe40000000037 */
[----:B---3--:R-:W-:-:S02]  /*86c0*/  PRMT R38, R10, R59, R11 ;  /* 0x0000003b0a267216 */ /* 0x008fc4000000000b */
[----:B------:R-:W-:Y:S01]  /*86d0*/  PRMT R39, R10, R58, R11 ;  /* 0x0000003a0a277216 */ /* 0x000fe2000000000b */
[----:B--2---:R-:W-:Y:S06]  /*86e0*/  @!P0 BRA `(.L_x_19) ;  /* 0x0000000000048947 */ /* 0x004fec0003800000 */
[----:B------:R-:W-:Y:S01]  /*86f0*/  BPT.TRAP 0x1 ;  /* 0x000000040000795c */ /* 0x000fe20000300000 */
.L_x_19:
[----:B------:R-:W1:Y:S02]  /*8700*/  SYNCS.PHASECHK.TRANS64.TRYWAIT P2, [UR36+0x4d008], R6 ;  /* 0x04d00806ff0075a7 */ /* 0x000e640008040164 */
[----:B-1----:R-:W-:Y:S05]  /*8710*/  @!P2 BRA `(.L_x_20) ;  /* 0x0000016800fca947 */ /* 0x002fea0003800000 */
.L_x_114:
[----:B------:R-:W-:Y:S01]  /*8720*/  UIADD3 UR10, UR6, 0xe00, URZ ;  /* 0x00000e00060a7890 */ /* 0x000fe2000fffe03f */
[----:B------:R-:W-:Y:S01]  /*8730*/  WARPGROUP.ARRIVE ;  /* 0x00000000000079c5 */ /* 0x000fe20000000000 */
[----:B------:R-:W-:Y:S01]  /*8740*/  UMOV UR11, 0x40000040 ;  /* 0x40000040000b7882 */ /* 0x000fe20000000000 */
[----:B------:R-:W-:Y:S01]  /*8750*/  UIADD3 UR14, UR6, 0xf00, URZ ;  /* 0x00000f00060e7890 */ /* 0x000fe2000fffe03f */
[----:B------:R-:W-:Y:S01]  /*8760*/  UMOV UR15, 0x40000040 ;  /* 0x40000040000f7882 */ /* 0x000fe20000000000 */
[----:B------:R-:W-:Y:S01]  /*8770*/  UIADD3 UR18, UR6, 0x1000, URZ ;  /* 0x0000100006127890 */ /* 0x000fe2000fffe03f */
[----:B------:R-:W-:-:S03]  /*8780*/  UMOV UR19, 0x40000040 ;  /* 0x4000004000137882 */ /* 0x000fc60000000000 */
[----:B------:R-:W-:Y:S01]  /*8790*/  QGMMA.64x32x32.F32.E4M3.E4M3 R72, R24, gdesc[UR8], RZ, !UPT, gsb0 ;  /* 0x0060000818487df3 */ /* 0x000fe2000c0008ff */
[----:B------:R-:W-:Y:S01]  /*87a0*/  UIADD3 UR22, UR6, 0x1100, URZ ;  /* 0x0000110006167890 */ /* 0x000fe2000fffe03f */
[----:B------:R-:W-:Y:S01]  /*87b0*/  UMOV UR23, 0x40000040 ;  /* 0x4000004000177882 */ /* 0x000fe20000000000 */
[----:B------:R-:W-:Y:S01]  /*87c0*/  UIADD3 UR10, UR6, 0x1200, URZ ;  /* 0x00001200060a7890 */ /* 0x000fe2000fffe03f */
[----:B------:R-:W-:Y:S01]  /*87d0*/  UMOV UR11, 0x40000040 ;  /* 0x40000040000b7882 */ /* 0x000fe20000000000 */
[----:B------:R-:W-:Y:S02]  /*87e0*/  WARPGROUP.DEPBAR.LE gsb0, 0x0 ;  /* 0x00008000000079c5 */ /* 0x000fe40000010000 */
[----:B------:R-:W-:-:S06]  /*87f0*/  WARPGROUP.ARRIVE ;  /* 0x00000000000079c5 */ /* 0x000fcc0000000000 */
[----:B------:R-:W-:Y:S01]  /*8800*/  QGMMA.64x32x32.F32.E4M3.E4M3 R56, R24, gdesc[UR12], RZ, !UPT, gsb0 ;  /* 0x0060000c18387df3 */ /* 0x000fe2000c0008ff */
        /* <DEDUP_REMOVED lines=29> */
[----:B------:R-:W-:Y:S01]  /*89e0*/  QGMMA.64x32x32.F32.E4M3.E4M3 R72, R28, gdesc[UR8], R72, gsb0 ;  /* 0x006000081c487df3 */ /* 0x000fe20008000848 */
        /* <DEDUP_REMOVED lines=213> */
[----:B------:R-:W-:Y:S01]  /*9740*/  WARPGROUP.ARRIVE ;  /* 0x00000000000079c5 */ /* 0x000fe20000000000 */
[----:B------:R2:W-:Y:S04]  /*9750*/  STL.64 [R1+0x40], R72 ;  /* 0x0000404801007387 */ /* 0x0005e80000100a00 */
[----:B------:R2:W-:Y:S01]  /*9760*/  STL.64 [R1+0x48], R74 ;  /* 0x0000484a01007387 */ /* 0x0005e20000100a00 */
[----:B------:R-:W-:Y:S01]  /*9770*/  QGMMA.64x32x32.F32.E4M3.E4M3 R56, R52, gdesc[UR12], R56, gsb0 ;  /* 0x0060000c34387df3 */ /* 0x000fe20008000838 */
[----:B------:R-:W-:Y:S01]  /*9780*/  UIADD3 UR14, UR6, 0x1a06, URZ ;  /* 0x00001a06060e7890 */ /* 0x000fe2000fffe03f */
[----:B------:R-:W-:Y:S01]  /*9790*/  UMOV UR15, 0x40000040 ;  /* 0x40000040000f7882 */ /* 0x000fe20000000000 */
[----:B------:R2:W-:Y:S04]  /*97a0*/  STL.64 [R1+0x50], R76 ;  /* 0x0000504c01007387 */ /* 0x0005e80000100a00 */
[----:B------:R2:W-:Y:S04]  /*97b0*/  STL.64 [R1+0x58], R78 ;  /* 0x0000584e01007387 */ /* 0x0005e80000100a00 */
[----:B------:R2:W-:Y:S04]  /*97c0*/  STL.64 [R1+0x60], R80 ;  /* 0x0000605001007387 */ /* 0x0005e80000100a00 */
[----:B------:R2:W-:Y:S04]  /*97d0*/  STL.64 [R1+0x68], R82 ;  /* 0x0000685201007387 */ /* 0x0005e80000100a00 */
[----:B------:R2:W-:Y:S04]  /*97e0*/  STL.64 [R1+0x70], R84 ;  /* 0x0000705401007387 */ /* 0x0005e80000100a00 */
[----:B------:R2:W-:Y:S01]  /*97f0*/  STL.64 [R1+0x78], R86 ;  /* 0x0000785601007387 */ /* 0x0005e20000100a00 */
[----:B------:R-:W-:-:S02]  /*9800*/  WARPGROUP.DEPBAR.LE gsb0, 0x0 ;  /* 0x00008000000079c5 */ /* 0x000fc40000010000 */
[----:B------:R-:W-:Y:S01]  /*9810*/  WARPGROUP.ARRIVE ;  /* 0x00000000000079c5 */ /* 0x000fe20000000000 */
[----:B------:R2:W-:Y:S04]  /*9820*/  STL.64 [R1], R56 ;  /* 0x0000003801007387 */ /* 0x0005e80000100a00 */
        /* <DEDUP_REMOVED lines=11> */
[----:B------:R-:W-:-:S06]  /*98e0*/  WARPGROUP.ARRIVE ;  /* 0x00000000000079c5 */ /* 0x000fcc0000000000 */
[----:B------:R-:W-:Y:S03]  /*98f0*/  QGMMA.64x32x32.F32.E4M3.E4M3 R200, R52, gdesc[UR20], R200, gsb0 ;  /* 0x0060001434c87df3 */ /* 0x000fe600080008c8 */
[----:B------:R-:W-:Y:S02]  /*9900*/  WARPGROUP.DEPBAR.LE gsb0, 0x0 ;  /* 0x00008000000079c5 */ /* 0x000fe40000010000 */
        /* <DEDUP_REMOVED lines=9> */
[----:B--2---:R-:W-:Y:S05]  /*99a0*/  @!P0 BRA `(.L_x_21) ;  /* 0x0000000000048947 */ /* 0x004fea0003800000 */
[----:B------:R-:W-:Y:S01]  /*99b0*/  BPT.TRAP 0x1 ;  /* 0x000000040000795c */ /* 0x000fe20000300000 */
.L_x_21:
[----:B------:R-:W-:Y:S01]  /*99c0*/  UISETP.GT.U32.AND UP0, UPT, UR4, 0x1, UPT ;  /* 0x000000010400788c */ /* 0x000fe2000bf04070 */
[----:B-1----:R-:W-:Y:S01]  /*99d0*/  IMAD.MOV.U32 R6, RZ, RZ, RZ ;  /* 0x000000ffff067224 */ /* 0x002fe200078e00ff */
[----:B------:R-:W-:-:S04]  /*99e0*/  UIADD3 UR5, UR36, 0x4d028, URZ ;  /* 0x0004d02824057890 */ /* 0x000fc8000fffe03f */
[----:B------:R-:W-:Y:S01]  /*99f0*/  PLOP3.LUT P2, PT, PT, PT, UP0, 0x80, 0x0 ;  /* 0x000000000000781c */ /* 0x000fe20003f4f008 */
[----:B------:R-:W-:-:S09]  /*9a00*/  UPRMT UR5, URZ, 0x654, UR5 ;  /* 0x000006543f057896 */ /* 0x000fd20008000005 */
[----:B------:R-:W-:Y:S03]  /*9a10*/  SYNCS.ARRIVE.TRANS64.RED.A1T0 RZ, [UR5], RZ ;  /* 0x000000ffffff79a7 */ /* 0x000fe60008100405 */
[----:B------:R-:W-:Y:S05]  /*9a20*/  @P2 BRA `(.L_x_22) ;  /* 0x0000000000042947 */ /* 0x000fea0003800000 */
[----:B------:R-:W-:Y:S01]  /*9a30*/  BPT.TRAP 0x1 ;  /* 0x000000040000795c */ /* 0x000fe20000300000 */
.L_x_22:
[C---:B------:R-:W-:Y:S01]  /*9a40*/  VIADD R8, R7.reuse, 0xff ;  /* 0x000000ff07087836 */ /* 0x040fe20000000000 */
[----:B------:R-:W-:Y:S01]  /*9a50*/  ISETP.GE.AND P3, PT, R7, 0x201, PT ;  /* 0x000002010700780c */ /* 0x000fe20003f66270 */
[----:B------:R-:W-:Y:S01]  /*9a60*/  UMOV UR4, 0x1 ;  /* 0x0000000100047882 */ /* 0x000fe20000000000 */
[----:B------:R-:W-:Y:S01]  /*9a70*/  UMOV UR5, 0x2 ;  /* 0x0000000200057882 */ /* 0x000fe20000000000 */
[----:B------:R-:W-:Y:S01]  /*9a80*/  VIADD R2, R2, 0x100 ;  /* 0x0000010002027836 */ /* 0x000fe20000000000 */
[----:B------:R-:W-:-:S04]  /*9a90*/  SHF.R.S32.HI R9, RZ, 0x1f, R8 ;  /* 0x0000001fff097819 */ /* 0x000fc80000011408 */
[----:B------:R-:W-:-:S04]  /*9aa0*/  LEA.HI R9, R9, R8, RZ, 0x8 ;  /* 0x0000000809097211 */ /* 0x000fc800078f40ff */
[----:B------:R-:W-:-:S05]  /*9ab0*/  LEA.HI.SX32 R10, R9, 0xffffffff, 0x18 ;  /* 0xffffffff090a7811 */ /* 0x000fca00078fc2ff */
[----:B------:R1:W-:Y:S01]  /*9ac0*/  STL [R1+0x8c], R10 ;  /* 0x00008c0a01007387 */ /* 0x0003e20000100800 */
[----:B------:R-:W-:Y:S05]  /*9ad0*/  @!P3 BRA `(.L_x_23) ;  /* 0x0000007c0054b947 */ /* 0x000fea0003800000 */
[----:B------:R-:W-:Y:S01]  /*9ae0*/  IMAD.MOV.U32 R17, RZ, RZ, R5 ;  /* 0x000000ffff117224 */ /* 0x000fe200078e0005 */
[----:B------:R-:W-:Y:S01]  /*9af0*/  UMOV UR5, 0x2 ;  /* 0x0000000200057882 */ /* 0x000fe20000000000 */
[----:B------:R-:W-:Y:S01]  /*9b00*/  IMAD.MOV.U32 R7, RZ, RZ, R4 ;  /* 0x000000ffff077224 */ /* 0x000fe200078e0004 */
[----:B------:R-:W-:Y:S01]  /*9b10*/  UMOV UR4, 0x1 ;  /* 0x0000000100047882 */ /* 0x000fe20000000000 */
[----:B------:R-:W-:Y:S01]  /*9b20*/  IMAD.MOV.U32 R232, RZ, RZ, R10 ;  /* 0x000000ffffe87224 */ /* 0x000fe200078e000a */
[----:B------:R-:W-:Y:S01]  /*9b30*/  ULDC UR7, c[0x0][0x604] ;  /* 0x0001810000077ab9 */ /* 0x000fe20000000800 */
[----:B------:R-:W-:-:S07]  /*9b40*/  IMAD.MOV.U32 R6, RZ, RZ, RZ ;  /* 0x000000ffff067224 */ /* 0x000fce00078e00ff */
.L_x_34:
[----:B------:R-:W-:-:S13]  /*9b50*/  PLOP3.LUT P4, PT, PT, PT, UP1, 0x80, 0x0 ;  /* 0x000000000000781c */ /* 0x000fda0003f8f018 */
[----:B------:R-:W-:Y:S05]  /*9b60*/  @!P4 BRA `(.L_x_24) ;  /* 0x000000000004c947 */ /* 0x000fea0003800000 */
[----:B------:R-:W-:Y:S01]  /*9b70*/  BPT.TRAP 0x1 ;  /* 0x000000040000795c */ /* 0x000fe20000300000 */
.L_x_24:
[----:B------:R-:W-:Y:S01]  /*9b80*/  ULEA UR10, UR5, UR36, 0x3 ;  /* 0x00000024050a7291 */ /* 0x000fe2000f8e183f */
[----:B------:R-:W-:-:S08]  /*9b90*/  SHF.L.U32 R0, R6, 0x1f, RZ ;  /* 0x0000001f06007819 */ /* 0x000fd000000006ff */
[----:B------:R-:W2:Y:S02]  /*9ba0*/  SYNCS.PHASECHK.TRANS64.TRYWAIT P3, [UR10+0x4d000], R0 ;  /* 0x04d00000ff0075a7 */ /* 0x000ea4000806014a */
[----:B--2---:R-:W-:Y:S05]  /*9bb0*/  @!P3 BRA `(.L_x_25) ;  /* 0x0000015400ecb947 */ /* 0x004fea0003800000 */
.L_x_115:
[----:B------:R-:W-:Y:S01]  /*9bc0*/  UIMAD UR10, UR5, 0xe00, UR6 ;  /* 0x00000e00050a78a4 */ /* 0x000fe2000f8e0206 */
[----:B------:R-:W-:Y:S01]  /*9bd0*/  WARPGROUP.ARRIVE ;  /* 0x00000000000079c5 */ /* 0x000fe20000000000 */
[----:B------:R-:W-:Y:S01]  /*9be0*/  UMOV UR11, 0xc0000010 ;  /* 0xc0000010000b7882 */ /* 0x000fe20000000000 */
[----:B------:R-:W-:Y:S01]  /*9bf0*/  UMOV UR15, 0xc0000010 ;  /* 0xc0000010000f7882 */ /* 0x000fe20000000000 */
[----:B------:R-:W-:Y:S02]  /*9c00*/  UIADD3 UR14, UR10, 0x200, URZ ;  /* 0x000002000a0e7890 */ /* 0x000fe4000fffe03f */
[----:B------:R-:W-:Y:S01]  /*9c10*/  UIADD3 UR18, UR10, 0x400, URZ ;  /* 0x000004000a127890 */ /* 0x000fe2000fffe03f */
[----:B------:R-:W-:Y:S02]  /*9c20*/  UMOV UR19, 0xc0000010 ;  /* 0xc000001000137882 */ /* 0x000fe40000000000 */
[----:B------:R-:W-:Y:S01]  /*9c30*/  QGMMA.64x256x32.F32.E4M3.E4M3 R24, gdesc[UR8], RZ, !UPT, gsb0 ;  /* 0x03e00000081879f3 */ /* 0x000fe2000c0008ff */
[----:B------:R-:W-:Y:S01]  /*9c40*/  UIADD3 UR22, UR10, 0x600, URZ ;  /* 0x000006000a167890 */ /* 0x000fe2000fffe03f */
[----:B------:R-:W-:Y:S01]  /*9c50*/  UMOV UR23, 0xc0000010 ;  /* 0xc000001000177882 */ /* 0x000fe20000000000 */
[----:B------:R-:W-:Y:S01]  /*9c60*/  UIADD3 UR26, UR10, 0x800, URZ ;  /* 0x000008000a1a7890 */ /* 0x000fe2000fffe03f */
[----:B------:R-:W-:Y:S01]  /*9c70*/  UMOV UR27, 0xc0000010 ;  /* 0xc0000010001b7882 */ /* 0x000fe20000000000 */
[----:B------:R-:W-:Y:S01]  /*9c80*/  UIADD3 UR30, UR10, 0xa00, URZ ;  /* 0x00000a000a1e7890 */ /* 0x000fe2000fffe03f */
[----:B------:R-:W-:Y:S01]  /*9c90*/  UMOV UR31, 0xc0000010 ;  /* 0xc0000010001f7882 */ /* 0x000fe20000000000 */
[----:B------:R-:W-:Y:S01]  /*9ca0*/  UIADD3 UR34, UR10, 0xc00, URZ ;  /* 0x00000c000a227890 */ /* 0x000fe2000fffe03f */
[----:B------:R-:W-:Y:S01]  /*9cb0*/  UMOV UR35, 0xc0000010 ;  /* 0xc000001000237882 */ /* 0x000fe20000000000 */
[----:B------:R-:W-:-:S04]  /*9cc0*/  UIADD3 UR5, UR5, 0x1, URZ ;  /* 0x0000000105057890 */ /* 0x000fc8000fffe03f */
[----:B------:R-:W-:-:S04]  /*9cd0*/  UISETP.NE.AND UP0, UPT, UR5, 0x5, UPT ;  /* 0x000000050500788c */ /* 0x000fc8000bf05270 */
[----:B------:R-:W-:Y:S02]  /*9ce0*/  USEL UR10, URZ, 0x1, UP0 ;  /* 0x000000013f0a7887 */ /* 0x000fe40008000000 */
[----:B------:R-:W-:-:S04]  /*9cf0*/  USEL UR5, UR5, URZ, UP0 ;  /* 0x0000003f05057287 */ /* 0x000fc80008000000 */
[----:B------:R-:W-:Y:S01]  /*9d00*/  LOP3.LUT R233, R6, UR10, RZ, 0x3c, !PT ;  /* 0x0000000a06e97c12 */ /* 0x000fe2000f8e3cff */
        /* <DEDUP_REMOVED lines=24> */
[----:B------:R-:W-:Y:S05]  /*9e90*/  @!P4 BRA `(.L_x_26) ;  /* 0x000000000004c947 */ /* 0x000fea0003800000 */
[----:B------:R-:W-:Y:S01]  /*9ea0*/  BPT.TRAP 0x1 ;  /* 0x000000040000795c */ /* 0x000fe20000300000 */
.L_x_26:
[----:B------:R-:W-:Y:S01]  /*9eb0*/  FMNMX R4, R24, R7, !PT ;  /* 0x0000000718047209 */ /* 0x000fe20007800000 */
[----:B------:R-:W3:Y:S03]  /*9ec0*/  LDL.LU R235, [R1+0x4] ;  /* 0x0000040001eb7983 */ /* 0x000ee60000300800 */
[----:B------:R-:W-:Y:S01]  /*9ed0*/  FMNMX R4, R25, R4, !PT ;  /* 0x0000000419047209 */ /* 0x000fe20007800000 */
[----:B------:R-:W4:Y:S03]  /*9ee0*/  LDL.LU R23, [R1+0x10] ;  /* 0x0000100001177983 */ /* 0x000f260000300800 */
[----:B------:R-:W-:Y:S01]  /*9ef0*/  FMNMX R4, R28, R4, !PT ;  /* 0x000000041c047209 */ /* 0x000fe20007800000 */
[----:B------:R-:W5:Y:S03]  /*9f00*/  LDL.LU R22, [R1+0x14] ;  /* 0x0000140001167983 */ /* 0x000f660000300800 */
        /* <DEDUP_REMOVED lines=8> */
[----:B------:R-:W-:-:S04]  /*9f90*/  FMNMX R4, R37, R4, !PT ;  /* 0x0000000425047209 */ /* 0x000fc80007800000 */
        /* <DEDUP_REMOVED lines=55> */
[----:B------:R-:W-:-:S05]  /*a310*/  FMNMX R4, R149, R4, !PT ;  /* 0x0000000495047209 */ /* 0x000fca0007800000 */
[----:B--2---:R-:W2:Y:S02]  /*a320*/  SHFL.BFLY PT, R0, R4, 0x1, 0x1f ;  /* 0x0c201f0004007f89 */ /* 0x004ea400000e0000 */
[----:B--2---:R-:W-:-:S05]  /*a330*/  FMNMX R4, R4, R0, !PT ;  /* 0x0000000004047209 */ /* 0x004fca0007800000 */
[----:B------:R-:W2:Y:S02]  /*a340*/  SHFL.BFLY PT, R0, R4, 0x2, 0x1f ;  /* 0x0c401f0004007f89 */ /* 0x000ea400000e0000 */
[----:B--2---:R-:W-:-:S04]  /*a350*/  FMNMX R4, R4, R0, !PT ;  /* 0x0000000004047209 */ /* 0x004fc80007800000 */
[----:B------:R-:W-:-:S04]  /*a360*/  FSETP.NEU.AND P3, PT, R4, -INF , PT ;  /* 0xff8000000400780b */ /* 0x000fc80003f6d000 */
[----:B------:R-:W-:-:S05]  /*a370*/  FSEL R3, R4, RZ, P3 ;  /* 0x000000ff04037208 */ /* 0x000fca0001800000 */
[----:B------:R-:W-:-:S04]  /*a380*/  FMUL R0, R3, UR7 ;  /* 0x0000000703007c20 */ /* 0x000fc80008400000 */
[--C-:B------:R-:W-:Y:S01]  /*a390*/  FFMA R24, R24, UR7, -R0.reuse ;  /* 0x0000000718187c23 */ /* 0x100fe20008000800 */
[----:B------:R-:W-:-:S01]  /*a3a0*/  FFMA R28, R28, UR7, -R0 ;  /* 0x000000071c1c7c23 */ /* 0x000fc20008000800 */
[--C-:B------:R-:W-:Y:S01]  /*a3b0*/  FFMA R25, R25, UR7, -R0.reuse ;  /* 0x0000000719197c23 */ /* 0x100fe20008000800 */
[----:B------:R-:W-:-:S01]  /*a3c0*/  FFMA R29, R29, UR7, -R0 ;  /* 0x000000071d1d7c23 */ /* 0x000fc20008000800 */
[----:B------:R-:W-:Y:S01]  /*a3d0*/  FFMA R32, R32, UR7, -R0 ;  /* 0x0000000720207c23 */ /* 0x000fe20008000800 */
[----:B------:R-:W-:Y:S02]  /*a3e0*/  FSETP.GEU.AND P5, PT, R24, -126, PT ;  /* 0xc2fc00001800780b */ /* 0x000fe40003fae000 */
[----:B------:R-:W-:Y:S02]  /*a3f0*/  FSETP.GEU.AND P3, PT, R28, -126, PT ;  /* 0xc2fc00001c00780b */ /* 0x000fe40003f6e000 */
[----:B------:R-:W-:Y:S02]  /*a400*/  FSETP.GEU.AND P6, PT, R25, -126, PT ;  /* 0xc2fc00001900780b */ /* 0x000fe40003fce000 */
[----:B------:R-:W-:-:S07]  /*a410*/  FSETP.GEU.AND P4, PT, R29, -126, PT ;  /* 0xc2fc00001d00780b */ /* 0x000fce0003f8e000 */
[----:B------:R-:W-:Y:S02]  /*a420*/  @!P5 FMUL R24, R24, 0.5 ;  /* 0x3f0000001818d820 */ /* 0x000fe40000400000 */
[----:B------:R-:W-:Y:S02]  /*a430*/  @!P3 FMUL R28, R28, 0.5 ;  /* 0x3f0000001c1cb820 */ /* 0x000fe40000400000 */
[----:B------:R-:W-:Y:S02]  /*a440*/  @!P6 FMUL R25, R25, 0.5 ;  /* 0x3f0000001919e820 */ /* 0x000fe40000400000 */
[----:B------:R-:W2:Y:S01]  /*a450*/  MUFU.EX2 R24, R24 ;  /* 0x0000001800187308 */ /* 0x000ea20000000800 */
[----:B------:R-:W-:-:S07]  /*a460*/  @!P4 FMUL R29, R29, 0.5 ;  /* 0x3f0000001d1dc820 */ /* 0x000fce0000400000 */
[----:B------:R-:W1:Y:S08]  /*a470*/  MUFU.EX2 R9, R28 ;  /* 0x0000001c00097308 */ /* 0x000e700000000800 */
[----:B------:R-:W3:Y:S01]  /*a480*/  MUFU.EX2 R25, R25 ;  /* 0x0000001900197308 */ /* 0x000ee20000000800 */
[----:B--2---:R-:W-:Y:S01]  /*a490*/  @!P5 FMUL R24, R24, R24 ;  /* 0x000000181818d220 */ /* 0x004fe20000400000 */
[----:B------:R-:W-:Y:S01]  /*a4a0*/  FSETP.GEU.AND P5, PT, R32, -126, PT ;  /* 0xc2fc00002000780b */ /* 0x000fe20003fae000 */
[----:B------:R-:W-:-:S01]  /*a4b0*/  FFMA R36, R36, UR7, -R0 ;  /* 0x0000000724247c23 */ /* 0x000fc20008000800 */
[--C-:B------:R-:W-:Y:S01]  /*a4c0*/  FFMA R33, R33, UR7, -R0.reuse ;  /* 0x0000000721217c23 */ /* 0x100fe20008000800 */
[----:B------:R-:W-:-:S01]  /*a4d0*/  FFMA R37, R37, UR7, -R0 ;  /* 0x0000000725257c23 */ /* 0x000fc20008000800 */
[--C-:B------:R-:W-:Y:S01]  /*a4e0*/  FFMA R40, R40, UR7, -R0.reuse ;  /* 0x0000000728287c23 */ /* 0x100fe20008000800 */
[----:B------:R-:W-:-:S01]  /*a4f0*/  FFMA R44, R44, UR7, -R0 ;  /* 0x000000072c2c7c23 */ /* 0x000fc20008000800 */
[----:B------:R-:W2:Y:S01]  /*a500*/  MUFU.EX2 R29, R29 ;  /* 0x0000001d001d7308 */ /* 0x000ea20000000800 */
[----:B-1----:R-:W-:Y:S01]  /*a510*/  @!P3 FMUL R9, R9, R9 ;  /* 0x000000090909b220 */ /* 0x002fe20000400000 */
[----:B------:R-:W-:Y:S01]  /*a520*/  FSETP.GEU.AND P3, PT, R36, -126, PT ;  /* 0xc2fc00002400780b */ /* 0x000fe20003f6e000 */
[----:B------:R-:W-:-:S01]  /*a530*/  FFMA R41, R41, UR7, -R0 ;  /* 0x0000000729297c23 */ /* 0x000fc20008000800 */
[--C-:B------:R-:W-:Y:S01]  /*a540*/  FFMA R45, R45, UR7, -R0.reuse ;  /* 0x000000072d2d7c23 */ /* 0x100fe20008000800 */
[----:B------:R-:W-:-:S01]  /*a550*/  FFMA R48, R48, UR7, -R0 ;  /* 0x0000000730307c23 */ /* 0x000fc20008000800 */
[--C-:B------:R-:W-:Y:S01]  /*a560*/  FFMA R52, R52, UR7, -R0.reuse ;  /* 0x0000000734347c23 */ /* 0x100fe20008000800 */
[----:B------:R-:W-:Y:S01]  /*a570*/  @!P5 FMUL R32, R32, 0.5 ;  /* 0x3f0000002020d820 */ /* 0x000fe20000400000 */
[--C-:B------:R-:W-:Y:S01]  /*a580*/  FFMA R49, R49, UR7, -R0.reuse ;  /* 0x0000000731317c23 */ /* 0x100fe20008000800 */
[----:B---3--:R-:W-:Y:S01]  /*a590*/  @!P6 FMUL R25, R25, R25 ;  /* 0x000000191919e220 */ /* 0x008fe20000400000 */
[----:B------:R-:W-:Y:S01]  /*a5a0*/  FSETP.GEU.AND P6, PT, R33, -126, PT ;  /* 0xc2fc00002100780b */ /* 0x000fe20003fce000 */
[----:B------:R-:W-:-:S01]  /*a5b0*/  FFMA R53, R53, UR7, -R0 ;  /* 0x0000000735357c23 */ /* 0x000fc20008000800 */
[--C-:B------:R-:W-:Y:S01]  /*a5c0*/  FFMA R56, R56, UR7, -R0.reuse ;  /* 0x0000000738387c23 */ /* 0x100fe20008000800 */
[----:B------:R-:W-:-:S01]  /*a5d0*/  FFMA R60, R60, UR7, -R0 ;  /* 0x000000073c3c7c23 */ /* 0x000fc20008000800 */
[--C-:B------:R-:W-:Y:S01]  /*a5e0*/  FFMA R57, R57, UR7, -R0.reuse ;  /* 0x0000000739397c23 */ /* 0x100fe20008000800 */
[----:B------:R-:W-:-:S01]  /*a5f0*/  FFMA R61, R61, UR7, -R0 ;  /* 0x000000073d3d7c23 */ /* 0x000fc20008000800 */
[--C-:B------:R-:W-:Y:S01]  /*a600*/  FFMA R64, R64, UR7, -R0.reuse ;  /* 0x0000000740407c23 */ /* 0x100fe20008000800 */
[----:B--2---:R-:W-:Y:S01]  /*a610*/  @!P4 FMUL R29, R29, R29 ;  /* 0x0000001d1d1dc220 */ /* 0x004fe20000400000 */
[----:B------:R-:W-:Y:S01]  /*a620*/  FSETP.GEU.AND P4, PT, R37, -126, PT ;  /* 0xc2fc00002500780b */ /* 0x000fe20003f8e000 */
[----:B------:R-:W1:Y:S01]  /*a630*/  MUFU.EX2 R32, R32 ;  /* 0x0000002000207308 */ /* 0x000e620000000800 */
[----:B------:R-:W-:Y:S01]  /*a640*/  @!P3 FMUL R36, R36, 0.5 ;  /* 0x3f0000002424b820 */ /* 0x000fe20000400000 */
[--C-:B------:R-:W-:Y:S01]  /*a650*/  FFMA R68, R68, UR7, -R0.reuse ;  /* 0x0000000744447c23 */ /* 0x100fe20008000800 */
[----:B------:R-:W-:-:S01]  /*a660*/  FFMA R65, R65, UR7, -R0 ;  /* 0x0000000741417c23 */ /* 0x000fc20008000800 */
[----:B------:R-:W-:Y:S01]  /*a670*/  @!P6 FMUL R33, R33, 0.5 ;  /* 0x3f0000002121e820 */ /* 0x000fe20000400000 */
[----:B------:R-:W-:-:S01]  /*a680*/  FFMA R69, R69, UR7, -R0 ;  /* 0x0000000745457c23 */ /* 0x000fc20008000800 */
[--C-:B------:R-:W-:Y:S01]  /*a690*/  FFMA R72, R72, UR7, -R0.reuse ;  /* 0x0000000748487c23 */ /* 0x100fe20008000800 */
[----:B------:R-:W-:-:S01]  /*a6a0*/  FFMA R76, R76, UR7, -R0 ;  /* 0x000000074c4c7c23 */ /* 0x000fc20008000800 */
[----:B------:R-:W2:Y:S01]  /*a6b0*/  MUFU.EX2 R36, R36 ;  /* 0x0000002400247308 */ /* 0x000ea20000000800 */
[----:B------:R-:W-:-:S01]  /*a6c0*/  FFMA R73, R73, UR7, -R0 ;  /* 0x0000000749497c23 */ /* 0x000fc20008000800 */
[--C-:B------:R-:W-:Y:S01]  /*a6d0*/  FFMA R77, R77, UR7, -R0.reuse ;  /* 0x000000074d4d7c23 */ /* 0x100fe20008000800 */
[----:B------:R-:W-:-:S01]  /*a6e0*/  FFMA R80, R80, UR7, -R0 ;  /* 0x0000000750507c23 */ /* 0x000fc20008000800 */
[----:B------:R-:W-:Y:S01]  /*a6f0*/  @!P4 FMUL R37, R37, 0.5 ;  /* 0x3f0000002525c820 */ /* 0x000fe20000400000 */
[----:B------:R-:W-:-:S01]  /*a700*/  FFMA R84, R84, UR7, -R0 ;  /* 0x0000000754547c23 */ /* 0x000fc20008000800 */
[--C-:B------:R-:W-:Y:S01]  /*a710*/  FFMA R81, R81, UR7, -R0.reuse ;  /* 0x0000000751517c23 */ /* 0x100fe20008000800 */
[----:B------:R-:W-:-:S01]  /*a720*/  FFMA R88, R88, UR7, -R0 ;  /* 0x0000000758587c23 */ /* 0x000fc20008000800 */
[----:B------:R-:W3:Y:S01]  /*a730*/  MUFU.EX2 R33, R33 ;  /* 0x0000002100217308 */ /* 0x000ee20000000800 */
[----:B-1----:R-:W-:Y:S01]  /*a740*/  @!P5 FMUL R32, R32, R32 ;  /* 0x000000202020d220 */ /* 0x002fe20000400000 */
[----:B------:R-:W-:Y:S01]  /*a750*/  FSETP.GEU.AND P5, PT, R40, -126, PT ;  /* 0xc2fc00002800780b */ /* 0x000fe20003fae000 */
[----:B------:R-:W-:-:S01]  /*a760*/  FFMA R89, R89, UR7, -R0 ;  /* 0x0000000759597c23 */ /* 0x000fc20008000800 */
[--C-:B------:R-:W-:Y:S01]  /*a770*/  FFMA R93, R93, UR7, -R0.reuse ;  /* 0x000000075d5d7c23 */ /* 0x100fe20008000800 */
[----:B------:R-:W-:-:S01]  /*a780*/  FFMA R92, R92, UR7, -R0 ;  /* 0x000000075c5c7c23 */ /* 0x000fc20008000800 */
[--C-:B------:R-:W-:Y:S01]  /*a790*/  FFMA R96, R96, UR7, -R0.reuse ;  /* 0x0000000760607c23 */ /* 0x100fe20008000800 */
[----:B------:R-:W-:-:S01]  /*a7a0*/  FFMA R97, R97, UR7, -R0 ;  /* 0x0000000761617c23 */ /* 0x000fc20008000800 */
[----:B------:R-:W1:Y:S01]  /*a7b0*/  MUFU.EX2 R37, R37 ;  /* 0x0000002500257308 */ /* 0x000e620000000800 */
[----:B--2---:R-:W-:Y:S01]  /*a7c0*/  @!P3 FMUL R36, R36, R36 ;  /* 0x000000242424b220 */ /* 0x004fe20000400000 */
        /* <DEDUP_REMOVED lines=15> */
[----:B-1----:R-:W-:Y:S01]  /*a8c0*/  @!P4 FMUL R37, R37, R37 ;  /* 0x000000252525c220 */ /* 0x002fe20000400000 */
        /* <DEDUP_REMOVED lines=14> */
[----:B------:R-:W-:-:S01]  /*a9b0*/  FADD R16, -R3, R7 ;  /* 0x0000000703107221 */ /* 0x000fc20000000100 */
        /* <DEDUP_REMOVED lines=13> */
[----:B------:R-:W2:Y:S01]  /*aa90*/  LDL.LU R28, [R1] ;  /* 0x00000000011c7983 */ /* 0x000ea20000300800 */
[----:B------:R-:W-:-:S03]  /*aaa0*/  FFMA R0, R149, UR7, -R0 ;  /* 0x0000000795007c23 */ /* 0x000fc60008000800 */
[----:B------:R-:W-:Y:S01]  /*aab0*/  @!P5 FMUL R48, R48, 0.5 ;  /* 0x3f0000003030d820 */ /* 0x000fe20000400000 */
[----:B------:R-:W4:Y:S01]  /*aac0*/  LDL.LU R149, [R1+0x74] ;  /* 0x0000740001957983 */ /* 0x000f220000300800 */
[----:B---3--:R-:W-:Y:S01]  /*aad0*/  @!P6 FMUL R41, R41, R41 ;  /* 0x000000292929e220 */ /* 0x008fe20000400000 */
[----:B------:R-:W-:-:S03]  /*aae0*/  FSETP.GEU.AND P6, PT, R49, -126, PT ;  /* 0xc2fc00003100780b */ /* 0x000fc60003fce000 */
[----:B------:R-:W3:Y:S02]  /*aaf0*/  MUFU.EX2 R48, R48 ;  /* 0x0000003000307308 */ /* 0x000ee40000000800 */
[----:B------:R-:W-:Y:S01]  /*ab00*/  @!P3 FMUL R52, R52, 0.5 ;  /* 0x3f0000003434b820 */ /* 0x000fe20000400000 */
[----:B-1----:R-:W-:Y:S01]  /*ab10*/  @!P4 FMUL R45, R45, R45 ;  /* 0x0000002d2d2dc220 */ /* 0x002fe20000400000 */
[----:B------:R-:W-:-:S04]  /*ab20*/  FSETP.GEU.AND P4, PT, R53, -126, PT ;  /* 0xc2fc00003500780b */ /* 0x000fc80003f8e000 */
[----:B------:R-:W1:Y:S02]  /*ab30*/  MUFU.EX2 R52, R52 ;  /* 0x0000003400347308 */ /* 0x000e640000000800 */
[----:B------:R-:W-:-:S06]  /*ab40*/  @!P6 FMUL R49, R49, 0.5 ;  /* 0x3f0000003131e820 */ /* 0x000fcc0000400000 */
[----:B------:R-:W5:Y:S01]  /*ab50*/  MUFU.EX2 R49, R49 ;  /* 0x0000003100317308 */ /* 0x000f620000000800 */
[----:B---3--:R-:W-:Y:S01]  /*ab60*/  @!P5 FMUL R48, R48, R48 ;  /* 0x000000303030d220 */ /* 0x008fe20000400000 */
[----:B------:R-:W-:Y:S01]  /*ab70*/  @!P4 FMUL R53, R53, 0.5 ;  /* 0x3f0000003535c820 */ /* 0x000fe20000400000 */
[----:B------:R-:W-:-:S05]  /*ab80*/  FSETP.GEU.AND P5, PT, R56, -126, PT ;  /* 0xc2fc00003800780b */ /* 0x000fca0003fae000 */
[----:B------:R-:W3:Y:S01]  /*ab90*/  MUFU.EX2 R53, R53 ;  /* 0x0000003500357308 */ /* 0x000ee20000000800 */
[----:B-1----:R-:W-:Y:S01]  /*aba0*/  @!P3 FMUL R52, R52, R52 ;  /* 0x000000343434b220 */ /* 0x002fe20000400000 */
[----:B------:R-:W-:-:S06]  /*abb0*/  FSETP.GEU.AND P3, PT, R60, -126, PT ;  /* 0xc2fc00003c00780b */ /* 0x000fcc0003f6e000 */
[----:B------:R-:W-:Y:S01]  /*abc0*/  @!P5 FMUL R56, R56, 0.5 ;  /* 0x3f0000003838d820 */ /* 0x000fe20000400000 */
[----:B-----5:R-:W-:Y:S01]  /*abd0*/  @!P6 FMUL R49, R49, R49 ;  /* 0x000000313131e220 */ /* 0x020fe20000400000 */
[----:B------:R-:W-:-:S04]  /*abe0*/  FSETP.GEU.AND P6, PT, R57, -126, PT ;  /* 0xc2fc00003900780b */ /* 0x000fc80003fce000 */
[----:B------:R-:W1:Y:S01]  /*abf0*/  MUFU.EX2 R56, R56 ;  /* 0x0000003800387308 */ /* 0x000e620000000800 */
[----:B------:R-:W-:Y:S01]  /*ac00*/  @!P3 FMUL R60, R60, 0.5 ;  /* 0x3f0000003c3cb820 */ /* 0x000fe20000400000 */
[----:B---3--:R-:W-:Y:S01]  /*ac10*/  @!P4 FMUL R53, R53, R53 ;  /* 0x000000353535c220 */ /* 0x008fe20000400000 */
[----:B------:R-:W-:-:S05]  /*ac20*/  FSETP.GEU.AND P4, PT, R61, -126, PT ;  /* 0xc2fc00003d00780b */ /* 0x000fca0003f8e000 */
[----:B------:R-:W3:Y:S01]  /*ac30*/  MUFU.EX2 R60, R60 ;  /* 0x0000003c003c7308 */ /* 0x000ee20000000800 */
[----:B------:R-:W-:-:S07]  /*ac40*/  @!P6 FMUL R57, R57, 0.5 ;  /* 0x3f0000003939e820 */ /* 0x000fce0000400000 */
[----:B------:R-:W5:Y:S01]  /*ac50*/  MUFU.EX2 R57, R57 ;  /* 0x0000003900397308 */ /* 0x000f620000000800 */
[----:B------:R-:W-:Y:S01]  /*ac60*/  @!P4 FMUL R61, R61, 0.5 ;  /* 0x3f0000003d3dc820 */ /* 0x000fe20000400000 */
[----:B-1----:R-:W-:Y:S01]  /*ac70*/  @!P5 FMUL R56, R56, R56 ;  /* 0x000000383838d220 */ /* 0x002fe20000400000 */
[----:B------:R-:W-:-:S05]  /*ac80*/  FSETP.GEU.AND P5, PT, R64, -126, PT ;  /* 0xc2fc00004000780b */ /* 0x000fca0003fae000 */
[----:B------:R-:W1:Y:S01]  /*ac90*/  MUFU.EX2 R61, R61 ;  /* 0x0000003d003d7308 */ /* 0x000e620000000800 */
[----:B---3--:R-:W-:Y:S01]  /*aca0*/  @!P3 FMUL R60, R60, R60 ;  /* 0x0000003c3c3cb220 */ /* 0x008fe20000400000 */
[----:B------:R-:W-:-:S06]  /*acb0*/  FSETP.GEU.AND P3, PT, R68, -126, PT ;  /* 0xc2fc00004400780b */ /* 0x000fcc0003f6e000 */
[----:B------:R-:W-:Y:S01]  /*acc0*/  @!P5 FMUL R64, R64, 0.5 ;  /* 0x3f0000004040d820 */ /* 0x000fe20000400000 */
[----:B-----5:R-:W-:Y:S01]  /*acd0*/  @!P6 FMUL R57, R57, R57 ;  /* 0x000000393939e220 */ /* 0x020fe20000400000 */
[----:B------:R-:W-:-:S04]  /*ace0*/  FSETP.GEU.AND P6, PT, R65, -126, PT ;  /* 0xc2fc00004100780b */ /* 0x000fc80003fce000 */
[----:B------:R-:W3:Y:S01]  /*acf0*/  MUFU.EX2 R64, R64 ;  /* 0x0000004000407308 */ /* 0x000ee20000000800 */
[----:B------:R-:W-:Y:S01]  /*ad00*/  @!P3 FMUL R68, R68, 0.5 ;  /* 0x3f0000004444b820 */ /* 0x000fe20000400000 */
[----:B-1----:R-:W-:Y:S01]  /*ad10*/  @!P4 FMUL R61, R61, R61 ;  /* 0x0000003d3d3dc220 */ /* 0x002fe20000400000 */
[----:B------:R-:W-:-:S05]  /*ad20*/  FSETP.GEU.AND P4, PT, R69, -126, PT ;  /* 0xc2fc00004500780b */ /* 0x000fca0003f8e000 */
[----:B------:R-:W1:Y:S01]  /*ad30*/  MUFU.EX2 R68, R68 ;  /* 0x0000004400447308 */ /* 0x000e620000000800 */
[----:B------:R-:W-:-:S07]  /*ad40*/  @!P6 FMUL R65, R65, 0.5 ;  /* 0x3f0000004141e820 */ /* 0x000fce0000400000 */
[----:B------:R-:W5:Y:S01]  /*ad50*/  MUFU.EX2 R65, R65 ;  /* 0x0000004100417308 */ /* 0x000f620000000800 */
[----:B------:R-:W-:Y:S01]  /*ad60*/  @!P4 FMUL R69, R69, 0.5 ;  /* 0x3f0000004545c820 */ /* 0x000fe20000400000 */
[----:B---3--:R-:W-:Y:S01]  /*ad70*/  @!P5 FMUL R64, R64, R64 ;  /* 0x000000404040d220 */ /* 0x008fe20000400000 */
        /* <DEDUP_REMOVED lines=86> */
[----:B------:R-:W-:Y:S01]  /*b2e0*/  FSETP.GEU.AND P6, PT, R121, -126, PT ;  /* 0xc2fc00007900780b */ /* 0x000fe20003fce000 */
[----:B-1----:R-:W-:Y:S01]  /*b2f0*/  @!P4 FMUL R109, R109, R109 ;  /* 0x0000006d6d6dc220 */ /* 0x002fe20000400000 */
[----:B------:R-:W-:Y:S02]  /*b300*/  FSETP.GEU.AND P4, PT, R137, -126, PT ;  /* 0xc2fc00008900780b */ /* 0x000fe40003f8e000 */
[----:B------:R-:W1:Y:S01]  /*b310*/  MUFU.EX2 R136, R136 ;  /* 0x0000008800887308 */ /* 0x000e620000000800 */
[----:B------:R-:W-:-:S08]  /*b320*/  @!P3 FMUL R112, R112, 0.5 ;  /* 0x3f0000007070b820 */ /* 0x000fd00000400000 */
[----:B------:R-:W-:Y:S01]  /*b330*/  @!P6 FMUL R121, R121, 0.5 ;  /* 0x3f0000007979e820 */ /* 0x000fe20000400000 */
[----:B------:R-:W3:Y:S01]  /*b340*/  MUFU.EX2 R112, R112 ;  /* 0x0000007000707308 */ /* 0x000ee20000000800 */
[----:B------:R-:W-:-:S07]  /*b350*/  @!P4 FMUL R137, R137, 0.5 ;  /* 0x3f0000008989c820 */ /* 0x000fce0000400000 */
[----:B------:R-:W5:Y:S01]  /*b360*/  MUFU.EX2 R121, R121 ;  /* 0x0000007900797308 */ /* 0x000f620000000800 */
[----:B-1----:R-:W-:Y:S01]  /*b370*/  @!P5 FMUL R136, R136, R136 ;  /* 0x000000888888d220 */ /* 0x002fe20000400000 */
[----:B------:R-:W-:-:S06]  /*b380*/  FSETP.GEU.AND P5, PT, R124, -126, PT ;  /* 0xc2fc00007c00780b */ /* 0x000fcc0003fae000 */
[----:B------:R-:W1:Y:S01]  /*b390*/  MUFU.EX2 R137, R137 ;  /* 0x0000008900897308 */ /* 0x000e620000000800 */
[----:B---3--:R-:W-:Y:S01]  /*b3a0*/  @!P3 FMUL R112, R112, R112 ;  /* 0x000000707070b220 */ /* 0x008fe20000400000 */
[----:B------:R-:W-:-:S05]  /*b3b0*/  FSETP.GEU.AND P3, PT, R140, -126, PT ;  /* 0xc2fc00008c00780b */ /* 0x000fca0003f6e000 */
[----:B------:R-:W-:Y:S01]  /*b3c0*/  @!P5 FMUL R124, R124, 0.5 ;  /* 0x3f0000007c7cd820 */ /* 0x000fe20000400000 */
[----:B-----5:R-:W-:Y:S01]  /*b3d0*/  @!P6 FMUL R121, R121, R121 ;  /* 0x000000797979e220 */ /* 0x020fe20000400000 */
[----:B------:R-:W-:Y:S01]  /*b3e0*/  FSETP.GEU.AND P6, PT, R113, -126, PT ;  /* 0xc2fc00007100780b */ /* 0x000fe20003fce000 */
[----:B-1----:R-:W-:Y:S01]  /*b3f0*/  @!P4 FMUL R137, R137, R137 ;  /* 0x000000898989c220 */ /* 0x002fe20000400000 */
[----:B------:R-:W-:Y:S02]  /*b400*/  FSETP.GEU.AND P4, PT, R125, -126, PT ;  /* 0xc2fc00007d00780b */ /* 0x000fe40003f8e000 */
[----:B------:R-:W1:Y:S02]  /*b410*/  MUFU.EX2 R124, R124 ;  /* 0x0000007c007c7308 */ /* 0x000e640000000800 */
[----:B------:R-:W-:-:S07]  /*b420*/  @!P3 FMUL R140, R140, 0.5 ;  /* 0x3f0000008c8cb820 */ /* 0x000fce0000400000 */
        /* <DEDUP_REMOVED lines=8> */
[----:B------:R-:W-:Y:S01]  /*b4b0*/  FSETP.GEU.AND P3, PT, R128, -126, PT ;  /* 0xc2fc00008000780b */ /* 0x000fe20003f6e000 */
[----:B------:R-:W-:-:S01]  /*b4c0*/  FADD R5, R24, R88 ;  /* 0x0000005818057221 */ /* 0x000fc20000000000 */
[----:B------:R-:W-:-:S03]  /*b4d0*/  FADD R3, R56, R120 ;  /* 0x0000007838037221 */ /* 0x000fc60000000000 */
[----:B------:R-:W-:Y:S01]  /*b4e0*/  @!P5 FMUL R116, R116, 0.5 ;  /* 0x3f0000007474d820 */ /* 0x000fe20000400000 */
[----:B-----5:R-:W-:Y:S01]  /*b4f0*/  @!P6 FMUL R113, R113, R113 ;  /* 0x000000717171e220 */ /* 0x020fe20000400000 */
[----:B------:R-:W-:Y:S01]  /*b500*/  FSETP.GEU.AND P6, PT, R141, -126, PT ;  /* 0xc2fc00008d00780b */ /* 0x000fe20003fce000 */
[----:B------:R-:W-:-:S01]  /*b510*/  FADD R6, R5, R3 ;  /* 0x0000000305067221 */ /* 0x000fc20000000000 */
[----:B-1----:R-:W-:Y:S01]  /*b520*/  @!P4 FMUL R125, R125, R125 ;  /* 0x0000007d7d7dc220 */ /* 0x002fe20000400000 */
[----:B------:R-:W-:Y:S01]  /*b530*/  FSETP.GEU.AND P4, PT, R129, -126, PT ;  /* 0xc2fc00008100780b */ /* 0x000fe20003f8e000 */
[----:B------:R-:W1:Y:S01]  /*b540*/  MUFU.EX2 R116, R116 ;  /* 0x0000007400747308 */ /* 0x000e620000000800 */
[----:B------:R-:W-:-:S01]  /*b550*/  FADD R5, R40, R104 ;  /* 0x0000006828057221 */ /* 0x000fc20000000000 */
[----:B------:R-:W-:Y:S01]  /*b560*/  FADD R3, R72, R136 ;  /* 0x0000008848037221 */ /* 0x000fe20000000000 */
[----:B------:R-:W-:-:S06]  /*b570*/  @!P3 FMUL R128, R128, 0.5 ;  /* 0x3f0000008080b820 */ /* 0x000fcc0000400000 */
[----:B------:R-:W-:Y:S01]  /*b580*/  @!P6 FMUL R141, R141, 0.5 ;  /* 0x3f0000008d8de820 */ /* 0x000fe20000400000 */
[----:B------:R-:W-:-:S01]  /*b590*/  FADD R3, R5, R3 ;  /* 0x0000000305037221 */ /* 0x000fc20000000000 */
[----:B------:R-:W3:Y:S03]  /*b5a0*/  MUFU.EX2 R128, R128 ;  /* 0x0000008000807308 */ /* 0x000ee60000000800 */
[----:B------:R-:W-:-:S01]  /*b5b0*/  FADD R11, R6, R3 ;  /* 0x00000003060b7221 */ /* 0x000fc20000000000 */
[----:B------:R-:W-:Y:S01]  /*b5c0*/  @!P4 FMUL R129, R129, 0.5 ;  /* 0x3f0000008181c820 */ /* 0x000fe20000400000 */
[----:B------:R-:W-:-:S01]  /*b5d0*/  FADD R5, R25, R89 ;  /* 0x0000005919057221 */ /* 0x000fc20000000000 */
[----:B------:R-:W-:Y:S02]  /*b5e0*/  FADD R3, R57, R121 ;  /* 0x0000007939037221 */ /* 0x000fe40000000000 */
[----:B------:R-:W5:Y:S02]  /*b5f0*/  MUFU.EX2 R141, R141 ;  /* 0x0000008d008d7308 */ /* 0x000f640000000800 */
[----:B------:R-:W-:-:S01]  /*b600*/  FADD R6, R5, R3 ;  /* 0x0000000305067221 */ /* 0x000fc20000000000 */
[----:B------:R-:W-:Y:S01]  /*b610*/  FADD R5, R41, R105 ;  /* 0x0000006929057221 */ /* 0x000fe20000000000 */
[----:B------:R-:W-:-:S01]  /*b620*/  FADD R3, R73, R137 ;  /* 0x0000008949037221 */ /* 0x000fc20000000000 */
[----:B-1----:R-:W-:Y:S01]  /*b630*/  @!P5 FMUL R116, R116, R116 ;  /* 0x000000747474d220 */ /* 0x002fe20000400000 */
[----:B------:R-:W-:-:S02]  /*b640*/  FSETP.GEU.AND P5, PT, R144, -126, PT ;  /* 0xc2fc00009000780b */ /* 0x000fc40003fae000 */
[----:B------:R-:W1:Y:S01]  /*b650*/  MUFU.EX2 R129, R129 ;  /* 0x0000008100817308 */ /* 0x000e620000000800 */
[----:B------:R-:W-:-:S01]  /*b660*/  FADD R3, R5, R3 ;  /* 0x0000000305037221 */ /* 0x000fc20000000000 */
[----:B------:R-:W-:Y:S01]  /*b670*/  FADD R5, R9, R92 ;  /* 0x0000005c09057221 */ /* 0x000fe20000000000 */
[----:B---3--:R-:W-:Y:S02]  /*b680*/  @!P3 FMUL R128, R128, R128 ;  /* 0x000000808080b220 */ /* 0x008fe40000400000 */
[----:B------:R-:W-:Y:S01]  /*b690*/  FADD R10, R6, R3 ;  /* 0x00000003060a7221 */ /* 0x000fe20000000000 */
[----:B------:R-:W-:-:S01]  /*b6a0*/  FADD R3, R60, R124 ;  /* 0x0000007c3c037221 */ /* 0x000fc20000000000 */
[----:B------:R-:W-:Y:S01]  /*b6b0*/  FSETP.GEU.AND P3, PT, R145, -126, PT ;  /* 0xc2fc00009100780b */ /* 0x000fe20003f6e000 */
[----:B-----5:R-:W-:Y:S02]  /*b6c0*/  @!P6 FMUL R141, R141, R141 ;  /* 0x0000008d8d8de220 */ /* 0x020fe40000400000 */
[----:B------:R-:W-:Y:S01]  /*b6d0*/  FADD R6, R5, R3 ;  /* 0x0000000305067221 */ /* 0x000fe20000000000 */
[----:B------:R-:W-:-:S01]  /*b6e0*/  FADD R5, R44, R108 ;  /* 0x0000006c2c057221 */ /* 0x000fc20000000000 */
[----:B------:R-:W-:Y:S01]  /*b6f0*/  FADD R3, R76, R140 ;  /* 0x0000008c4c037221 */ /* 0x000fe20000000000 */
[----:B------:R-:W-:Y:S01]  /*b700*/  FSETP.GEU.AND P6, PT, R132, -126, PT ;  /* 0xc2fc00008400780b */ /* 0x000fe20003fce000 */
[----:B------:R-:W-:Y:S01]  /*b710*/  @!P5 FMUL R144, R144, 0.5 ;  /* 0x3f0000009090d820 */ /* 0x000fe20000400000 */
[----:B-1----:R-:W-:Y:S01]  /*b720*/  @!P4 FMUL R129, R129, R129 ;  /* 0x000000818181c220 */ /* 0x002fe20000400000 */
[----:B------:R-:W-:Y:S01]  /*b730*/  FSETP.GEU.AND P4, PT, R148, -126, PT ;  /* 0xc2fc00009400780b */ /* 0x000fe20003f8e000 */
[----:B------:R-:W-:-:S03]  /*b740*/  FADD R3, R5, R3 ;  /* 0x0000000305037221 */ /* 0x000fc60000000000 */
[----:B------:R-:W1:Y:S01]  /*b750*/  MUFU.EX2 R144, R144 ;  /* 0x0000009000907308 */ /* 0x000e620000000800 */
[----:B------:R-:W-:-:S01]  /*b760*/  FADD R5, R29, R93 ;  /* 0x0000005d1d057221 */ /* 0x000fc20000000000 */
[----:B------:R-:W-:Y:S01]  /*b770*/  @!P3 FMUL R145, R145, 0.5 ;  /* 0x3f0000009191b820 */ /* 0x000fe20000400000 */
[----:B------:R-:W-:-:S01]  /*b780*/  FADD R15, R6, R3 ;  /* 0x00000003060f7221 */ /* 0x000fc20000000000 */
[----:B------:R-:W-:Y:S02]  /*b790*/  FADD R3, R61, R125 ;  /* 0x0000007d3d037221 */ /* 0x000fe40000000000 */
[----:B------:R-:W-:Y:S02]  /*b7a0*/  @!P6 FMUL R132, R132, 0.5 ;  /* 0x3f0000008484e820 */ /* 0x000fe40000400000 */
[----:B------:R-:W-:Y:S01]  /*b7b0*/  FADD R6, R5, R3 ;  /* 0x0000000305067221 */ /* 0x000fe20000000000 */
[----:B------:R-:W-:-:S01]  /*b7c0*/  FADD R5, R45, R109 ;  /* 0x0000006d2d057221 */ /* 0x000fc20000000000 */
[----:B------:R-:W-:Y:S01]  /*b7d0*/  FADD R3, R77, R141 ;  /* 0x0000008d4d037221 */ /* 0x000fe20000000000 */
[----:B------:R-:W3:Y:S01]  /*b7e0*/  MUFU.EX2 R145, R145 ;  /* 0x0000009100917308 */ /* 0x000ee20000000800 */
[----:B------:R-:W-:-:S02]  /*b7f0*/  @!P4 FMUL R148, R148, 0.5 ;  /* 0x3f0000009494c820 */ /* 0x000fc40000400000 */
[----:B------:R-:W-:Y:S01]  /*b800*/  FADD R3, R5, R3 ;  /* 0x0000000305037221 */ /* 0x000fe20000000000 */
[----:B------:R-:W-:-:S04]  /*b810*/  FADD R5, R32, R96 ;  /* 0x0000006020057221 */ /* 0x000fc80000000000 */
[----:B------:R-:W5:Y:S01]  /*b820*/  MUFU.EX2 R132, R132 ;  /* 0x0000008400847308 */ /* 0x000f620000000800 */
[----:B------:R-:W-:-:S01]  /*b830*/  FADD R14, R6, R3 ;  /* 0x00000003060e7221 */ /* 0x000fc20000000000 */
[----:B------:R-:W-:Y:S01]  /*b840*/  FADD R3, R64, R128 ;  /* 0x0000008040037221 */ /* 0x000fe20000000000 */
[----:B-1----:R-:W-:-:S05]  /*b850*/  @!P5 FMUL R144, R144, R144 ;  /* 0x000000909090d220 */ /* 0x002fca0000400000 */
[----:B------:R-:W1:Y:S01]  /*b860*/  MUFU.EX2 R148, R148 ;  /* 0x0000009400947308 */ /* 0x000e620000000800 */
[----:B------:R-:W-:-:S01]  /*b870*/  FADD R6, R5, R3 ;  /* 0x0000000305067221 */ /* 0x000fc20000000000 */
[----:B------:R-:W-:Y:S01]  /*b880*/  FADD R5, R48, R112 ;  /* 0x0000007030057221 */ /* 0x000fe20000000000 */
[----:B------:R-:W-:-:S01]  /*b890*/  FADD R3, R80, R144 ;  /* 0x0000009050037221 */ /* 0x000fc20000000000 */
[----:B---3--:R-:W-:Y:S01]  /*b8a0*/  @!P3 FMUL R145, R145, R145 ;  /* 0x000000919191b220 */ /* 0x008fe20000400000 */
[----:B------:R-:W-:Y:S02]  /*b8b0*/  FSETP.GEU.AND P3, PT, R133, -126, PT ;  /* 0xc2fc00008500780b */ /* 0x000fe40003f6e000 */
[----:B------:R-:W-:Y:S01]  /*b8c0*/  FADD R3, R5, R3 ;  /* 0x0000000305037221 */ /* 0x000fe20000000000 */
[----:B------:R-:W-:-:S01]  /*b8d0*/  FADD R5, R33, R97 ;  /* 0x0000006121057221 */ /* 0x000fc20000000000 */
[----:B-----5:R-:W-:Y:S02]  /*b8e0*/  @!P6 FMUL R132, R132, R132 ;  /* 0x000000848484e220 */ /* 0x020fe40000400000 */
[----:B------:R-:W-:-:S01]  /*b8f0*/  FADD R8, R6, R3 ;  /* 0x0000000306087221 */ /* 0x000fc20000000000 */
[----:B------:R-:W-:Y:S01]  /*b900*/  FADD R3, R65, R129 ;  /* 0x0000008141037221 */ /* 0x000fe20000000000 */
[----:B------:R-:W-:-:S02]  /*b910*/  FSETP.GEU.AND P5, PT, R85, -126, PT ;  /* 0xc2fc00005500780b */ /* 0x000fc40003fae000 */
[----:B------:R-:W-:Y:S01]  /*b920*/  FSETP.GEU.AND P6, PT, R117, -126, PT ;  /* 0xc2fc00007500780b */ /* 0x000fe20003fce000 */
[----:B-1----:R-:W-:Y:S01]  /*b930*/  @!P4 FMUL R148, R148, R148 ;  /* 0x000000949494c220 */ /* 0x002fe20000400000 */
[----:B------:R-:W-:Y:S01]  /*b940*/  FSETP.GEU.AND P4, PT, R0, -126, PT ;  /* 0xc2fc00000000780b */ /* 0x000fe20003f8e000 */
[----:B------:R-:W-:-:S01]  /*b950*/  FADD R6, R5, R3 ;  /* 0x0000000305067221 */ /* 0x000fc20000000000 */
[----:B------:R-:W-:Y:S01]  /*b960*/  FADD R5, R49, R113 ;  /* 0x0000007131057221 */ /* 0x000fe20000000000 */
[----:B------:R-:W-:-:S01]  /*b970*/  FADD R3, R81, R145 ;  /* 0x0000009151037221 */ /* 0x000fc20000000000 */
[----:B------:R-:W-:-:S03]  /*b980*/  @!P3 FMUL R133, R133, 0.5 ;  /* 0x3f0000008585b820 */ /* 0x000fc60000400000 */
[----:B------:R-:W-:Y:S02]  /*b990*/  FADD R3, R5, R3 ;  /* 0x0000000305037221 */ /* 0x000fe40000000000 */
[----:B------:R-:W-:Y:S01]  /*b9a0*/  @!P5 FMUL R85, R85, 0.5 ;  /* 0x3f0000005555d820 */ /* 0x000fe20000400000 */
[----:B------:R-:W-:Y:S01]  /*b9b0*/  FADD R5, R36, R100 ;  /* 0x0000006424057221 */ /* 0x000fe20000000000 */
[----:B------:R-:W-:Y:S01]  /*b9c0*/  @!P6 FMUL R117, R117, 0.5 ;  /* 0x3f0000007575e820 */ /* 0x000fe20000400000 */
[----:B------:R-:W-:Y:S01]  /*b9d0*/  FADD R7, R6, R3 ;  /* 0x0000000306077221 */ /* 0x000fe20000000000 */
[----:B------:R-:W-:-:S01]  /*b9e0*/  FADD R3, R68, R132 ;  /* 0x0000008444037221 */ /* 0x000fc20000000000 */
[----:B------:R-:W1:Y:S01]  /*b9f0*/  MUFU.EX2 R133, R133 ;  /* 0x0000008500857308 */ /* 0x000e620000000800 */
[----:B------:R-:W-:Y:S02]  /*ba00*/  @!P4 FMUL R0, R0, 0.5 ;  /* 0x3f0000000000c820 */ /* 0x000fe40000400000 */
[----:B------:R-:W-:-:S05]  /*ba10*/  FADD R6, R5, R3 ;  /* 0x0000000305067221 */ /* 0x000fca0000000000 */
[----:B------:R-:W3:Y:S01]  /*ba20*/  MUFU.EX2 R85, R85 ;  /* 0x0000005500557308 */ /* 0x000ee20000000800 */
[----:B------:R-:W-:-:S07]  /*ba30*/  FADD R5, R52, R116 ;  /* 0x0000007434057221 */ /* 0x000fce0000000000 */
[----:B------:R-:W5:Y:S08]  /*ba40*/  MUFU.EX2 R117, R117 ;  /* 0x0000007500757308 */ /* 0x000f700000000800 */
[----:B------:R2:W4:Y:S01]  /*ba50*/  MUFU.EX2 R3, R0 ;  /* 0x0000000000037308 */ /* 0x0005220000000800 */
[----:B-1----:R-:W-:Y:S01]  /*ba60*/  @!P3 FMUL R133, R133, R133 ;  /* 0x000000858585b220 */ /* 0x002fe20000400000 */
[----:B--2---:R-:W-:-:S04]  /*ba70*/  FADD R0, R84, R148 ;  /* 0x0000009454007221 */ /* 0x004fc80000000000 */
[----:B------:R-:W-:Y:S01]  /*ba80*/  FADD R0, R5, R0 ;  /* 0x0000000005007221 */ /* 0x000fe20000000000 */
[----:B------:R-:W-:-:S01]  /*ba90*/  FADD R5, R37, R101 ;  /* 0x0000006525057221 */ /* 0x000fc20000000000 */
[----:B---3--:R-:W-:Y:S02]  /*baa0*/  @!P5 FMUL R85, R85, R85 ;  /* 0x000000555555d220 */ /* 0x008fe40000400000 */
[----:B------:R-:W-:-:S01]  /*bab0*/  FADD R13, R6, R0 ;  /* 0x00000000060d7221 */ /* 0x000fc20000000000 */
[----:B------:R-:W-:Y:S01]  /*bac0*/  FADD R0, R69, R133 ;  /* 0x0000008545007221 */ /* 0x000fe20000000000 */
[----:B-----5:R-:W-:Y:S01]  /*bad0*/  @!P6 FMUL R117, R117, R117 ;  /* 0x000000757575e220 */ /* 0x020fe20000400000 */
[----:B----4-:R-:W-:Y:S02]  /*bae0*/  @!P4 FMUL R3, R3, R3 ;  /* 0x000000030303c220 */ /* 0x010fe40000400000 */
[----:B------:R-:W-:-:S01]  /*baf0*/  FADD R6, R5, R0 ;  /* 0x0000000005067221 */ /* 0x000fc20000000000 */
[----:B------:R-:W-:Y:S01]  /*bb00*/  FADD R5, R53, R117 ;  /* 0x0000007535057221 */ /* 0x000fe20000000000 */
[----:B------:R-:W-:-:S04]  /*bb10*/  FADD R0, R85, R3 ;  /* 0x0000000355007221 */ /* 0x000fc80000000000 */
[----:B------:R-:W-:-:S04]  /*bb20*/  FADD R0, R5, R0 ;  /* 0x0000000005007221 */ /* 0x000fc80000000000 */
[----:B------:R-:W-:Y:S01]  /*bb30*/  FADD R12, R6, R0 ;  /* 0x00000000060c7221 */ /* 0x000fe20000000000 */
        /* <DEDUP_REMOVED lines=64> */
[----:B------:R-:W1:Y:S01]  /*bf40*/  SHFL.BFLY PT, R0, R5, 0x1, 0x1f ;  /* 0x0c201f0005007f89 */ /* 0x000e6200000e0000 */
[----:B------:R-:W-:-:S01]  /*bf50*/  FADD R11, R11, R8 ;  /* 0x000000080b0b7221 */ /* 0x000fc20000000000 */
[----:B-1----:R-:W-:-:S05]  /*bf60*/  FMNMX R5, R5, R0, !PT ;  /* 0x0000000005057209 */ /* 0x002fca0007800000 */
[----:B------:R-:W1:Y:S01]  /*bf70*/  SHFL.BFLY PT, R0, R5, 0x2, 0x1f ;  /* 0x0c401f0005007f89 */ /* 0x000e6200000e0000 */
[----:B------:R-:W-:-:S01]  /*bf80*/  FADD R8, R15, R13 ;  /* 0x0000000d0f087221 */ /* 0x000fc20000000000 */
[----:B------:R-:W-:Y:S01]  /*bf90*/  FADD R10, R10, R7 ;  /* 0x000000070a0a7221 */ /* 0x000fe20000000000 */
[----:B------:R-:W-:Y:S01]  /*bfa0*/  FMUL R6, R16, UR7 ;  /* 0x0000000710067c20 */ /* 0x000fe20008400000 */
[----:B------:R-:W2:Y:S01]  /*bfb0*/  LDL.LU R15, [R1+0x64] ;  /* 0x00006400010f7983 */ /* 0x000ea20000300800 */
[----:B------:R-:W-:-:S03]  /*bfc0*/  FADD R7, R14, R12 ;  /* 0x0000000c0e077221 */ /* 0x000fc60000000000 */
[----:B------:R-:W3:Y:S01]  /*bfd0*/  LDL.LU R13, [R1+0x70] ;  /* 0x00007000010d7983 */ /* 0x000ee20000300800 */
[----:B------:R-:W-:-:S03]  /*bfe0*/  FADD R8, R11, R8 ;  /* 0x000000080b087221 */ /* 0x000fc60000000000 */
[----:B------:R-:W4:Y:S04]  /*bff0*/  LDL.LU R16, [R1+0x60] ;  /* 0x0000600001107983 */ /* 0x000f280000300800 */
[----:B------:R-:W5:Y:S04]  /*c000*/  LDL.LU R14, [R1+0x50] ;  /* 0x00005000010e7983 */ /* 0x000f680000300800 */
[----:B------:R-:W5:Y:S01]  /*c010*/  LDL.LU R12, [R1+0x54] ;  /* 0x00005400010c7983 */ /* 0x000f620000300800 */
[----:B-1----:R-:W-:-:S03]  /*c020*/  FMNMX R5, R5, R0, !PT ;  /* 0x0000000005057209 */ /* 0x002fc60007800000 */
[----:B------:R-:W5:Y:S01]  /*c030*/  LDL.LU R11, [R1+0x44] ;  /* 0x00004400010b7983 */ /* 0x000f620000300800 */
[----:B------:R-:W-:-:S03]  /*c040*/  FADD R0, R10, R7 ;  /* 0x000000070a007221 */ /* 0x000fc60000000000 */
[----:B------:R-:W5:Y:S01]  /*c050*/  LDL.LU R10, [R1+0x40] ;  /* 0x00004000010a7983 */ /* 0x000f620000300800 */
[----:B------:R-:W-:Y:S02]  /*c060*/  FSETP.GEU.AND P3, PT, R6, -126, PT ;  /* 0xc2fc00000600780b */ /* 0x000fe40003f6e000 */
[----:B------:R-:W-:-:S11]  /*c070*/  FSETP.NEU.AND P4, PT, R5, -INF , PT ;  /* 0xff8000000500780b */ /* 0x000fd60003f8d000 */
[----:B------:R-:W-:Y:S01]  /*c080*/  @!P3 FMUL R6, R6, 0.5 ;  /* 0x3f0000000606b820 */ /* 0x000fe20000400000 */
[----:B------:R-:W-:-:S05]  /*c090*/  FSEL R7, R5, RZ, P4 ;  /* 0x000000ff05077208 */ /* 0x000fca0002000000 */
[----:B------:R-:W1:Y:S01]  /*c0a0*/  MUFU.EX2 R6, R6 ;  /* 0x0000000600067308 */ /* 0x000e620000000800 */
[----:B------:R-:W-:-:S01]  /*c0b0*/  FADD R8, R8, R0 ;  /* 0x0000000008087221 */ /* 0x000fc20000000000 */
[----:B------:R-:W-:-:S04]  /*c0c0*/  FMUL R0, R7, UR7 ;  /* 0x0000000707007c20 */ /* 0x000fc80008400000 */
[--C-:B------:R-:W-:Y:S01]  /*c0d0*/  FFMA R26, R26, UR7, -R0.reuse ;  /* 0x000000071a1a7c23 */ /* 0x100fe20008000800 */
[----:B------:R-:W-:-:S01]  /*c0e0*/  FFMA R30, R30, UR7, -R0 ;  /* 0x000000071e1e7c23 */ /* 0x000fc20008000800 */
[--C-:B------:R-:W-:Y:S01]  /*c0f0*/  FFMA R27, R27, UR7, -R0.reuse ;  /* 0x000000071b1b7c23 */ /* 0x100fe20008000800 */
[----:B------:R-:W-:-:S02]  /*c100*/  FFMA R31, R31, UR7, -R0 ;  /* 0x000000071f1f7c23 */ /* 0x000fc40008000800 */
[----:B------:R-:W-:Y:S01]  /*c110*/  FSETP.GEU.AND P5, PT, R26, -126, PT ;  /* 0xc2fc00001a00780b */ /* 0x000fe20003fae000 */
[----:B-1----:R-:W-:Y:S01]  /*c120*/  @!P3 FMUL R6, R6, R6 ;  /* 0x000000060606b220 */ /* 0x002fe20000400000 */
[----:B------:R-:W-:Y:S02]  /*c130*/  FSETP.GEU.AND P3, PT, R30, -126, PT ;  /* 0xc2fc00001e00780b */ /* 0x000fe40003f6e000 */
[----:B------:R-:W-:Y:S02]  /*c140*/  FSETP.GEU.AND P6, PT, R27, -126, PT ;  /* 0xc2fc00001b00780b */ /* 0x000fe40003fce000 */
[----:B------:R-:W-:-:S07]  /*c150*/  FSETP.GEU.AND P4, PT, R31, -126, PT ;  /* 0xc2fc00001f00780b */ /* 0x000fce0003f8e000 */
[----:B------:R-:W-:Y:S02]  /*c160*/  @!P5 FMUL R26, R26, 0.5 ;  /* 0x3f0000001a1ad820 */ /* 0x000fe40000400000 */
[----:B------:R-:W-:-:S04]  /*c170*/  @!P3 FMUL R30, R30, 0.5 ;  /* 0x3f0000001e1eb820 */ /* 0x000fc80000400000 */
[----:B------:R-:W1:Y:S01]  /*c180*/  MUFU.EX2 R26, R26 ;  /* 0x0000001a001a7308 */ /* 0x000e620000000800 */
[----:B------:R-:W-:Y:S01]  /*c190*/  @!P6 FMUL R27, R27, 0.5 ;  /* 0x3f0000001b1be820 */ /* 0x000fe20000400000 */
[----:B------:R-:W-:-:S06]  /*c1a0*/  @!P4 FMUL R31, R31, 0.5 ;  /* 0x3f0000001f1fc820 */ /* 0x000fcc0000400000 */
[----:B------:R-:W1:Y:S08]  /*c1b0*/  MUFU.EX2 R30, R30 ;  /* 0x0000001e001e7308 */ /* 0x000e700000000800 */
[----:B------:R-:W1:Y:S08]  /*c1c0*/  MUFU.EX2 R27, R27 ;  /* 0x0000001b001b7308 */ /* 0x000e700000000800 */
[----:B------:R-:W1:Y:S01]  /*c1d0*/  MUFU.EX2 R31, R31 ;  /* 0x0000001f001f7308 */ /* 0x000e620000000800 */
[----:B------:R-:W-:-:S01]  /*c1e0*/  FFMA R34, R34, UR7, -R0 ;  /* 0x0000000722227c23 */ /* 0x000fc20008000800 */
[--C-:B------:R-:W-:Y:S01]  /*c1f0*/  FFMA R38, R38, UR7, -R0.reuse ;  /* 0x0000000726267c23 */ /* 0x100fe20008000800 */
[----:B-1----:R-:W-:Y:S01]  /*c200*/  @!P5 FMUL R26, R26, R26 ;  /* 0x0000001a1a1ad220 */ /* 0x002fe20000400000 */
[----:B------:R-:W-:Y:S01]  /*c210*/  @!P3 FMUL R30, R30, R30 ;  /* 0x0000001e1e1eb220 */ /* 0x000fe20000400000 */
[----:B------:R-:W-:-:S01]  /*c220*/  FFMA R35, R35, UR7, -R0 ;  /* 0x0000000723237c23 */ /* 0x000fc20008000800 */
[----:B------:R-:W-:Y:S01]  /*c230*/  FSETP.GEU.AND P5, PT, R34, -126, PT ;  /* 0xc2fc00002200780b */ /* 0x000fe20003fae000 */
[----:B------:R-:W-:-:S01]  /*c240*/  FFMA R39, R39, UR7, -R0 ;  /* 0x0000000727277c23 */ /* 0x000fc20008000800 */
[----:B------:R-:W-:Y:S01]  /*c250*/  FSETP.GEU.AND P3, PT, R38, -126, PT ;  /* 0xc2fc00002600780b */ /* 0x000fe20003f6e000 */
[----:B------:R-:W-:Y:S01]  /*c260*/  @!P6 FMUL R27, R27, R27 ;  /* 0x0000001b1b1be220 */ /* 0x000fe20000400000 */
[----:B------:R-:W-:Y:S01]  /*c270*/  FSETP.GEU.AND P6, PT, R35, -126, PT ;  /* 0xc2fc00002300780b */ /* 0x000fe20003fce000 */
[----:B------:R-:W-:Y:S01]  /*c280*/  @!P4 FMUL R31, R31, R31 ;  /* 0x0000001f1f1fc220 */ /* 0x000fe20000400000 */
[----:B------:R-:W-:-:S07]  /*c290*/  FSETP.GEU.AND P4, PT, R39, -126, PT ;  /* 0xc2fc00002700780b */ /* 0x000fce0003f8e000 */
[----:B------:R-:W-:Y:S02]  /*c2a0*/  @!P5 FMUL R34, R34, 0.5 ;  /* 0x3f0000002222d820 */ /* 0x000fe40000400000 */
[----:B------:R-:W-:Y:S02]  /*c2b0*/  @!P3 FMUL R38, R38, 0.5 ;  /* 0x3f0000002626b820 */ /* 0x000fe40000400000 */
[----:B------:R-:W-:Y:S02]  /*c2c0*/  @!P6 FMUL R35, R35, 0.5 ;  /* 0x3f0000002323e820 */ /* 0x000fe40000400000 */
[----:B------:R-:W1:Y:S01]  /*c2d0*/  MUFU.EX2 R34, R34 ;  /* 0x0000002200227308 */ /* 0x000e620000000800 */
[----:B------:R-:W-:-:S07]  /*c2e0*/  @!P4 FMUL R39, R39, 0.5 ;  /* 0x3f0000002727c820 */ /* 0x000fce0000400000 */
        /* <DEDUP_REMOVED lines=60> */
[----:B------:R-:W3:Y:S08]  /*c6b0*/  MUFU.EX2 R62, R62 ;  /* 0x0000003e003e7308 */ /* 0x000ef00000000800 */
[----:B------:R-:W5:Y:S08]  /*c6c0*/  MUFU.EX2 R59, R59 ;  /* 0x0000003b003b7308 */ /* 0x000f700000000800 */
[----:B------:R-:W5:Y:S01]  /*c6d0*/  MUFU.EX2 R63, R63 ;  /* 0x0000003f003f7308 */ /* 0x000f620000000800 */
[----:B------:R-:W-:-:S01]  /*c6e0*/  FFMA R66, R66, UR7, -R0 ;  /* 0x0000000742427c23 */ /* 0x000fc20008000800 */
[--C-:B------:R-:W-:Y:S01]  /*c6f0*/  FFMA R70, R70, UR7, -R0.reuse ;  /* 0x0000000746467c23 */ /* 0x100fe20008000800 */
[----:B--2---:R-:W-:Y:S01]  /*c700*/  FMUL R15, R15, R6 ;  /* 0x000000060f0f7220 */ /* 0x004fe20000400000 */
[----:B-1----:R-:W-:Y:S01]  /*c710*/  @!P5 FMUL R58, R58, R58 ;  /* 0x0000003a3a3ad220 */ /* 0x002fe20000400000 */
[----:B---3--:R-:W-:Y:S01]  /*c720*/  @!P3 FMUL R62, R62, R62 ;  /* 0x0000003e3e3eb220 */ /* 0x008fe20000400000 */
[-C--:B------:R-:W-:Y:S01]  /*c730*/  FMUL R149, R149, R6.reuse ;  /* 0x0000000695957220 */ /* 0x080fe20000400000 */
[-C--:B------:R-:W-:Y:S01]  /*c740*/  FMUL R13, R13, R6.reuse ;  /* 0x000000060d0d7220 */ /* 0x080fe20000400000 */
[----:B------:R-:W-:Y:S01]  /*c750*/  FSETP.GEU.AND P5, PT, R66, -126, PT ;  /* 0xc2fc00004200780b */ /* 0x000fe20003fae000 */
[-C--:B----4-:R-:W-:Y:S01]  /*c760*/  FMUL R16, R16, R6.reuse ;  /* 0x0000000610107220 */ /* 0x090fe20000400000 */
[-C--:B-----5:R-:W-:Y:S01]  /*c770*/  FMUL R14, R14, R6.reuse ;  /* 0x000000060e0e7220 */ /* 0x0a0fe20000400000 */
[-C--:B------:R-:W-:Y:S01]  /*c780*/  FMUL R12, R12, R6.reuse ;  /* 0x000000060c0c7220 */ /* 0x080fe20000400000 */
[-C--:B------:R-:W-:Y:S01]  /*c790*/  FMUL R11, R11, R6.reuse ;  /* 0x000000060b0b7220 */ /* 0x080fe20000400000 */
[----:B------:R-:W-:Y:S01]  /*c7a0*/  FMUL R10, R10, R6 ;  /* 0x000000060a0a7220 */ /* 0x000fe20000400000 */
[--C-:B------:R-:W-:Y:S01]  /*c7b0*/  FFMA R67, R67, UR7, -R0.reuse ;  /* 0x0000000743437c23 */ /* 0x100fe20008000800 */
[----:B------:R-:W-:Y:S01]  /*c7c0*/  FSETP.GEU.AND P3, PT, R70, -126, PT ;  /* 0xc2fc00004600780b */ /* 0x000fe20003f6e000 */
[----:B------:R-:W-:-:S02]  /*c7d0*/  FFMA R71, R71, UR7, -R0 ;  /* 0x0000000747477c23 */ /* 0x000fc40008000800 */
[----:B------:R1:W-:Y:S01]  /*c7e0*/  STL [R1+0x40], R10 ;  /* 0x0000400a01007387 */ /* 0x0003e20000100800 */
[----:B------:R-:W-:-:S03]  /*c7f0*/  FMUL R28, R28, R6 ;  /* 0x000000061c1c7220 */ /* 0x000fc60000400000 */
[----:B------:R-:W-:Y:S01]  /*c800*/  STL [R1+0x44], R11 ;  /* 0x0000440b01007387 */ /* 0x000fe20000100800 */
[----:B------:R-:W-:-:S03]  /*c810*/  FMUL R235, R235, R6 ;  /* 0x00000006ebeb7220 */ /* 0x000fc60000400000 */
[----:B------:R-:W-:Y:S01]  /*c820*/  STL [R1+0x50], R14 ;  /* 0x0000500e01007387 */ /* 0x000fe20000100800 */
[----:B------:R-:W-:-:S03]  /*c830*/  FMUL R23, R23, R6 ;  /* 0x0000000617177220 */ /* 0x000fc60000400000 */
[----:B------:R-:W-:Y:S01]  /*c840*/  STL [R1+0x54], R12 ;  /* 0x0000540c01007387 */ /* 0x000fe20000100800 */
[-C--:B------:R-:W-:Y:S01]  /*c850*/  FMUL R22, R22, R6.reuse ;  /* 0x0000000616167220 */ /* 0x080fe20000400000 */
[----:B------:R-:W-:Y:S02]  /*c860*/  @!P6 FMUL R59, R59, R59 ;  /* 0x0000003b3b3be220 */ /* 0x000fe40000400000 */
[----:B------:R-:W-:Y:S01]  /*c870*/  STL [R1+0x60], R16 ;  /* 0x0000601001007387 */ /* 0x000fe20000100800 */
[----:B------:R-:W-:Y:S01]  /*c880*/  @!P4 FMUL R63, R63, R63 ;  /* 0x0000003f3f3fc220 */ /* 0x000fe20000400000 */
[----:B------:R-:W-:Y:S02]  /*c890*/  FMUL R21, R21, R6 ;  /* 0x0000000615157220 */ /* 0x000fe40000400000 */
[----:B------:R-:W-:Y:S01]  /*c8a0*/  STL [R1+0x64], R15 ;  /* 0x0000640f01007387 */ /* 0x000fe20000100800 */
[----:B------:R-:W-:Y:S02]  /*c8b0*/  FSETP.GEU.AND P6, PT, R67, -126, PT ;  /* 0xc2fc00004300780b */ /* 0x000fe40003fce000 */
[----:B------:R-:W-:Y:S01]  /*c8c0*/  FSETP.GEU.AND P4, PT, R71, -126, PT ;  /* 0xc2fc00004700780b */ /* 0x000fe20003f8e000 */
[----:B------:R-:W-:Y:S04]  /*c8d0*/  STL [R1+0x70], R13 ;  /* 0x0000700d01007387 */ /* 0x000fe80000100800 */
[----:B------:R-:W-:Y:S04]  /*c8e0*/  STL [R1+0x74], R149 ;  /* 0x0000749501007387 */ /* 0x000fe80000100800 */
[----:B------:R-:W-:Y:S04]  /*c8f0*/  STL [R1], R28 ;  /* 0x0000001c01007387 */ /* 0x000fe80000100800 */
[----:B------:R-:W-:Y:S04]  /*c900*/  STL [R1+0x4], R235 ;  /* 0x000004eb01007387 */ /* 0x000fe80000100800 */
[----:B------:R-:W-:Y:S04]  /*c910*/  STL [R1+0x10], R23 ;  /* 0x0000101701007387 */ /* 0x000fe80000100800 */
[----:B------:R-:W-:Y:S01]  /*c920*/  STL [R1+0x14], R22 ;  /* 0x0000141601007387 */ /* 0x000fe20000100800 */
[----:B------:R-:W-:-:S03]  /*c930*/  @!P5 FMUL R66, R66, 0.5 ;  /* 0x3f0000004242d820 */ /* 0x000fc60000400000 */
[----:B------:R-:W-:Y:S01]  /*c940*/  STL [R1+0x20], R21 ;  /* 0x0000201501007387 */ /* 0x000fe20000100800 */
[----:B------:R-:W-:-:S03]  /*c950*/  @!P3 FMUL R70, R70, 0.5 ;  /* 0x3f0000004646b820 */ /* 0x000fc60000400000 */
[----:B-1----:R-:W2:Y:S01]  /*c960*/  LDL.LU R10, [R1+0x98] ;  /* 0x00009800010a7983 */ /* 0x002ea20000300800 */
[----:B------:R-:W-:Y:S01]  /*c970*/  @!P6 FMUL R67, R67, 0.5 ;  /* 0x3f0000004343e820 */ /* 0x000fe20000400000 */
[----:B------:R-:W-:Y:S01]  /*c980*/  @!P4 FMUL R71, R71, 0.5 ;  /* 0x3f0000004747c820 */ /* 0x000fe20000400000 */
[----:B------:R-:W1:Y:S08]  /*c990*/  MUFU.EX2 R66, R66 ;  /* 0x0000004200427308 */ /* 0x000e700000000800 */
[----:B------:R-:W3:Y:S08]  /*c9a0*/  MUFU.EX2 R70, R70 ;  /* 0x0000004600467308 */ /* 0x000ef00000000800 */
[----:B------:R-:W4:Y:S08]  /*c9b0*/  MUFU.EX2 R67, R67 ;  /* 0x0000004300437308 */ /* 0x000f300000000800 */
[----:B------:R-:W5:Y:S01]  /*c9c0*/  MUFU.EX2 R71, R71 ;  /* 0x0000004700477308 */ /* 0x000f620000000800 */
[----:B------:R-:W-:-:S01]  /*c9d0*/  FFMA R74, R74, UR7, -R0 ;  /* 0x000000074a4a7c23 */ /* 0x000fc20008000800 */
[--C-:B------:R-:W-:Y:S01]  /*c9e0*/  FFMA R78, R78, UR7, -R0.reuse ;  /* 0x000000074e4e7c23 */ /* 0x100fe20008000800 */
[----:B-1----:R-:W-:Y:S01]  /*c9f0*/  @!P5 FMUL R66, R66, R66 ;  /* 0x000000424242d220 */ /* 0x002fe20000400000 */
[----:B---3--:R-:W-:Y:S01]  /*ca00*/  @!P3 FMUL R70, R70, R70 ;  /* 0x000000464646b220 */ /* 0x008fe20000400000 */
[----:B------:R-:W-:-:S01]  /*ca10*/  FFMA R75, R75, UR7, -R0 ;  /* 0x000000074b4b7c23 */ /* 0x000fc20008000800 */
[----:B------:R-:W-:Y:S01]  /*ca20*/  FSETP.GEU.AND P5, PT, R74, -126, PT ;  /* 0xc2fc00004a00780b */ /* 0x000fe20003fae000 */
[----:B------:R-:W-:-:S01]  /*ca30*/  FFMA R79, R79, UR7, -R0 ;  /* 0x000000074f4f7c23 */ /* 0x000fc20008000800 */
[----:B------:R-:W-:Y:S01]  /*ca40*/  FSETP.GEU.AND P3, PT, R78, -126, PT ;  /* 0xc2fc00004e00780b */ /* 0x000fe20003f6e000 */
[----:B----4-:R-:W-:Y:S01]  /*ca50*/  @!P6 FMUL R67, R67, R67 ;  /* 0x000000434343e220 */ /* 0x010fe20000400000 */
[----:B------:R-:W-:Y:S01]  /*ca60*/  FSETP.GEU.AND P6, PT, R75, -126, PT ;  /* 0xc2fc00004b00780b */ /* 0x000fe20003fce000 */
[----:B-----5:R-:W-:Y:S01]  /*ca70*/  @!P4 FMUL R71, R71, R71 ;  /* 0x000000474747c220 */ /* 0x020fe20000400000 */
[----:B------:R-:W-:-:S07]  /*ca80*/  FSETP.GEU.AND P4, PT, R79, -126, PT ;  /* 0xc2fc00004f00780b */ /* 0x000fce0003f8e000 */
[----:B------:R-:W-:Y:S02]  /*ca90*/  @!P5 FMUL R74, R74, 0.5 ;  /* 0x3f0000004a4ad820 */ /* 0x000fe40000400000 */
[----:B------:R-:W-:Y:S02]  /*caa0*/  @!P3 FMUL R78, R78, 0.5 ;  /* 0x3f0000004e4eb820 */ /* 0x000fe40000400000 */
[----:B------:R-:W-:Y:S02]  /*cab0*/  @!P6 FMUL R75, R75, 0.5 ;  /* 0x3f0000004b4be820 */ /* 0x000fe40000400000 */
[----:B------:R-:W1:Y:S01]  /*cac0*/  MUFU.EX2 R74, R74 ;  /* 0x0000004a004a7308 */ /* 0x000e620000000800 */
[----:B------:R-:W-:-:S07]  /*cad0*/  @!P4 FMUL R79, R79, 0.5 ;  /* 0x3f0000004f4fc820 */ /* 0x000fce0000400000 */
        /* <DEDUP_REMOVED lines=88> */
[----:B------:R-:W-:Y:S01]  /*d060*/  FFMA R139, R139, UR7, -R0 ;  /* 0x000000078b8b7c23 */ /* 0x000fe20008000800 */
[----:B------:R-:W-:-:S02]  /*d070*/  FSETP.GEU.AND P5, PT, R138, -126, PT ;  /* 0xc2fc00008a00780b */ /* 0x000fc40003fae000 */
        /* <DEDUP_REMOVED lines=44> */
[----:B------:R-:W-:Y:S01]  /*d340*/  FSETP.GEU.AND P4, PT, R131, -126, PT ;  /* 0xc2fc00008300780b */ /* 0x000fe20003f8e000 */
[-C--:B------:R-:W-:Y:S01]  /*d350*/  FMUL R20, R20, R6.reuse ;  /* 0x0000000614147220 */ /* 0x080fe20000400000 */
[----:B------:R-:W-:-:S05]  /*d360*/  FMUL R19, R19, R6 ;  /* 0x0000000613137220 */ /* 0x000fca0000400000 */
[----:B------:R-:W-:Y:S02]  /*d370*/  @!P5 FMUL R118, R118, 0.5 ;  /* 0x3f0000007676d820 */ /* 0x000fe40000400000 */
[----:B------:R-:W-:Y:S01]  /*d380*/  @!P3 FMUL R130, R130, 0.5 ;  /* 0x3f0000008282b820 */ /* 0x000fe20000400000 */
[-C--:B------:R-:W-:Y:S01]  /*d390*/  FMUL R18, R18, R6.reuse ;  /* 0x0000000612127220 */ /* 0x080fe20000400000 */
        /* <DEDUP_REMOVED lines=39> */
[----:B------:R-:W-:Y:S01]  /*d610*/  FMUL R165, R165, R6 ;  /* 0x00000006a5a57220 */ /* 0x000fe20000400000 */
[----:B--2---:R-:W-:-:S01]  /*d620*/  FFMA R10, R6, R10, R8 ;  /* 0x0000000a060a7223 */ /* 0x004fc20000000008 */
[----:B------:R-:W-:Y:S01]  /*d630*/  FADD R8, R26, R90 ;  /* 0x0000005a1a087221 */ /* 0x000fe20000000000 */
[----:B------:R-:W-:-:S01]  /*d640*/  FADD R6, R58, R122 ;  /* 0x0000007a3a067221 */ /* 0x000fc20000000000 */
[----:B------:R-:W-:Y:S01]  /*d650*/  STL [R1+0x24], R20 ;  /* 0x0000241401007387 */ /* 0x000fe20000100800 */
[----:B------:R-:W-:Y:S01]  /*d660*/  @!P6 FMUL R143, R143, 0.5 ;  /* 0x3f0000008f8fe820 */ /* 0x000fe20000400000 */
[----:B------:R-:W-:Y:S01]  /*d670*/  @!P4 FMUL R131, R131, 0.5 ;  /* 0x3f0000008383c820 */ /* 0x000fe20000400000 */
[----:B------:R-:W1:Y:S01]  /*d680*/  MUFU.EX2 R118, R118 ;  /* 0x0000007600767308 */ /* 0x000e620000000800 */
[----:B------:R-:W-:Y:S01]  /*d690*/  STL [R1+0x30], R19 ;  /* 0x0000301301007387 */ /* 0x000fe20000100800 */
[----:B------:R-:W-:-:S01]  /*d6a0*/  FADD R8, R8, R6 ;  /* 0x0000000608087221 */ /* 0x000fc20000000000 */
[----:B------:R-:W-:-:S02]  /*d6b0*/  FADD R6, R42, R106 ;  /* 0x0000006a2a067221 */ /* 0x000fc40000000000 */
[----:B------:R2:W-:Y:S03]  /*d6c0*/  STL [R1+0x34], R18 ;  /* 0x0000341201007387 */ /* 0x0005e60000100800 */
[----:B------:R-:W3:Y:S01]  /*d6d0*/  MUFU.EX2 R130, R130 ;  /* 0x0000008200827308 */ /* 0x000ee20000000800 */
[----:B------:R-:W-:-:S01]  /*d6e0*/  FFMA R146, R146, UR7, -R0 ;  /* 0x0000000792927c23 */ /* 0x000fc20008000800 */
[--C-:B------:R-:W-:Y:S01]  /*d6f0*/  FFMA R147, R147, UR7, -R0.reuse ;  /* 0x0000000793937c23 */ /* 0x100fe20008000800 */
[----:B------:R-:W-:-:S01]  /*d700*/  FFMA R134, R134, UR7, -R0 ;  /* 0x0000000786867c23 */ /* 0x000fc20008000800 */
[--C-:B------:R-:W-:Y:S01]  /*d710*/  FFMA R150, R150, UR7, -R0.reuse ;  /* 0x0000000796967c23 */ /* 0x100fe20008000800 */
[----:B------:R-:W-:-:S01]  /*d720*/  FFMA R135, R135, UR7, -R0 ;  /* 0x0000000787877c23 */ /* 0x000fc20008000800 */
[----:B------:R-:W-:Y:S01]  /*d730*/  FFMA R87, R87, UR7, -R0 ;  /* 0x0000000757577c23 */ /* 0x000fe20008000800 */
[----:B--2---:R-:W-:-:S01]  /*d740*/  FADD R18, -R7, R17 ;  /* 0x0000001107127221 */ /* 0x004fc20000000100 */
[----:B------:R-:W-:Y:S01]  /*d750*/  FADD R7, R74, R138 ;  /* 0x0000008a4a077221 */ /* 0x000fe20000000000 */
[----:B------:R-:W2:Y:S08]  /*d760*/  MUFU.EX2 R143, R143 ;  /* 0x0000008f008f7308 */ /* 0x000eb00000000800 */
[----:B------:R-:W4:Y:S01]  /*d770*/  MUFU.EX2 R131, R131 ;  /* 0x0000008300837308 */ /* 0x000f220000000800 */
[----:B------:R-:W-:-:S01]  /*d780*/  FADD R6, R6, R7 ;  /* 0x0000000706067221 */ /* 0x000fc20000000000 */
[----:B-1----:R-:W-:Y:S01]  /*d790*/  @!P5 FMUL R118, R118, R118 ;  /* 0x000000767676d220 */ /* 0x002fe20000400000 */
[----:B------:R-:W-:-:S01]  /*d7a0*/  FFMA R119, R119, UR7, -R0 ;  /* 0x0000000777777c23 */ /* 0x000fc20008000800 */
[----:B------:R-:W5:Y:S01]  /*d7b0*/  LDL.LU R235, [R1+0x38] ;  /* 0x0000380001eb7983 */ /* 0x000f620000300800 */
[----:B------:R-:W-:-:S01]  /*d7c0*/  FADD R17, R8, R6 ;  /* 0x0000000608117221 */ /* 0x000fc20000000000 */
[----:B------:R-:W-:Y:S01]  /*d7d0*/  FADD R8, R27, R91 ;  /* 0x0000005b1b087221 */ /* 0x000fe20000000000 */
[----:B------:R-:W-:-:S01]  /*d7e0*/  FADD R6, R59, R123 ;  /* 0x0000007b3b067221 */ /* 0x000fc20000000000 */
[----:B------:R-:W-:Y:S01]  /*d7f0*/  FADD R7, R75, R139 ;  /* 0x0000008b4b077221 */ /* 0x000fe20000000000 */
[----:B---3--:R-:W-:Y:S01]  /*d800*/  @!P3 FMUL R130, R130, R130 ;  /* 0x000000828282b220 */ /* 0x008fe20000400000 */
[----:B------:R-:W-:Y:S01]  /*d810*/  FSETP.GEU.AND P5, PT, R146, -126, PT ;  /* 0xc2fc00009200780b */ /* 0x000fe20003fae000 */
[----:B------:R-:W-:-:S01]  /*d820*/  FADD R8, R8, R6 ;  /* 0x0000000608087221 */ /* 0x000fc20000000000 */
[----:B------:R-:W-:Y:S01]  /*d830*/  FADD R6, R43, R107 ;  /* 0x0000006b2b067221 */ /* 0x000fe20000000000 */
[----:B------:R-:W-:Y:S01]  /*d840*/  FSETP.GEU.AND P3, PT, R147, -126, PT ;  /* 0xc2fc00009300780b */ /* 0x000fe20003f6e000 */
[----:B--2---:R-:W-:Y:S01]  /*d850*/  @!P6 FMUL R143, R143, R143 ;  /* 0x0000008f8f8fe220 */ /* 0x004fe20000400000 */
[----:B----4-:R-:W-:Y:S01]  /*d860*/  @!P4 FMUL R131, R131, R131 ;  /* 0x000000838383c220 */ /* 0x010fe20000400000 */
[----:B------:R-:W-:Y:S01]  /*d870*/  FADD R6, R6, R7 ;  /* 0x0000000706067221 */ /* 0x000fe20000000000 */
[----:B------:R-:W-:Y:S01]  /*d880*/  FSETP.GEU.AND P6, PT, R134, -126, PT ;  /* 0xc2fc00008600780b */ /* 0x000fe20003fce000 */
[----:B------:R-:W-:Y:S01]  /*d890*/  FFMA R0, R151, UR7, -R0 ;  /* 0x0000000797007c23 */ /* 0x000fe20008000800 */
[----:B------:R-:W-:Y:S01]  /*d8a0*/  FSETP.GEU.AND P4, PT, R150, -126, PT ;  /* 0xc2fc00009600780b */ /* 0x000fe20003f8e000 */
[----:B------:R-:W-:Y:S01]  /*d8b0*/  FADD R16, R8, R6 ;  /* 0x0000000608107221 */ /* 0x000fe20000000000 */
[----:B------:R-:W-:-:S01]  /*d8c0*/  FADD R8, R30, R94 ;  /* 0x0000005e1e087221 */ /* 0x000fc20000000000 */
[----:B------:R-:W-:Y:S01]  /*d8d0*/  FADD R6, R62, R126 ;  /* 0x0000007e3e067221 */ /* 0x000fe20000000000 */
[----:B------:R-:W-:-:S01]  /*d8e0*/  FADD R7, R78, R142 ;  /* 0x0000008e4e077221 */ /* 0x000fc20000000000 */
[----:B------:R-:W-:Y:S01]  /*d8f0*/  @!P5 FMUL R146, R146, 0.5 ;  /* 0x3f0000009292d820 */ /* 0x000fe20000400000 */
[----:B------:R-:W2:Y:S01]  /*d900*/  LDL.LU R149, [R1+0x3c] ;  /* 0x00003c0001957983 */ /* 0x000ea20000300800 */
[----:B------:R-:W-:-:S01]  /*d910*/  FADD R8, R8, R6 ;  /* 0x0000000608087221 */ /* 0x000fc20000000000 */
[----:B------:R-:W-:Y:S01]  /*d920*/  FADD R6, R46, R110 ;  /* 0x0000006e2e067221 */ /* 0x000fe20000000000 */
[----:B------:R-:W-:-:S03]  /*d930*/  @!P3 FMUL R147, R147, 0.5 ;  /* 0x3f0000009393b820 */ /* 0x000fc60000400000 */
[----:B------:R-:W-:Y:S01]  /*d940*/  FADD R6, R6, R7 ;  /* 0x0000000706067221 */ /* 0x000fe20000000000 */
[----:B------:R-:W-:Y:S01]  /*d950*/  @!P6 FMUL R134, R134, 0.5 ;  /* 0x3f0000008686e820 */ /* 0x000fe20000400000 */
[----:B------:R-:W-:Y:S01]  /*d960*/  @!P4 FMUL R150, R150, 0.5 ;  /* 0x3f0000009696c820 */ /* 0x000fe20000400000 */
[----:B------:R-:W1:Y:S01]  /*d970*/  MUFU.EX2 R146, R146 ;  /* 0x0000009200927308 */ /* 0x000e620000000800 */
[----:B------:R-:W-:-:S01]  /*d980*/  FADD R15, R8, R6 ;  /* 0x00000006080f7221 */ /* 0x000fc20000000000 */
[----:B------:R-:W-:Y:S01]  /*d990*/  FADD R8, R31, R95 ;  /* 0x0000005f1f087221 */ /* 0x000fe20000000000 */
[----:B------:R-:W-:-:S05]  /*d9a0*/  FADD R6, R63, R127 ;  /* 0x0000007f3f067221 */ /* 0x000fca0000000000 */
[----:B------:R-:W3:Y:S01]  /*d9b0*/  MUFU.EX2 R147, R147 ;  /* 0x0000009300937308 */ /* 0x000ee20000000800 */
[----:B------:R-:W-:-:S01]  /*d9c0*/  FADD R8, R8, R6 ;  /* 0x0000000608087221 */ /* 0x000fc20000000000 */
[----:B------:R-:W-:Y:S01]  /*d9d0*/  FADD R6, R47, R111 ;  /* 0x0000006f2f067221 */ /* 0x000fe20000000000 */
[----:B------:R-:W-:-:S05]  /*d9e0*/  FADD R7, R79, R143 ;  /* 0x0000008f4f077221 */ /* 0x000fca0000000000 */
[----:B------:R-:W4:Y:S01]  /*d9f0*/  MUFU.EX2 R134, R134 ;  /* 0x0000008600867308 */ /* 0x000f220000000800 */
[----:B------:R-:W-:-:S07]  /*da00*/  FADD R6, R6, R7 ;  /* 0x0000000706067221 */ /* 0x000fce0000000000 */
[----:B------:R-:W4:Y:S01]  /*da10*/  MUFU.EX2 R150, R150 ;  /* 0x0000009600967308 */ /* 0x000f220000000800 */
[----:B------:R-:W-:-:S01]  /*da20*/  FADD R14, R8, R6 ;  /* 0x00000006080e7221 */ /* 0x000fc20000000000 */
[----:B------:R-:W-:Y:S01]  /*da30*/  FADD R8, R34, R98 ;  /* 0x0000006222087221 */ /* 0x000fe20000000000 */
[----:B------:R-:W-:-:S01]  /*da40*/  FADD R6, R66, R130 ;  /* 0x0000008242067221 */ /* 0x000fc20000000000 */
[----:B-1----:R-:W-:Y:S01]  /*da50*/  @!P5 FMUL R146, R146, R146 ;  /* 0x000000929292d220 */ /* 0x002fe20000400000 */
[----:B---3--:R-:W-:Y:S01]  /*da60*/  @!P3 FMUL R147, R147, R147 ;  /* 0x000000939393b220 */ /* 0x008fe20000400000 */
[----:B------:R-:W-:Y:S01]  /*da70*/  FSETP.GEU.AND P3, PT, R135, -126, PT ;  /* 0xc2fc00008700780b */ /* 0x000fe20003f6e000 */
[----:B------:R-:W-:-:S01]  /*da80*/  FADD R8, R8, R6 ;  /* 0x0000000608087221 */ /* 0x000fc20000000000 */
[----:B------:R-:W-:Y:S01]  /*da90*/  FADD R6, R50, R114 ;  /* 0x0000007232067221 */ /* 0x000fe20000000000 */
[----:B------:R-:W-:-:S01]  /*daa0*/  FADD R7, R82, R146 ;  /* 0x0000009252077221 */ /* 0x000fc20000000000 */
[----:B----4-:R-:W-:Y:S01]  /*dab0*/  @!P6 FMUL R134, R134, R134 ;  /* 0x000000868686e220 */ /* 0x010fe20000400000 */
[----:B------:R-:W-:-:S02]  /*dac0*/  FSETP.GEU.AND P5, PT, R87, -126, PT ;  /* 0xc2fc00005700780b */ /* 0x000fc40003fae000 */
[----:B------:R-:W-:Y:S01]  /*dad0*/  FSETP.GEU.AND P6, PT, R119, -126, PT ;  /* 0xc2fc00007700780b */ /* 0x000fe20003fce000 */
[----:B------:R-:W-:-:S01]  /*dae0*/  FADD R6, R6, R7 ;  /* 0x0000000706067221 */ /* 0x000fc20000000000 */
[----:B------:R-:W-:Y:S01]  /*daf0*/  @!P4 FMUL R150, R150, R150 ;  /* 0x000000969696c220 */ /* 0x000fe20000400000 */
[----:B------:R-:W-:Y:S02]  /*db00*/  FSETP.GEU.AND P4, PT, R0, -126, PT ;  /* 0xc2fc00000000780b */ /* 0x000fe40003f8e000 */
[----:B------:R-:W-:Y:S01]  /*db10*/  FADD R13, R8, R6 ;  /* 0x00000006080d7221 */ /* 0x000fe20000000000 */
[----:B------:R-:W-:-:S01]  /*db20*/  FADD R8, R35, R99 ;  /* 0x0000006323087221 */ /* 0x000fc20000000000 */
[----:B------:R-:W-:Y:S01]  /*db30*/  FADD R6, R67, R131 ;  /* 0x0000008343067221 */ /* 0x000fe20000000000 */
[----:B------:R-:W-:Y:S01]  /*db40*/  @!P3 FMUL R135, R135, 0.5 ;  /* 0x3f0000008787b820 */ /* 0x000fe20000400000 */
[----:B------:R-:W-:Y:S02]  /*db50*/  FADD R7, R83, R147 ;  /* 0x0000009353077221 */ /* 0x000fe40000000000 */
[----:B------:R-:W-:-:S01]  /*db60*/  FADD R8, R8, R6 ;  /* 0x0000000608087221 */ /* 0x000fc20000000000 */
[----:B------:R-:W-:Y:S01]  /*db70*/  FADD R6, R51, R115 ;  /* 0x0000007333067221 */ /* 0x000fe20000000000 */
[----:B------:R-:W-:Y:S01]  /*db80*/  @!P5 FMUL R87, R87, 0.5 ;  /* 0x3f0000005757d820 */ /* 0x000fe20000400000 */
[----:B------:R-:W-:Y:S01]  /*db90*/  @!P6 FMUL R119, R119, 0.5 ;  /* 0x3f0000007777e820 */ /* 0x000fe20000400000 */
[----:B------:R-:W1:Y:S01]  /*dba0*/  MUFU.EX2 R135, R135 ;  /* 0x0000008700877308 */ /* 0x000e620000000800 */
[----:B------:R-:W-:Y:S01]  /*dbb0*/  @!P4 FMUL R0, R0, 0.5 ;  /* 0x3f0000000000c820 */ /* 0x000fe20000400000 */
[----:B------:R-:W-:-:S04]  /*dbc0*/  FADD R6, R6, R7 ;  /* 0x0000000706067221 */ /* 0x000fc80000000000 */
[----:B------:R-:W-:Y:S02]  /*dbd0*/  FADD R12, R8, R6 ;  /* 0x00000006080c7221 */ /* 0x000fe40000000000 */
[----:B------:R-:W3:Y:S01]  /*dbe0*/  MUFU.EX2 R87, R87 ;  /* 0x0000005700577308 */ /* 0x000ee20000000800 */
[----:B------:R-:W-:-:S01]  /*dbf0*/  FADD R8, R38, R102 ;  /* 0x0000006626087221 */ /* 0x000fc20000000000 */
[----:B------:R-:W-:-:S06]  /*dc00*/  FADD R6, R70, R134 ;  /* 0x0000008646067221 */ /* 0x000fcc0000000000 */
[----:B------:R-:W4:Y:S01]  /*dc10*/  MUFU.EX2 R119, R119 ;  /* 0x0000007700777308 */ /* 0x000f220000000800 */
[----:B------:R-:W-:-:S07]  /*dc20*/  FADD R8, R8, R6 ;  /* 0x0000000608087221 */ /* 0x000fce0000000000 */
[----:B------:R-:W4:Y:S01]  /*dc30*/  MUFU.EX2 R0, R0 ;  /* 0x0000000000007308 */ /* 0x000f220000000800 */
[----:B------:R-:W-:-:S01]  /*dc40*/  FADD R6, R54, R118 ;  /* 0x0000007636067221 */ /* 0x000fc20000000000 */
[----:B------:R-:W-:Y:S01]  /*dc50*/  FADD R7, R86, R150 ;  /* 0x0000009656077221 */ /* 0x000fe20000000000 */
[----:B-1----:R-:W-:-:S03]  /*dc60*/  @!P3 FMUL R135, R135, R135 ;  /* 0x000000878787b220 */ /* 0x002fc60000400000 */
[----:B------:R-:W-:Y:S01]  /*dc70*/  FADD R6, R6, R7 ;  /* 0x0000000706067221 */ /* 0x000fe20000000000 */
[----:B------:R-:W-:-:S01]  /*dc80*/  FADD R7, R71, R135 ;  /* 0x0000008747077221 */ /* 0x000fc20000000000 */
[----:B---3--:R-:W-:Y:S02]  /*dc90*/  @!P5 FMUL R87, R87, R87 ;  /* 0x000000575757d220 */ /* 0x008fe40000400000 */
[----:B------:R-:W-:-:S01]  /*dca0*/  FADD R11, R8, R6 ;  /* 0x00000006080b7221 */ /* 0x000fc20000000000 */
[----:B------:R-:W-:Y:S01]  /*dcb0*/  FADD R6, R39, R103 ;  /* 0x0000006727067221 */ /* 0x000fe20000000000 */
[----:B----4-:R-:W-:Y:S01]  /*dcc0*/  @!P6 FMUL R119, R119, R119 ;  /* 0x000000777777e220 */ /* 0x010fe20000400000 */
[----:B------:R-:W-:Y:S02]  /*dcd0*/  @!P4 FMUL R0, R0, R0 ;  /* 0x000000000000c220 */ /* 0x000fe40000400000 */
[----:B------:R-:W-:-:S01]  /*dce0*/  FADD R6, R6, R7 ;  /* 0x0000000706067221 */ /* 0x000fc20000000000 */
[----:B------:R-:W-:Y:S01]  /*dcf0*/  FADD R8, R55, R119 ;  /* 0x0000007737087221 */ /* 0x000fe20000000000 */
[----:B------:R-:W-:-:S01]  /*dd00*/  FADD R7, R87, R0 ;  /* 0x0000000057077221 */ /* 0x000fc20000000000 */
[----:B------:R1:W-:Y:S03]  /*dd10*/  STL [R1+0x98], R10 ;  /* 0x0000980a01007387 */ /* 0x0003e60000100800 */
[----:B------:R-:W-:-:S01]  /*dd20*/  FADD R7, R8, R7 ;  /* 0x0000000708077221 */ /* 0x000fc20000000000 */
[----:B------:R-:W-:Y:S01]  /*dd30*/  F2FP.SATFINITE.E4M3.F32.PACK_AB_MERGE_C R24, RZ, R24, RZ ;  /* 0x00000018ff18723e */ /* 0x000fe200048070ff */
[----:B------:R-:W3:Y:S02]  /*dd40*/  LDL.LU R151, [R1+0x2c] ;  /* 0x00002c0001977983 */ /* 0x000ee40000300800 */
[----:B-1----:R-:W-:-:S01]  /*dd50*/  FADD R10, R6, R7 ;  /* 0x00000007060a7221 */ /* 0x002fc20000000000 */
[----:B------:R-:W-:-:S02]  /*dd60*/  F2FP.SATFINITE.E4M3.F32.PACK_AB_MERGE_C R6, RZ, R32, RZ ;  /* 0x00000020ff06723e */ /* 0x000fc400048070ff */
[----:B------:R-:W-:Y:S02]  /*dd70*/  F2FP.SATFINITE.E4M3.F32.PACK_AB_MERGE_C R7, RZ, R33, RZ ;  /* 0x00000021ff07723e */ /* 0x000fe400048070ff */
[----:B------:R-:W-:Y:S02]  /*dd80*/  LOP3.LUT R6, R6, 0xff, RZ, 0xc0, !PT ;  /* 0x000000ff06067812 */ /* 0x000fe400078ec0ff */
[----:B------:R-:W-:Y:S02]  /*dd90*/  LOP3.LUT R7, R7, 0xffff, RZ, 0xc0, !PT ;  /* 0x0000ffff07077812 */ /* 0x000fe400078ec0ff */
[----:B------:R-:W-:Y:S02]  /*dda0*/  F2FP.SATFINITE.E4M3.F32.PACK_AB_MERGE_C R25, RZ, R25, RZ ;  /* 0x00000019ff19723e */ /* 0x000fe400048070ff */
[----:B------:R-:W-:Y:S02]  /*ddb0*/  PRMT R23, R7, 0x7604, R6 ;  /* 0x0000760407177816 */ /* 0x000fe40000000006 */
[----:B------:R-:W-:-:S02]  /*ddc0*/  F2FP.SATFINITE.E4M3.F32.PACK_AB_MERGE_C R6, RZ, R36, RZ ;  /* 0x00000024ff06723e */ /* 0x000fc400048070ff */
[----:B------:R-:W-:Y:S02]  /*ddd0*/  F2FP.SATFINITE.E4M3.F32.PACK_AB_MERGE_C R7, RZ, R37, RZ ;  /* 0x00000025ff07723e */ /* 0x000fe400048070ff */
[----:B------:R-:W-:Y:S02]  /*dde0*/  F2FP.SATFINITE.E4M3.F32.PACK_AB_MERGE_C R9, RZ, R9, RZ ;  /* 0x00000009ff09723e */ /* 0x000fe400048070ff */
[----:B------:R-:W-:Y:S02]  /*ddf0*/  F2FP.SATFINITE.E4M3.F32.PACK_AB_MERGE_C R8, RZ, R29, RZ ;  /* 0x0000001dff08723e */ /* 0x000fe400048070ff */
[----:B------:R-:W-:Y:S02]  /*de00*/  LOP3.LUT R6, R6, 0xff, RZ, 0xc0, !PT ;  /* 0x000000ff06067812 */ /* 0x000fe400078ec0ff */
[----:B------:R-:W-:Y:S02]  /*de10*/  LOP3.LUT R7, R7, 0xffff, RZ, 0xc0, !PT ;  /* 0x0000ffff07077812 */ /* 0x000fe400078ec0ff */
[----:B------:R-:W-:-:S02]  /*de20*/  F2FP.SATFINITE.E4M3.F32.PACK_AB_MERGE_C R48, RZ, R48, RZ ;  /* 0x00000030ff30723e */ /* 0x000fc400048070ff */
[----:B------:R-:W-:Y:S02]  /*de30*/  LOP3.LUT R24, R24, 0xff, RZ, 0xc0, !PT ;  /* 0x000000ff18187812 */ /* 0x000fe400078ec0ff */
[----:B------:R-:W-:Y:S02]  /*de40*/  LOP3.LUT R25, R25, 0xffff, RZ, 0xc0, !PT ;  /* 0x0000ffff19197812 */ /* 0x000fe400078ec0ff */
[----:B------:R-:W-:Y:S02]  /*de50*/  F2FP.SATFINITE.E4M3.F32.PACK_AB_MERGE_C R41, RZ, R41, RZ ;  /* 0x00000029ff29723e */ /* 0x000fe400048070ff */
[----:B------:R-:W-:Y:S02]  /*de60*/  F2FP.SATFINITE.E4M3.F32.PACK_AB_MERGE_C R49, RZ, R49, RZ ;  /* 0x00000031ff31723e */ /* 0x000fe400048070ff */
[----:B------:R-:W-:Y:S02]  /*de70*/  LOP3.LUT R9, R9, 0xff, RZ, 0xc0, !PT ;  /* 0x000000ff09097812 */ /* 0x000fe400078ec0ff */
[----:B------:R-:W-:-:S02]  /*de80*/  LOP3.LUT R8, R8, 0xffff, RZ, 0xc0, !PT ;  /* 0x0000ffff08087812 */ /* 0x000fc400078ec0ff */
[----:B------:R-:W-:Y:S02]  /*de90*/  F2FP.SATFINITE.E4M3.F32.PACK_AB_MERGE_C R45, RZ, R45, RZ ;  /* 0x0000002dff2d723e */ /* 0x000fe400048070ff */
[----:B------:R-:W-:Y:S02]  /*dea0*/  F2FP.SATFINITE.E4M3.F32.PACK_AB_MERGE_C R52, RZ, R52, RZ ;  /* 0x00000034ff34723e */ /* 0x000fe400048070ff */
[----:B------:R-:W-:Y:S02]  /*deb0*/  F2FP.SATFINITE.E4M3.F32.PACK_AB_MERGE_C R53, RZ, R53, RZ ;  /* 0x00000035ff35723e */ /* 0x000fe400048070ff */
[----:B------:R-:W-:Y:S02]  /*dec0*/  F2FP.SATFINITE.E4M3.F32.PACK_AB_MERGE_C R56, RZ, R56, RZ ;  /* 0x00000038ff38723e */ /* 0x000fe400048070ff */
[----:B------:R-:W-:Y:S02]  /*ded0*/  PRMT R22, R7, 0x7604, R6 ;  /* 0x0000760407167816 */ /* 0x000fe40000000006 */
[----:B------:R-:W-:-:S02]  /*dee0*/  LOP3.LUT R48, R48, 0xff, RZ, 0xc0, !PT ;  /* 0x000000ff30307812 */ /* 0x000fc400078ec0ff */
[----:B------:R-:W-:Y:S02]  /*def0*/  F2FP.SATFINITE.E4M3.F32.PACK_AB_MERGE_C R57, RZ, R57, RZ ;  /* 0x00000039ff39723e */ /* 0x000fe400048070ff */
[----:B------:R-:W-:Y:S02]  /*df00*/  PRMT R25, R25, 0x7604, R24 ;  /* 0x0000760419197816 */ /* 0x000fe40000000018 */
[----:B------:R-:W-:Y:S02]  /*df10*/  LOP3.LUT R6, R49, 0xffff, RZ, 0xc0, !PT ;  /* 0x0000ffff31067812 */ /* 0x000fe400078ec0ff */
[----:B------:R-:W-:Y:S02]  /*df20*/  PRMT R24, R8, 0x7604, R9 ;  /* 0x0000760408187816 */ /* 0x000fe40000000009 */
[----:B------:R-:W-:Y:S02]  /*df30*/  LOP3.LUT R19, R41, 0xffff, RZ, 0xc0, !PT ;  /* 0x0000ffff29137812 */ /* 0x000fe400078ec0ff */
[----:B------:R-:W-:Y:S01]  /*df40*/  LOP3.LUT R52, R52, 0xff, RZ, 0xc0, !PT ;  /* 0x000000ff34347812 */ /* 0x000fe200078ec0ff */
[----:B------:R-:W4:Y:S01]  /*df50*/  LDL.LU R41, [R1+0x28] ;  /* 0x0000280001297983 */ /* 0x000f220000300800 */
[----:B------:R-:W-:-:S02]  /*df60*/  F2FP.SATFINITE.E4M3.F32.PACK_AB_MERGE_C R60, RZ, R60, RZ ;  /* 0x0000003cff3c723e */ /* 0x000fc400048070ff */
[----:B------:R-:W-:Y:S02]  /*df70*/  LOP3.LUT R7, R45, 0xffff, RZ, 0xc0, !PT ;  /* 0x0000ffff2d077812 */ /* 0x000fe400078ec0ff */
[----:B------:R-:W-:Y:S01]  /*df80*/  LOP3.LUT R9, R53, 0xffff, RZ, 0xc0, !PT ;  /* 0x0000ffff35097812 */ /* 0x000fe200078ec0ff */
[----:B------:R-:W2:Y:S01]  /*df90*/  LDL.LU R45, [R1+0x1c] ;  /* 0x00001c00012d7983 */ /* 0x000ea20000300800 */
[----:B------:R-:W-:Y:S02]  /*dfa0*/  LOP3.LUT R56, R56, 0xff, RZ, 0xc0, !PT ;  /* 0x000000ff38387812 */ /* 0x000fe400078ec0ff */
[----:B------:R-:W-:Y:S01]  /*dfb0*/  F2FP.SATFINITE.E4M3.F32.PACK_AB_MERGE_C R61, RZ, R61, RZ ;  /* 0x0000003dff3d723e */ /* 0x000fe200048070ff */
[----:B------:R-:W2:Y:S01]  /*dfc0*/  LDL.LU R49, [R1+0x18] ;  /* 0x0000180001317983 */ /* 0x000ea20000300800 */
[----:B------:R-:W-:Y:S02]  /*dfd0*/  F2FP.SATFINITE.E4M3.F32.PACK_AB_MERGE_C R64, RZ, R64, RZ ;  /* 0x00000040ff40723e */ /* 0x000fe400048070ff */
[----:B------:R-:W-:-:S02]  /*dfe0*/  LOP3.LUT R8, R57, 0xffff, RZ, 0xc0, !PT ;  /* 0x0000ffff39087812 */ /* 0x000fc400078ec0ff */
[----:B------:R-:W-:Y:S02]  /*dff0*/  F2FP.SATFINITE.E4M3.F32.PACK_AB_MERGE_C R65, RZ, R65, RZ ;  /* 0x00000041ff41723e */ /* 0x000fe400048070ff */
[----:B------:R-:W-:Y:S02]  /*e000*/  F2FP.SATFINITE.E4M3.F32.PACK_AB_MERGE_C R69, RZ, R69, RZ ;  /* 0x00000045ff45723e */ /* 0x000fe400048070ff */
[----:B------:R-:W-:Y:S02]  /*e010*/  PRMT R6, R6, 0x7604, R48 ;  /* 0x0000760406067816 */ /* 0x000fe40000000030 */
[----:B------:R-:W-:Y:S01]  /*e020*/  F2FP.SATFINITE.E4M3.F32.PACK_AB_MERGE_C R68, RZ, R68, RZ ;  /* 0x00000044ff44723e */ /* 0x000fe200048070ff */
[----:B------:R-:W2:Y:S01]  /*e030*/  LDL.LU R48, [R1+0xc] ;  /* 0x00000c0001307983 */ /* 0x000ea20000300800 */
[----:B------:R-:W-:Y:S02]  /*e040*/  F2FP.SATFINITE.E4M3.F32.PACK_AB_MERGE_C R73, RZ, R73, RZ ;  /* 0x00000049ff49723e */ /* 0x000fe400048070ff */
[----:B------:R-:W-:Y:S01]  /*e050*/  LOP3.LUT R60, R60, 0xff, RZ, 0xc0, !PT ;  /* 0x000000ff3c3c7812 */ /* 0x000fe200078ec0ff */
[----:B------:R-:W2:Y:S01]  /*e060*/  LDL.LU R53, [R1+0x8] ;  /* 0x0000080001357983 */ /* 0x000ea20000300800 */
[----:B------:R-:W-:-:S02]  /*e070*/  F2FP.SATFINITE.E4M3.F32.PACK_AB_MERGE_C R72, RZ, R72, RZ ;  /* 0x00000048ff48723e */ /* 0x000fc400048070ff */
[----:B------:R-:W-:Y:S02]  /*e080*/  PRMT R9, R9, 0x7604, R52 ;  /* 0x0000760409097816 */ /* 0x000fe40000000034 */
[----:B------:R-:W-:Y:S01]  /*e090*/  LOP3.LUT R21, R61, 0xffff, RZ, 0xc0, !PT ;  /* 0x0000ffff3d157812 */ /* 0x000fe200078ec0ff */
[----:B------:R-:W2:Y:S01]  /*e0a0*/  LDL.LU R52, [R1+0x7c] ;  /* 0x00007c0001347983 */ /* 0x000ea20000300800 */
[----:B------:R-:W-:Y:S02]  /*e0b0*/  LOP3.LUT R64, R64, 0xff, RZ, 0xc0, !PT ;  /* 0x000000ff40407812 */ /* 0x000fe400078ec0ff */
[----:B------:R-:W-:Y:S02]  /*e0c0*/  PRMT R8, R8, 0x7604, R56 ;  /* 0x0000760408087816 */ /* 0x000fe40000000038 */
[----:B------:R-:W-:Y:S01]  /*e0d0*/  LOP3.LUT R20, R65, 0xffff, RZ, 0xc0, !PT ;  /* 0x0000ffff41147812 */ /* 0x000fe200078ec0ff */
[----:B------:R-:W2:Y:S01]  /*e0e0*/  LDL.LU R56, [R1+0x78] ;  /* 0x0000780001387983 */ /* 0x000ea20000300800 */
[----:B------:R-:W-:-:S02]  /*e0f0*/  LOP3.LUT R69, R69, 0xffff, RZ, 0xc0, !PT ;  /* 0x0000ffff45457812 */ /* 0x000fc400078ec0ff */
[----:B------:R-:W-:Y:S01]  /*e100*/  LOP3.LUT R68, R68, 0xff, RZ, 0xc0, !PT ;  /* 0x000000ff44447812 */ /* 0x000fe200078ec0ff */
[----:B------:R-:W2:Y:S01]  /*e110*/  LDL.LU R61, [R1+0x6c] ;  /* 0x00006c00013d7983 */ /* 0x000ea20000300800 */
[----:B------:R-:W-:Y:S02]  /*e120*/  LOP3.LUT R73, R73, 0xffff, RZ, 0xc0, !PT ;  /* 0x0000ffff49497812 */ /* 0x000fe400078ec0ff */
[----:B------:R-:W-:Y:S01]  /*e130*/  LOP3.LUT R72, R72, 0xff, RZ, 0xc0, !PT ;  /* 0x000000ff48487812 */ /* 0x000fe200078ec0ff */
[----:B------:R-:W2:Y:S01]  /*e140*/  LDL.LU R65, [R1+0x68] ;  /* 0x0000680001417983 */ /* 0x000ea20000300800 */
[----:B------:R-:W-:Y:S02]  /*e150*/  PRMT R21, R21, 0x7604, R60 ;  /* 0x0000760415157816 */ /* 0x000fe4000000003c */
[----:B------:R-:W-:Y:S01]  /*e160*/  PRMT R20, R20, 0x7604, R64 ;  /* 0x0000760414147816 */ /* 0x000fe20000000040 */
[----:B------:R-:W2:Y:S01]  /*e170*/  LDL.LU R60, [R1+0x5c] ;  /* 0x00005c00013c7983 */ /* 0x000ea20000300800 */
[----:B------:R-:W-:-:S02]  /*e180*/  PRMT R68, R69, 0x7604, R68 ;  /* 0x0000760445447816 */ /* 0x000fc40000000044 */
[----:B------:R-:W-:Y:S01]  /*e190*/  PRMT R72, R73, 0x7604, R72 ;  /* 0x0000760449487816 */ /* 0x000fe20000000048 */
[----:B------:R-:W2:Y:S04]  /*e1a0*/  LDL.LU R64, [R1+0x58] ;  /* 0x0000580001407983 */ /* 0x000ea80000300800 */
[----:B------:R-:W2:Y:S04]  /*e1b0*/  LDL.LU R69, [R1+0x4c] ;  /* 0x00004c0001457983 */ /* 0x000ea80000300800 */
[----:B------:R-:W2:Y:S01]  /*e1c0*/  LDL.LU R73, [R1+0x48] ;  /* 0x0000480001497983 */ /* 0x000ea20000300800 */
[----:B------:R-:W-:-:S05]  /*e1d0*/  FMUL R18, R18, UR7 ;  /* 0x0000000712127c20 */ /* 0x000fca0008400000 */
[----:B------:R-:W-:-:S13]  /*e1e0*/  FSETP.GEU.AND P3, PT, R18, -126, PT ;  /* 0xc2fc00001200780b */ /* 0x000fda0003f6e000 */
[----:B------:R-:W-:-:S06]  /*e1f0*/  @!P3 FMUL R18, R18, 0.5 ;  /* 0x3f0000001212b820 */ /* 0x000fcc0000400000 */
[----:B------:R-:W1:Y:S01]  /*e200*/  MUFU.EX2 R18, R18 ;  /* 0x0000001200127308 */ /* 0x000e620000000800 */
[----:B------:R-:W-:Y:S01]  /*e210*/  F2FP.SATFINITE.E4M3.F32.PACK_AB_MERGE_C R30, RZ, R30, RZ ;  /* 0x0000001eff1e723e */ /* 0x000fe200048070ff */
[----:B------:R-:W-:Y:S01]  /*e220*/  FADD R12, R16, R12 ;  /* 0x0000000c100c7221 */ /* 0x000fe20000000000 */
[----:B------:R-:W-:Y:S02]  /*e230*/  F2FP.SATFINITE.E4M3.F32.PACK_AB_MERGE_C R26, RZ, R26, RZ ;  /* 0x0000001aff1a723e */ /* 0x000fe400048070ff */
[----:B------:R-:W-:Y:S02]  /*e240*/  F2FP.SATFINITE.E4M3.F32.PACK_AB_MERGE_C R27, RZ, R27, RZ ;  /* 0x0000001bff1b723e */ /* 0x000fe400048070ff */
[----:B------:R-:W-:Y:S01]  /*e250*/  F2FP.SATFINITE.E4M3.F32.PACK_AB_MERGE_C R31, RZ, R31, RZ ;  /* 0x0000001fff1f723e */ /* 0x000fe200048070ff */
[----:B------:R-:W-:Y:S01]  /*e260*/  FADD R16, R15, R11 ;  /* 0x0000000b0f107221 */ /* 0x000fe20000000000 */
[----:B------:R-:W-:Y:S01]  /*e270*/  IMAD.U32 R15, R30, 0x10000, RZ ;  /* 0x000100001e0f7824 */ /* 0x000fe200078e00ff */
[----:B------:R-:W-:Y:S01]  /*e280*/  F2FP.SATFINITE.E4M3.F32.PACK_AB_MERGE_C R50, RZ, R50, RZ ;  /* 0x00000032ff32723e */ /* 0x000fe200048070ff */
[----:B-1----:R-:W-:Y:S01]  /*e290*/  @!P3 FMUL R18, R18, R18 ;  /* 0x000000121212b220 */ /* 0x002fe20000400000 */
[----:B------:R-:W-:Y:S01]  /*e2a0*/  LOP3.LUT R27, R27, 0xffff, RZ, 0xc0, !PT ;  /* 0x0000ffff1b1b7812 */ /* 0x000fe200078ec0ff */
[----:B------:R-:W-:Y:S01]  /*e2b0*/  IMAD.U32 R26, R26, 0x10000, RZ ;  /* 0x000100001a1a7824 */ /* 0x000fe200078e00ff */
[----:B------:R-:W-:Y:S01]  /*e2c0*/  LOP3.LUT R31, R31, 0xffff, RZ, 0xc0, !PT ;  /* 0x0000ffff1f1f7812 */ /* 0x000fe200078ec0ff */
[----:B------:R-:W-:-:S01]  /*e2d0*/  FADD R11, R14, R10 ;  /* 0x0000000a0e0b7221 */ /* 0x000fc20000000000 */
[----:B------:R-:W-:Y:S01]  /*e2e0*/  LOP3.LUT R24, R24, 0xff0000, R15, 0xf8, !PT ;  /* 0x00ff000018187812 */ /* 0x000fe200078ef80f */
[----:B------:R-:W-:-:S01]  /*e2f0*/  FADD R13, R17, R13 ;  /* 0x0000000d110d7221 */ /* 0x000fc20000000000 */
[----:B------:R-:W-:Y:S01]  /*e300*/  IMAD.U32 R15, R50, 0x10000, RZ ;  /* 0x00010000320f7824 */ /* 0x000fe200078e00ff */
[----:B------:R-:W-:Y:S01]  /*e310*/  LOP3.LUT R25, R25, 0xff0000, R26, 0xf8, !PT ;  /* 0x00ff000019197812 */ /* 0x000fe200078ef81a */
[----:B------:R-:W-:Y:S01]  /*e320*/  IMAD.SHL.U32 R10, R27, 0x1000000, RZ ;  /* 0x010000001b0a7824 */ /* 0x000fe200078e00ff */
[----:B------:R-:W-:Y:S01]  /*e330*/  F2FP.SATFINITE.E4M3.F32.PACK_AB_MERGE_C R58, RZ, R58, RZ ;  /* 0x0000003aff3a723e */ /* 0x000fe200048070ff */
[----:B------:R-:W-:Y:S01]  /*e340*/  IMAD.SHL.U32 R31, R31, 0x1000000, RZ ;  /* 0x010000001f1f7824 */ /* 0x000fe200078e00ff */
[----:B------:R-:W-:Y:S01]  /*e350*/  F2FP.SATFINITE.E4M3.F32.PACK_AB_MERGE_C R59, RZ, R59, RZ ;  /* 0x0000003bff3b723e */ /* 0x000fe200048070ff */
[----:B------:R-:W-:Y:S01]  /*e360*/  FADD R13, R13, R16 ;  /* 0x000000100d0d7221 */ /* 0x000fe20000000000 */
[----:B------:R-:W-:-:S01]  /*e370*/  FADD R12, R12, R11 ;  /* 0x0000000b0c0c7221 */ /* 0x000fc20000000000 */
[----:B------:R-:W-:Y:S01]  /*e380*/  LOP3.LUT R6, R6, 0xff0000, R15, 0xf8, !PT ;  /* 0x00ff000006067812 */ /* 0x000fe200078ef80f */
[----:B------:R-:W-:Y:S01]  /*e390*/  IMAD.U32 R15, R58, 0x10000, RZ ;  /* 0x000100003a0f7824 */ /* 0x000fe200078e00ff */
[----:B------:R-:W-:-:S02]  /*e3a0*/  LOP3.LUT R25, R25, R10, RZ, 0xfc, !PT ;  /* 0x0000000a19197212 */ /* 0x000fc400078efcff */
[----:B------:R-:W-:Y:S02]  /*e3b0*/  LOP3.LUT R24, R24, R31, RZ, 0xfc, !PT ;  /* 0x0000001f18187212 */ /* 0x000fe400078efcff */
[----:B------:R-:W-:Y:S01]  /*e3c0*/  LOP3.LUT R59, R59, 0xffff, RZ, 0xc0, !PT ;  /* 0x0000ffff3b3b7812 */ /* 0x000fe200078ec0ff */
[----:B------:R-:W-:-:S01]  /*e3d0*/  FADD R13, R13, R12 ;  /* 0x0000000c0d0d7221 */ /* 0x000fc20000000000 */
[----:B------:R-:W-:Y:S02]  /*e3e0*/  SEL R12, R24, R25, P1 ;  /* 0x00000019180c7207 */ /* 0x000fe40000800000 */
[----:B------:R-:W-:Y:S01]  /*e3f0*/  SEL R25, R25, R24, P1 ;  /* 0x0000001819197207 */ /* 0x000fe20000800000 */
[----:B------:R-:W-:Y:S01]  /*e400*/  IMAD.SHL.U32 R59, R59, 0x1000000, RZ ;  /* 0x010000003b3b7824 */ /* 0x000fe200078e00ff */
[----:B------:R-:W-:Y:S01]  /*e410*/  LOP3.LUT R8, R8, 0xff0000, R15, 0xf8, !PT ;  /* 0x00ff000008087812 */ /* 0x000fe200078ef80f */
[----:B-----5:R-:W-:-:S03]  /*e420*/  FMUL R235, R235, R18 ;  /* 0x00000012ebeb7220 */ /* 0x020fc60000400000 */
[----:B------:R-:W-:Y:S01]  /*e430*/  LOP3.LUT R8, R8, R59, RZ, 0xfc, !PT ;  /* 0x0000003b08087212 */ /* 0x000fe200078efcff */
[-C--:B---3--:R-:W-:Y:S01]  /*e440*/  FMUL R151, R151, R18.reuse ;  /* 0x0000001297977220 */ /* 0x088fe20000400000 */
[-C--:B----4-:R-:W-:Y:S01]  /*e450*/  FMUL R41, R41, R18.reuse ;  /* 0x0000001229297220 */ /* 0x090fe20000400000 */
[-C--:B--2---:R-:W-:Y:S01]  /*e460*/  FMUL R45, R45, R18.reuse ;  /* 0x000000122d2d7220 */ /* 0x084fe20000400000 */
        /* <DEDUP_REMOVED lines=10> */
[----:B------:R-:W-:-:S05]  /*e510*/  FMUL R73, R73, R18 ;  /* 0x0000001249497220 */ /* 0x000fca0000400000 */
[----:B------:R-:W-:Y:S04]  /*e520*/  STL [R1+0x48], R73 ;  /* 0x0000484901007387 */ /* 0x000fe80000100800 */
        /* <DEDUP_REMOVED lines=12> */
[----:B------:R-:W2:Y:S04]  /*e5f0*/  LDL.LU R24, [R1+0x94] ;  /* 0x0000940001187983 */ /* 0x000ea80000300800 */
[----:B------:R-:W-:Y:S04]  /*e600*/  STL [R1+0x2c], R151 ;  /* 0x00002c9701007387 */ /* 0x000fe80000100800 */
[----:B------:R-:W3:Y:S04]  /*e610*/  LDL R59, [R1+0xa0] ;  /* 0x0000a000013b7983 */ /* 0x000ee80000100800 */
[----:B------:R-:W-:Y:S04]  /*e620*/  STL [R1+0x38], R235 ;  /* 0x000038eb01007387 */ /* 0x000fe80000100800 */
[----:B------:R-:W4:Y:S01]  /*e630*/  LDL R58, [R1+0x9c] ;  /* 0x00009c00013a7983 */ /* 0x000f220000100800 */
[----:B------:R-:W-:-:S02]  /*e640*/  F2FP.SATFINITE.E4M3.F32.PACK_AB_MERGE_C R38, RZ, R38, RZ ;  /* 0x00000026ff26723e */ /* 0x000fc400048070ff */
[----:B------:R-:W-:Y:S02]  /*e650*/  F2FP.SATFINITE.E4M3.F32.PACK_AB_MERGE_C R74, RZ, R74, RZ ;  /* 0x0000004aff4a723e */ /* 0x000fe400048070ff */
[----:B------:R-:W-:Y:S01]  /*e660*/  F2FP.SATFINITE.E4M3.F32.PACK_AB_MERGE_C R66, RZ, R66, RZ ;  /* 0x00000042ff42723e */ /* 0x000fe200048070ff */
[----:B------:R-:W-:Y:S01]  /*e670*/  IMAD.U32 R17, R38, 0x10000, RZ ;  /* 0x0001000026117824 */ /* 0x000fe200078e00ff */
[----:B------:R-:W-:Y:S01]  /*e680*/  F2FP.SATFINITE.E4M3.F32.PACK_AB_MERGE_C R88, RZ, R88, RZ ;  /* 0x00000058ff58723e */ /* 0x000fe200048070ff */
[----:B------:R-:W-:Y:S01]  /*e690*/  IMAD.U32 R15, R74, 0x10000, RZ ;  /* 0x000100004a0f7824 */ /* 0x000fe200078e00ff */
[----:B------:R-:W-:Y:S02]  /*e6a0*/  F2FP.SATFINITE.E4M3.F32.PACK_AB_MERGE_C R89, RZ, R89, RZ ;  /* 0x00000059ff59723e */ /* 0x000fe400048070ff */
[----:B------:R-:W-:Y:S02]  /*e6b0*/  F2FP.SATFINITE.E4M3.F32.PACK_AB_MERGE_C R34, RZ, R34, RZ ;  /* 0x00000022ff22723e */ /* 0x000fe400048070ff */
[----:B------:R-:W-:-:S02]  /*e6c0*/  F2FP.SATFINITE.E4M3.F32.PACK_AB_MERGE_C R35, RZ, R35, RZ ;  /* 0x00000023ff23723e */ /* 0x000fc400048070ff */
[----:B------:R-:W-:Y:S02]  /*e6d0*/  F2FP.SATFINITE.E4M3.F32.PACK_AB_MERGE_C R90, RZ, R90, RZ ;  /* 0x0000005aff5a723e */ /* 0x000fe400048070ff */
[----:B------:R-:W-:Y:S02]  /*e6e0*/  F2FP.SATFINITE.E4M3.F32.PACK_AB_MERGE_C R76, RZ, R76, RZ ;  /* 0x0000004cff4c723e */ /* 0x000fe400048070ff */
[----:B------:R-:W-:Y:S02]  /*e6f0*/  F2FP.SATFINITE.E4M3.F32.PACK_AB_MERGE_C R77, RZ, R77, RZ ;  /* 0x0000004dff4d723e */ /* 0x000fe400048070ff */
[----:B------:R-:W-:Y:S01]  /*e700*/  LOP3.LUT R22, R22, 0xff0000, R17, 0xf8, !PT ;  /* 0x00ff000016167812 */ /* 0x000fe200078ef811 */
[----:B------:R-:W-:Y:S01]  /*e710*/  IMAD.U32 R17, R66, 0x10000, RZ ;  /* 0x0001000042117824 */ /* 0x000fe200078e00ff */
[----:B------:R-:W-:Y:S02]  /*e720*/  F2FP.SATFINITE.E4M3.F32.PACK_AB_MERGE_C R40, RZ, R40, RZ ;  /* 0x00000028ff28723e */ /* 0x000fe400048070ff */
[----:B------:R-:W-:-:S02]  /*e730*/  LOP3.LUT R88, R88, 0xff, RZ, 0xc0, !PT ;  /* 0x000000ff58587812 */ /* 0x000fc400078ec0ff */
[----:B------:R-:W-:Y:S01]  /*e740*/  LOP3.LUT R89, R89, 0xffff, RZ, 0xc0, !PT ;  /* 0x0000ffff59597812 */ /* 0x000fe200078ec0ff */
[----:B------:R-:W-:Y:S01]  /*e750*/  IMAD.U32 R34, R34, 0x10000, RZ ;  /* 0x0001000022227824 */ /* 0x000fe200078e00ff */
[----:B------:R-:W-:Y:S02]  /*e760*/  F2FP.SATFINITE.E4M3.F32.PACK_AB_MERGE_C R44, RZ, R44, RZ ;  /* 0x0000002cff2c723e */ /* 0x000fe400048070ff */
[----:B------:R-:W-:Y:S02]  /*e770*/  F2FP.SATFINITE.E4M3.F32.PACK_AB_MERGE_C R78, RZ, R78, RZ ;  /* 0x0000004eff4e723e */ /* 0x000fe400048070ff */
[----:B------:R-:W-:Y:S02]  /*e780*/  LOP3.LUT R35, R35, 0xffff, RZ, 0xc0, !PT ;  /* 0x0000ffff23237812 */ /* 0x000fe400078ec0ff */
[----:B------:R-:W-:Y:S02]  /*e790*/  F2FP.SATFINITE.E4M3.F32.PACK_AB_MERGE_C R104, RZ, R104, RZ ;  /* 0x00000068ff68723e */ /* 0x000fe400048070ff */
[----:B------:R-:W-:-:S02]  /*e7a0*/  F2FP.SATFINITE.E4M3.F32.PACK_AB_MERGE_C R105, RZ, R105, RZ ;  /* 0x00000069ff69723e */ /* 0x000fc400048070ff */
[----:B------:R-:W-:Y:S02]  /*e7b0*/  F2FP.SATFINITE.E4M3.F32.PACK_AB_MERGE_C R42, RZ, R42, RZ ;  /* 0x0000002aff2a723e */ /* 0x000fe400048070ff */
[----:B------:R-:W-:Y:S01]  /*e7c0*/  LOP3.LUT R72, R72, 0xff0000, R15, 0xf8, !PT ;  /* 0x00ff000048487812 */ /* 0x000fe200078ef80f */
[----:B------:R-:W-:Y:S01]  /*e7d0*/  IMAD.U32 R15, R90, 0x10000, RZ ;  /* 0x000100005a0f7824 */ /* 0x000fe200078e00ff */
[----:B------:R-:W-:Y:S02]  /*e7e0*/  F2FP.SATFINITE.E4M3.F32.PACK_AB_MERGE_C R43, RZ, R43, RZ ;  /* 0x0000002bff2b723e */ /* 0x000fe400048070ff */
[----:B------:R-:W-:Y:S02]  /*e7f0*/  LOP3.LUT R76, R76, 0xff, RZ, 0xc0, !PT ;  /* 0x000000ff4c4c7812 */ /* 0x000fe400078ec0ff */
[----:B------:R-:W-:Y:S02]  /*e800*/  LOP3.LUT R77, R77, 0xffff, RZ, 0xc0, !PT ;  /* 0x0000ffff4d4d7812 */ /* 0x000fe400078ec0ff */
[----:B------:R-:W-:-:S02]  /*e810*/  F2FP.SATFINITE.E4M3.F32.PACK_AB_MERGE_C R46, RZ, R46, RZ ;  /* 0x0000002eff2e723e */ /* 0x000fc400048070ff */
[----:B------:R-:W-:Y:S02]  /*e820*/  F2FP.SATFINITE.E4M3.F32.PACK_AB_MERGE_C R47, RZ, R47, RZ ;  /* 0x0000002fff2f723e */ /* 0x000fe400048070ff */
[----:B------:R-:W-:Y:S02]  /*e830*/  LOP3.LUT R40, R40, 0xff, RZ, 0xc0, !PT ;  /* 0x000000ff28287812 */ /* 0x000fe400078ec0ff */
[----:B------:R-:W-:Y:S02]  /*e840*/  PRMT R88, R89, 0x7604, R88 ;  /* 0x0000760459587816 */ /* 0x000fe40000000058 */
[----:B------:R-:W-:Y:S02]  /*e850*/  F2FP.SATFINITE.E4M3.F32.PACK_AB_MERGE_C R70, RZ, R70, RZ ;  /* 0x00000046ff46723e */ /* 0x000fe400048070ff */
[----:B------:R-:W-:Y:S01]  /*e860*/  F2FP.SATFINITE.E4M3.F32.PACK_AB_MERGE_C R106, RZ, R106, RZ ;  /* 0x0000006aff6a723e */ /* 0x000fe200048070ff */
[----:B------:R-:W-:Y:S01]  /*e870*/  IMAD.SHL.U32 R14, R35, 0x1000000, RZ ;  /* 0x01000000230e7824 */ /* 0x000fe200078e00ff */
[----:B------:R-:W-:-:S02]  /*e880*/  LOP3.LUT R44, R44, 0xff, RZ, 0xc0, !PT ;  /* 0x000000ff2c2c7812 */ /* 0x000fc400078ec0ff */
[----:B------:R-:W-:Y:S02]  /*e890*/  F2FP.SATFINITE.E4M3.F32.PACK_AB_MERGE_C R92, RZ, R92, RZ ;  /* 0x0000005cff5c723e */ /* 0x000fe400048070ff */
[----:B------:R-:W-:Y:S02]  /*e8a0*/  F2FP.SATFINITE.E4M3.F32.PACK_AB_MERGE_C R93, RZ, R93, RZ ;  /* 0x0000005dff5d723e */ /* 0x000fe400048070ff */
[----:B------:R-:W-:Y:S01]  /*e8b0*/  LOP3.LUT R20, R20, 0xff0000, R17, 0xf8, !PT ;  /* 0x00ff000014147812 */ /* 0x000fe200078ef811 */
[----:B------:R-:W-:Y:S01]  /*e8c0*/  IMAD.U32 R17, R78, 0x10000, RZ ;  /* 0x000100004e117824 */ /* 0x000fe200078e00ff */
[----:B------:R-:W-:Y:S01]  /*e8d0*/  LOP3.LUT R104, R104, 0xff, RZ, 0xc0, !PT ;  /* 0x000000ff68687812 */ /* 0x000fe200078ec0ff */
[----:B------:R-:W-:Y:S01]  /*e8e0*/  IMAD.U32 R42, R42, 0x10000, RZ ;  /* 0x000100002a2a7824 */ /* 0x000fe200078e00ff */
[----:B------:R-:W-:Y:S02]  /*e8f0*/  LOP3.LUT R105, R105, 0xffff, RZ, 0xc0, !PT ;  /* 0x0000ffff69697812 */ /* 0x000fe400078ec0ff */
[----:B------:R-:W-:Y:S01]  /*e900*/  LOP3.LUT R43, R43, 0xffff, RZ, 0xc0, !PT ;  /* 0x0000ffff2b2b7812 */ /* 0x000fe200078ec0ff */
[----:B------:R-:W-:Y:S01]  /*e910*/  IMAD.U32 R46, R46, 0x10000, RZ ;  /* 0x000100002e2e7824 */ /* 0x000fe200078e00ff */
[----:B------:R-:W-:-:S02]  /*e920*/  PRMT R76, R77, 0x7604, R76 ;  /* 0x000076044d4c7816 */ /* 0x000fc4000000004c */
[----:B------:R-:W-:Y:S02]  /*e930*/  LOP3.LUT R23, R23, 0xff0000, R34, 0xf8, !PT ;  /* 0x00ff000017177812 */ /* 0x000fe400078ef822 */
[----:B------:R-:W-:Y:S02]  /*e940*/  F2FP.SATFINITE.E4M3.F32.PACK_AB_MERGE_C R94, RZ, R94, RZ ;  /* 0x0000005eff5e723e */ /* 0x000fe400048070ff */
[----:B------:R-:W-:Y:S01]  /*e950*/  LOP3.LUT R47, R47, 0xffff, RZ, 0xc0, !PT ;  /* 0x0000ffff2f2f7812 */ /* 0x000fe200078ec0ff */
[----:B------:R-:W-:Y:S01]  /*e960*/  IMAD.U32 R33, R70, 0x10000, RZ ;  /* 0x0001000046217824 */ /* 0x000fe200078e00ff */
[----:B------:R-:W-:Y:S02]  /*e970*/  PRMT R19, R19, 0x7604, R40 ;  /* 0x0000760413137816 */ /* 0x000fe40000000028 */
[----:B------:R-:W-:Y:S02]  /*e980*/  F2FP.SATFINITE.E4M3.F32.PACK_AB_MERGE_C R80, RZ, R80, RZ ;  /* 0x00000050ff50723e */ /* 0x000fe400048070ff */
[----:B------:R-:W-:-:S02]  /*e990*/  F2FP.SATFINITE.E4M3.F32.PACK_AB_MERGE_C R81, RZ, R81, RZ ;  /* 0x00000051ff51723e */ /* 0x000fc400048070ff */
[----:B------:R-:W-:Y:S02]  /*e9a0*/  F2FP.SATFINITE.E4M3.F32.PACK_AB_MERGE_C R84, RZ, R84, RZ ;  /* 0x00000054ff54723e */ /* 0x000fe400048070ff */
[----:B------:R-:W-:Y:S02]  /*e9b0*/  F2FP.SATFINITE.E4M3.F32.PACK_AB_MERGE_C R85, RZ, R85, RZ ;  /* 0x00000055ff55723e */ /* 0x000fe400048070ff */
[----:B------:R-:W-:Y:S02]  /*e9c0*/  F2FP.SATFINITE.E4M3.F32.PACK_AB_MERGE_C R120, RZ, R120, RZ ;  /* 0x00000078ff78723e */ /* 0x000fe400048070ff */
[----:B------:R-:W-:Y:S02]  /*e9d0*/  F2FP.SATFINITE.E4M3.F32.PACK_AB_MERGE_C R121, RZ, R121, RZ ;  /* 0x00000079ff79723e */ /* 0x000fe400048070ff */
[----:B------:R-:W-:Y:S01]  /*e9e0*/  LOP3.LUT R88, R88, 0xff0000, R15, 0xf8, !PT ;  /* 0x00ff000058587812 */ /* 0x000fe200078ef80f */
[----:B------:R-:W-:Y:S01]  /*e9f0*/  IMAD.U32 R15, R106, 0x10000, RZ ;  /* 0x000100006a0f7824 */ /* 0x000fe200078e00ff */
[----:B------:R-:W-:-:S02]  /*ea00*/  PRMT R7, R7, 0x7604, R44 ;  /* 0x0000760407077816 */ /* 0x000fc4000000002c */
[----:B------:R-:W-:Y:S02]  /*ea10*/  LOP3.LUT R92, R92, 0xff, RZ, 0xc0, !PT ;  /* 0x000000ff5c5c7812 */ /* 0x000fe400078ec0ff */
[----:B------:R-:W-:Y:S02]  /*ea20*/  LOP3.LUT R93, R93, 0xffff, RZ, 0xc0, !PT ;  /* 0x0000ffff5d5d7812 */ /* 0x000fe400078ec0ff */
[----:B------:R-:W-:Y:S02]  /*ea30*/  F2FP.SATFINITE.E4M3.F32.PACK_AB_MERGE_C R62, RZ, R62, RZ ;  /* 0x0000003eff3e723e */ /* 0x000fe400048070ff */
[----:B------:R-:W-:Y:S01]  /*ea40*/  F2FP.SATFINITE.E4M3.F32.PACK_AB_MERGE_C R63, RZ, R63, RZ ;  /* 0x0000003fff3f723e */ /* 0x000fe200048070ff */
[----:B------:R-:W-:Y:S01]  /*ea50*/  IMAD.SHL.U32 R10, R43, 0x1000000, RZ ;  /* 0x010000002b0a7824 */ /* 0x000fe200078e00ff */
[----:B------:R-:W-:Y:S02]  /*ea60*/  PRMT R104, R105, 0x7604, R104 ;  /* 0x0000760469687816 */ /* 0x000fe40000000068 */
[----:B------:R-:W-:-:S02]  /*ea70*/  F2FP.SATFINITE.E4M3.F32.PACK_AB_MERGE_C R82, RZ, R82, RZ ;  /* 0x00000052ff52723e */ /* 0x000fc400048070ff */
[----:B------:R-:W-:Y:S02]  /*ea80*/  F2FP.SATFINITE.E4M3.F32.PACK_AB_MERGE_C R86, RZ, R86, RZ ;  /* 0x00000056ff56723e */ /* 0x000fe400048070ff */
[----:B------:R-:W-:Y:S02]  /*ea90*/  F2FP.SATFINITE.E4M3.F32.PACK_AB_MERGE_C R122, RZ, R122, RZ ;  /* 0x0000007aff7a723e */ /* 0x000fe400048070ff */
[----:B------:R-:W-:Y:S02]  /*eaa0*/  F2FP.SATFINITE.E4M3.F32.PACK_AB_MERGE_C R108, RZ, R108, RZ ;  /* 0x0000006cff6c723e */ /* 0x000fe400048070ff */
[----:B------:R-:W-:Y:S02]  /*eab0*/  F2FP.SATFINITE.E4M3.F32.PACK_AB_MERGE_C R109, RZ, R109, RZ ;  /* 0x0000006dff6d723e */ /* 0x000fe400048070ff */
[----:B------:R-:W-:Y:S01]  /*eac0*/  LOP3.LUT R76, R76, 0xff0000, R17, 0xf8, !PT ;  /* 0x00ff00004c4c7812 */ /* 0x000fe200078ef811 */
[----:B------:R-:W-:Y:S01]  /*ead0*/  IMAD.U32 R17, R94, 0x10000, RZ ;  /* 0x000100005e117824 */ /* 0x000fe200078e00ff */
[----:B------:R-:W-:Y:S01]  /*eae0*/  LOP3.LUT R23, R23, R14, RZ, 0xfc, !PT ;  /* 0x0000000e17177212 */ /* 0x000fe200078efcff */
[----:B------:R-:W-:Y:S01]  /*eaf0*/  IMAD.SHL.U32 R14, R47, 0x1000000, RZ ;  /* 0x010000002f0e7824 */ /* 0x000fe200078e00ff */
[----:B------:R-:W-:-:S02]  /*eb00*/  LOP3.LUT R80, R80, 0xff, RZ, 0xc0, !PT ;  /* 0x000000ff50507812 */ /* 0x000fc400078ec0ff */
[----:B------:R-:W-:Y:S02]  /*eb10*/  LOP3.LUT R81, R81, 0xffff, RZ, 0xc0, !PT ;  /* 0x0000ffff51517812 */ /* 0x000fe400078ec0ff */
[----:B------:R-:W-:Y:S02]  /*eb20*/  LOP3.LUT R84, R84, 0xff, RZ, 0xc0, !PT ;  /* 0x000000ff54547812 */ /* 0x000fe400078ec0ff */
[----:B------:R-:W-:Y:S02]  /*eb30*/  LOP3.LUT R85, R85, 0xffff, RZ, 0xc0, !PT ;  /* 0x0000ffff55557812 */ /* 0x000fe400078ec0ff */
[----:B------:R-:W-:Y:S02]  /*eb40*/  LOP3.LUT R120, R120, 0xff, RZ, 0xc0, !PT ;  /* 0x000000ff78787812 */ /* 0x000fe400078ec0ff */
[----:B------:R-:W-:Y:S02]  /*eb50*/  LOP3.LUT R121, R121, 0xffff, RZ, 0xc0, !PT ;  /* 0x0000ffff79797812 */ /* 0x000fe400078ec0ff */
[----:B------:R-:W-:Y:S01]  /*eb60*/  LOP3.LUT R19, R19, 0xff0000, R42, 0xf8, !PT ;  /* 0x00ff000013137812 */ /* 0x000fe200078ef82a */
[----:B------:R-:W-:Y:S01]  /*eb70*/  IMAD.U32 R62, R62, 0x10000, RZ ;  /* 0x000100003e3e7824 */ /* 0x000fe200078e00ff */
[----:B------:R-:W-:-:S02]  /*eb80*/  PRMT R92, R93, 0x7604, R92 ;  /* 0x000076045d5c7816 */ /* 0x000fc4000000005c */
[----:B------:R-:W-:Y:S02]  /*eb90*/  LOP3.LUT R7, R7, 0xff0000, R46, 0xf8, !PT ;  /* 0x00ff000007077812 */ /* 0x000fe400078ef82e */
[----:B------:R-:W-:Y:S02]  /*eba0*/  F2FP.SATFINITE.E4M3.F32.PACK_AB_MERGE_C R110, RZ, R110, RZ ;  /* 0x0000006eff6e723e */ /* 0x000fe400048070ff */
[----:B------:R-:W-:Y:S01]  /*ebb0*/  LOP3.LUT R63, R63, 0xffff, RZ, 0xc0, !PT ;  /* 0x0000ffff3f3f7812 */ /* 0x000fe200078ec0ff */
[----:B------:R-:W-:Y:S01]  /*ebc0*/  IMAD.U32 R37, R86, 0x10000, RZ ;  /* 0x0001000056257824 */ /* 0x000fe200078e00ff */
[----:B------:R-:W-:Y:S02]  /*ebd0*/  F2FP.SATFINITE.E4M3.F32.PACK_AB_MERGE_C R96, RZ, R96, RZ ;  /* 0x00000060ff60723e */ /* 0x000fe400048070ff */
[----:B------:R-:W-:Y:S02]  /*ebe0*/  F2FP.SATFINITE.E4M3.F32.PACK_AB_MERGE_C R97, RZ, R97, RZ ;  /* 0x00000061ff61723e */ /* 0x000fe400048070ff */
[----:B------:R-:W-:-:S02]  /*ebf0*/  F2FP.SATFINITE.E4M3.F32.PACK_AB_MERGE_C R100, RZ, R100, RZ ;  /* 0x00000064ff64723e */ /* 0x000fc400048070ff */
[----:B------:R-:W-:Y:S02]  /*ec00*/  F2FP.SATFINITE.E4M3.F32.PACK_AB_MERGE_C R101, RZ, R101, RZ ;  /* 0x00000065ff65723e */ /* 0x000fe400048070ff */
[----:B------:R-:W-:Y:S02]  /*ec10*/  F2FP.SATFINITE.E4M3.F32.PACK_AB_MERGE_C R136, RZ, R136, RZ ;  /* 0x00000088ff88723e */ /* 0x000fe400048070ff */
[----:B------:R-:W-:Y:S02]  /*ec20*/  F2FP.SATFINITE.E4M3.F32.PACK_AB_MERGE_C R137, RZ, R137, RZ ;  /* 0x00000089ff89723e */ /* 0x000fe400048070ff */
[----:B------:R-:W-:Y:S02]  /*ec30*/  F2FP.SATFINITE.E4M3.F32.PACK_AB_MERGE_C R140, RZ, R140, RZ ;  /* 0x0000008cff8c723e */ /* 0x000fe400048070ff */
[----:B------:R-:W-:Y:S02]  /*ec40*/  F2FP.SATFINITE.E4M3.F32.PACK_AB_MERGE_C R141, RZ, R141, RZ ;  /* 0x0000008dff8d723e */ /* 0x000fe400048070ff */
[----:B------:R-:W-:Y:S01]  /*ec50*/  LOP3.LUT R68, R68, 0xff0000, R33, 0xf8, !PT ;  /* 0x00ff000044447812 */ /* 0x000fe200078ef821 */
[----:B------:R-:W-:Y:S01]  /*ec60*/  IMAD.U32 R33, R82, 0x10000, RZ ;  /* 0x0001000052217824 */ /* 0x000fe200078e00ff */
[----:B------:R-:W-:Y:S01]  /*ec70*/  LOP3.LUT R104, R104, 0xff0000, R15, 0xf8, !PT ;  /* 0x00ff000068687812 */ /* 0x000fe200078ef80f */
[----:B------:R-:W-:Y:S01]  /*ec80*/  IMAD.U32 R15, R122, 0x10000, RZ ;  /* 0x000100007a0f7824 */ /* 0x000fe200078e00ff */
[----:B------:R-:W-:-:S02]  /*ec90*/  LOP3.LUT R108, R108, 0xff, RZ, 0xc0, !PT ;  /* 0x000000ff6c6c7812 */ /* 0x000fc400078ec0ff */
[----:B------:R-:W-:Y:S02]  /*eca0*/  LOP3.LUT R109, R109, 0xffff, RZ, 0xc0, !PT ;  /* 0x0000ffff6d6d7812 */ /* 0x000fe400078ec0ff */
[----:B------:R-:W-:Y:S02]  /*ecb0*/  PRMT R80, R81, 0x7604, R80 ;  /* 0x0000760451507816 */ /* 0x000fe40000000050 */
[----:B------:R-:W-:Y:S02]  /*ecc0*/  PRMT R84, R85, 0x7604, R84 ;  /* 0x0000760455547816 */ /* 0x000fe40000000054 */
[----:B------:R-:W-:Y:S02]  /*ecd0*/  PRMT R120, R121, 0x7604, R120 ;  /* 0x0000760479787816 */ /* 0x000fe40000000078 */
[----:B------:R-:W-:Y:S02]  /*ece0*/  F2FP.SATFINITE.E4M3.F32.PACK_AB_MERGE_C R98, RZ, R98, RZ ;  /* 0x00000062ff62723e */ /* 0x000fe400048070ff */
[----:B------:R-:W-:-:S02]  /*ecf0*/  F2FP.SATFINITE.E4M3.F32.PACK_AB_MERGE_C R102, RZ, R102, RZ ;  /* 0x00000066ff66723e */ /* 0x000fc400048070ff */
[----:B------:R-:W-:Y:S02]  /*ed00*/  F2FP.SATFINITE.E4M3.F32.PACK_AB_MERGE_C R138, RZ, R138, RZ ;  /* 0x0000008aff8a723e */ /* 0x000fe400048070ff */
[----:B------:R-:W-:Y:S02]  /*ed10*/  F2FP.SATFINITE.E4M3.F32.PACK_AB_MERGE_C R142, RZ, R142, RZ ;  /* 0x0000008eff8e723e */ /* 0x000fe400048070ff */
[----:B------:R-:W-:Y:S02]  /*ed20*/  LOP3.LUT R19, R19, R10, RZ, 0xfc, !PT ;  /* 0x0000000a13137212 */ /* 0x000fe400078efcff */
        /* <DEDUP_REMOVED lines=16> */
[----:B------:R-:W-:-:S02]  /*ee30*/  LOP3.LUT R29, R140, 0xff, RZ, 0xc0, !PT ;  /* 0x000000ff8c1d7812 */ /* 0x000fc400078ec0ff */
[----:B------:R-:W-:Y:S02]  /*ee40*/  LOP3.LUT R28, R141, 0xffff, RZ, 0xc0, !PT ;  /* 0x0000ffff8d1c7812 */ /* 0x000fe400078ec0ff */
[----:B------:R-:W-:Y:S02]  /*ee50*/  PRMT R108, R109, 0x7604, R108 ;  /* 0x000076046d6c7816 */ /* 0x000fe4000000006c */
[----:B------:R-:W-:Y:S02]  /*ee60*/  LOP3.LUT R21, R21, 0xff0000, R62, 0xf8, !PT ;  /* 0x00ff000015157812 */ /* 0x000fe400078ef83e */
[----:B------:R-:W-:Y:S02]  /*ee70*/  F2FP.SATFINITE.E4M3.F32.PACK_AB_MERGE_C R126, RZ, R126, RZ ;  /* 0x0000007eff7e723e */ /* 0x000fe400048070ff */
[----:B------:R-:W-:Y:S01]  /*ee80*/  F2FP.SATFINITE.E4M3.F32.PACK_AB_MERGE_C R39, RZ, R39, RZ ;  /* 0x00000027ff27723e */ /* 0x000fe200048070ff */
[----:B------:R-:W-:Y:S01]  /*ee90*/  IMAD.U32 R142, R142, 0x10000, RZ ;  /* 0x000100008e8e7824 */ /* 0x000fe200078e00ff */
[----:B------:R-:W-:Y:S01]  /*eea0*/  LOP3.LUT R80, R80, 0xff0000, R33, 0xf8, !PT ;  /* 0x00ff000050507812 */ /* 0x000fe200078ef821 */
[----:B------:R-:W-:Y:S01]  /*eeb0*/  IMAD.U32 R33, R98, 0x10000, RZ ;  /* 0x0001000062217824 */ /* 0x000fe200078e00ff */
[----:B------:R-:W-:Y:S01]  /*eec0*/  LOP3.LUT R84, R84, 0xff0000, R37, 0xf8, !PT ;  /* 0x00ff000054547812 */ /* 0x000fe200078ef825 */
[----:B------:R-:W-:Y:S01]  /*eed0*/  IMAD.U32 R37, R102, 0x10000, RZ ;  /* 0x0001000066257824 */ /* 0x000fe200078e00ff */
[----:B------:R-:W-:Y:S01]  /*eee0*/  LOP3.LUT R120, R120, 0xff0000, R15, 0xf8, !PT ;  /* 0x00ff000078787812 */ /* 0x000fe200078ef80f */
[----:B------:R-:W-:Y:S01]  /*eef0*/  IMAD.U32 R15, R138, 0x10000, RZ ;  /* 0x000100008a0f7824 */ /* 0x000fe200078e00ff */
[----:B------:R-:W-:-:S02]  /*ef00*/  LOP3.LUT R99, R99, 0xffff, RZ, 0xc0, !PT ;  /* 0x0000ffff63637812 */ /* 0x000fc400078ec0ff */
[----:B------:R-:W-:Y:S02]  /*ef10*/  LOP3.LUT R103, R103, 0xffff, RZ, 0xc0, !PT ;  /* 0x0000ffff67677812 */ /* 0x000fe400078ec0ff */
[----:B------:R-:W-:Y:S02]  /*ef20*/  F2FP.SATFINITE.E4M3.F32.PACK_AB_MERGE_C R0, RZ, R0, RZ ;  /* 0x00000000ff00723e */ /* 0x000fe400048070ff */
[----:B------:R-:W-:Y:S02]  /*ef30*/  LOP3.LUT R139, R139, 0xffff, RZ, 0xc0, !PT ;  /* 0x0000ffff8b8b7812 */ /* 0x000fe400078ec0ff */
[----:B------:R-:W-:Y:S02]  /*ef40*/  LOP3.LUT R143, R143, 0xffff, RZ, 0xc0, !PT ;  /* 0x0000ffff8f8f7812 */ /* 0x000fe400078ec0ff */
[----:B------:R-:W-:Y:S02]  /*ef50*/  LOP3.LUT R124, R124, 0xff, RZ, 0xc0, !PT ;  /* 0x000000ff7c7c7812 */ /* 0x000fe400078ec0ff */
[----:B------:R-:W-:-:S02]  /*ef60*/  LOP3.LUT R125, R125, 0xffff, RZ, 0xc0, !PT ;  /* 0x0000ffff7d7d7812 */ /* 0x000fc400078ec0ff */
[----:B------:R-:W-:Y:S02]  /*ef70*/  PRMT R96, R97, 0x7604, R96 ;  /* 0x0000760461607816 */ /* 0x000fe40000000060 */
[----:B------:R-:W-:Y:S02]  /*ef80*/  PRMT R100, R101, 0x7604, R100 ;  /* 0x0000760465647816 */ /* 0x000fe40000000064 */
[----:B------:R-:W-:Y:S02]  /*ef90*/  PRMT R32, R137, 0x7604, R32 ;  /* 0x0000760489207816 */ /* 0x000fe40000000020 */
[----:B------:R-:W-:Y:S02]  /*efa0*/  PRMT R29, R28, 0x7604, R29 ;  /* 0x000076041c1d7816 */ /* 0x000fe4000000001d */
[----:B------:R-:W-:Y:S02]  /*efb0*/  F2FP.SATFINITE.E4M3.F32.PACK_AB_MERGE_C R144, RZ, R144, RZ ;  /* 0x00000090ff90723e */ /* 0x000fe400048070ff */
[----:B------:R-:W-:-:S02]  /*efc0*/  F2FP.SATFINITE.E4M3.F32.PACK_AB_MERGE_C R145, RZ, R145, RZ ;  /* 0x00000091ff91723e */ /* 0x000fc400048070ff */
[----:B------:R-:W-:Y:S02]  /*efd0*/  F2FP.SATFINITE.E4M3.F32.PACK_AB_MERGE_C R148, RZ, R148, RZ ;  /* 0x00000094ff94723e */ /* 0x000fe400048070ff */
[----:B------:R-:W-:Y:S02]  /*efe0*/  F2FP.SATFINITE.E4M3.F32.PACK_AB_MERGE_C R3, RZ, R3, RZ ;  /* 0x00000003ff03723e */ /* 0x000fe400048070ff */
[----:B------:R-:W-:Y:S01]  /*eff0*/  LOP3.LUT R108, R108, 0xff0000, R17, 0xf8, !PT ;  /* 0x00ff00006c6c7812 */ /* 0x000fe200078ef811 */
[----:B------:R-:W-:Y:S01]  /*f000*/  IMAD.U32 R17, R126, 0x10000, RZ ;  /* 0x000100007e117824 */ /* 0x000fe200078e00ff */
[----:B------:R-:W-:Y:S02]  /*f010*/  LOP3.LUT R39, R39, 0xffff, RZ, 0xc0, !PT ;  /* 0x0000ffff27277812 */ /* 0x000fe400078ec0ff */
[----:B------:R-:W-:Y:S01]  /*f020*/  LOP3.LUT R21, R21, R14, RZ, 0xfc, !PT ;  /* 0x0000000e15157212 */ /* 0x000fe200078efcff */
[----:B------:R-:W-:Y:S01]  /*f030*/  IMAD.SHL.U32 R99, R99, 0x1000000, RZ ;  /* 0x0100000063637824 */ /* 0x000fe200078e00ff */
[----:B------:R-:W-:Y:S01]  /*f040*/  LOP3.LUT R14, R0, 0xffff, RZ, 0xc0, !PT ;  /* 0x0000ffff000e7812 */ /* 0x000fe200078ec0ff */
[----:B------:R-:W-:Y:S01]  /*f050*/  IMAD.SHL.U32 R27, R103, 0x1000000, RZ ;  /* 0x01000000671b7824 */ /* 0x000fe200078e00ff */
[----:B------:R-:W-:Y:S01]  /*f060*/  PRMT R124, R125, 0x7604, R124 ;  /* 0x000076047d7c7816 */ /* 0x000fe2000000007c */
[----:B------:R-:W-:Y:S01]  /*f070*/  IMAD.SHL.U32 R139, R139, 0x1000000, RZ ;  /* 0x010000008b8b7824 */ /* 0x000fe200078e00ff */
[----:B------:R-:W-:Y:S01]  /*f080*/  F2FP.SATFINITE.E4M3.F32.PACK_AB_MERGE_C R146, RZ, R146, RZ ;  /* 0x00000092ff92723e */ /* 0x000fe200048070ff */
[----:B------:R-:W-:Y:S01]  /*f090*/  IMAD.SHL.U32 R0, R143, 0x1000000, RZ ;  /* 0x010000008f007824 */ /* 0x000fe200078e00ff */
[----:B------:R-:W-:-:S02]  /*f0a0*/  F2FP.SATFINITE.E4M3.F32.PACK_AB_MERGE_C R150, RZ, R150, RZ ;  /* 0x00000096ff96723e */ /* 0x000fc400048070ff */
[----:B------:R-:W-:Y:S02]  /*f0b0*/  F2FP.SATFINITE.E4M3.F32.PACK_AB_MERGE_C R147, RZ, R147, RZ ;  /* 0x00000093ff93723e */ /* 0x000fe400048070ff */
[----:B------:R-:W-:Y:S02]  /*f0c0*/  LOP3.LUT R96, R96, 0xff0000, R33, 0xf8, !PT ;  /* 0x00ff000060607812 */ /* 0x000fe400078ef821 */
[----:B------:R-:W-:Y:S02]  /*f0d0*/  LOP3.LUT R100, R100, 0xff0000, R37, 0xf8, !PT ;  /* 0x00ff000064647812 */ /* 0x000fe400078ef825 */
[----:B------:R-:W-:Y:S02]  /*f0e0*/  LOP3.LUT R32, R32, 0xff0000, R15, 0xf8, !PT ;  /* 0x00ff000020207812 */ /* 0x000fe400078ef80f */
[----:B------:R-:W-:Y:S01]  /*f0f0*/  LOP3.LUT R29, R29, 0xff0000, R142, 0xf8, !PT ;  /* 0x00ff00001d1d7812 */ /* 0x000fe200078ef88e */
[----:B------:R-:W-:Y:S01]  /*f100*/  IMAD.SHL.U32 R39, R39, 0x1000000, RZ ;  /* 0x0100000027277824 */ /* 0x000fe200078e00ff */
[----:B------:R-:W-:-:S02]  /*f110*/  LOP3.LUT R144, R144, 0xff, RZ, 0xc0, !PT ;  /* 0x000000ff90907812 */ /* 0x000fc400078ec0ff */
[----:B------:R-:W-:Y:S02]  /*f120*/  LOP3.LUT R145, R145, 0xffff, RZ, 0xc0, !PT ;  /* 0x0000ffff91917812 */ /* 0x000fe400078ec0ff */
[----:B------:R-:W-:Y:S02]  /*f130*/  LOP3.LUT R148, R148, 0xff, RZ, 0xc0, !PT ;  /* 0x000000ff94947812 */ /* 0x000fe400078ec0ff */
[----:B------:R-:W-:Y:S02]  /*f140*/  LOP3.LUT R3, R3, 0xffff, RZ, 0xc0, !PT ;  /* 0x0000ffff03037812 */ /* 0x000fe400078ec0ff */
[----:B------:R-:W-:Y:S02]  /*f150*/  F2FP.SATFINITE.E4M3.F32.PACK_AB_MERGE_C R54, RZ, R54, RZ ;  /* 0x00000036ff36723e */ /* 0x000fe400048070ff */
[----:B------:R-:W-:Y:S01]  /*f160*/  F2FP.SATFINITE.E4M3.F32.PACK_AB_MERGE_C R55, RZ, R55, RZ ;  /* 0x00000037ff37723e */ /* 0x000fe200048070ff */
[----:B------:R-:W-:Y:S01]  /*f170*/  IMAD.U32 R150, R150, 0x10000, RZ ;  /* 0x0001000096967824 */ /* 0x000fe200078e00ff */
[----:B------:R-:W-:Y:S01]  /*f180*/  LOP3.LUT R124, R124, 0xff0000, R17, 0xf8, !PT ;  /* 0x00ff00007c7c7812 */ /* 0x000fe200078ef811 */
[----:B------:R-:W-:Y:S01]  /*f190*/  IMAD.U32 R17, R146, 0x10000, RZ ;  /* 0x0001000092117824 */ /* 0x000fe200078e00ff */
[----:B------:R-:W-:-:S02]  /*f1a0*/  LOP3.LUT R147, R147, 0xffff, RZ, 0xc0, !PT ;  /* 0x0000ffff93937812 */ /* 0x000fc400078ec0ff */
[----:B------:R-:W-:Y:S02]  /*f1b0*/  LOP3.LUT R96, R96, R99, RZ, 0xfc, !PT ;  /* 0x0000006360607212 */ /* 0x000fe400078efcff */
[----:B------:R-:W-:Y:S02]  /*f1c0*/  LOP3.LUT R27, R100, R27, RZ, 0xfc, !PT ;  /* 0x0000001b641b7212 */ /* 0x000fe400078efcff */
[----:B------:R-:W-:Y:S02]  /*f1d0*/  LOP3.LUT R32, R32, R139, RZ, 0xfc, !PT ;  /* 0x0000008b20207212 */ /* 0x000fe400078efcff */
[----:B------:R-:W-:Y:S02]  /*f1e0*/  LOP3.LUT R29, R29, R0, RZ, 0xfc, !PT ;  /* 0x000000001d1d7212 */ /* 0x000fe400078efcff */
[----:B------:R-:W-:Y:S02]  /*f1f0*/  PRMT R28, R145, 0x7604, R144 ;  /* 0x00007604911c7816 */ /* 0x000fe40000000090 */
[----:B------:R-:W-:Y:S01]  /*f200*/  PRMT R3, R3, 0x7604, R148 ;  /* 0x0000760403037816 */ /* 0x000fe20000000094 */
[----:B------:R-:W-:Y:S01]  /*f210*/  IMAD.U32 R54, R54, 0x10000, RZ ;  /* 0x0001000036367824 */ /* 0x000fe200078e00ff */
[----:B------:R-:W-:Y:S01]  /*f220*/  LOP3.LUT R55, R55, 0xffff, RZ, 0xc0, !PT ;  /* 0x0000ffff37377812 */ /* 0x000fe200078ec0ff */
[----:B------:R-:W-:Y:S01]  /*f230*/  IMAD.SHL.U32 R147, R147, 0x1000000, RZ ;  /* 0x0100000093937824 */ /* 0x000fe200078e00ff */
[----:B------:R-:W-:Y:S01]  /*f240*/  LOP3.LUT R22, R22, R39, RZ, 0xfc, !PT ;  /* 0x0000002716167212 */ /* 0x000fe200078efcff */
[----:B------:R-:W-:Y:S01]  /*f250*/  IMAD.SHL.U32 R14, R14, 0x1000000, RZ ;  /* 0x010000000e0e7824 */ /* 0x000fe200078e00ff */
[----:B------:R-:W-:-:S02]  /*f260*/  SEL R34, R27, R96, P1 ;  /* 0x000000601b227207 */ /* 0x000fc40000800000 */
[----:B------:R-:W-:Y:S01]  /*f270*/  SEL R31, R96, R27, P1 ;  /* 0x0000001b601f7207 */ /* 0x000fe20000800000 */
[----:B------:R-:W-:Y:S01]  /*f280*/  IMAD.MOV.U32 R27, RZ, RZ, 0x3021 ;  /* 0x00003021ff1b7424 */ /* 0x000fe200078e00ff */
[----:B------:R-:W-:Y:S02]  /*f290*/  SEL R44, R29, R32, P1 ;  /* 0x000000201d2c7207 */ /* 0x000fe40000800000 */
[----:B------:R-:W-:Y:S01]  /*f2a0*/  SEL R39, R32, R29, P1 ;  /* 0x0000001d20277207 */ /* 0x000fe20000800000 */
[----:B------:R-:W-:Y:S01]  /*f2b0*/  IMAD.MOV.U32 R29, RZ, RZ, 0x2130 ;  /* 0x00002130ff1d7424 */ /* 0x000fe200078e00ff */
[----:B------:R-:W-:Y:S02]  /*f2c0*/  LOP3.LUT R28, R28, 0xff0000, R17, 0xf8, !PT ;  /* 0x00ff00001c1c7812 */ /* 0x000fe400078ef811 */
[----:B------:R-:W-:Y:S01]  /*f2d0*/  LOP3.LUT R3, R3, 0xff0000, R150, 0xf8, !PT ;  /* 0x00ff000003037812 */ /* 0x000fe200078ef896 */
[----:B------:R-:W-:Y:S01]  /*f2e0*/  IMAD.SHL.U32 R16, R55, 0x1000000, RZ ;  /* 0x0100000037107824 */ /* 0x000fe200078e00ff */
[----:B------:R-:W-:-:S02]  /*f2f0*/  LOP3.LUT R9, R9, 0xff0000, R54, 0xf8, !PT ;  /* 0x00ff000009097812 */ /* 0x000fc400078ef836 */
[----:B------:R-:W-:Y:S02]  /*f300*/  F2FP.SATFINITE.E4M3.F32.PACK_AB_MERGE_C R112, RZ, R112, RZ ;  /* 0x00000070ff70723e */ /* 0x000fe400048070ff */
[----:B------:R-:W-:Y:S02]  /*f310*/  F2FP.SATFINITE.E4M3.F32.PACK_AB_MERGE_C R113, RZ, R113, RZ ;  /* 0x00000071ff71723e */ /* 0x000fe400048070ff */
[----:B------:R-:W-:Y:S02]  /*f320*/  F2FP.SATFINITE.E4M3.F32.PACK_AB_MERGE_C R116, RZ, R116, RZ ;  /* 0x00000074ff74723e */ /* 0x000fe400048070ff */
[----:B------:R-:W-:Y:S02]  /*f330*/  F2FP.SATFINITE.E4M3.F32.PACK_AB_MERGE_C R117, RZ, R117, RZ ;  /* 0x00000075ff75723e */ /* 0x000fe400048070ff */
[----:B------:R-:W-:Y:S02]  /*f340*/  LOP3.LUT R28, R28, R147, RZ, 0xfc, !PT ;  /* 0x000000931c1c7212 */ /* 0x000fe400078efcff */
[----:B------:R-:W-:-:S02]  /*f350*/  LOP3.LUT R3, R3, R14, RZ, 0xfc, !PT ;  /* 0x0000000e03037212 */ /* 0x000fc400078efcff */
[-C--:B------:R-:W-:Y:S02]  /*f360*/  SHF.R.U32.HI R27, RZ, R234.reuse, R27 ;  /* 0x000000eaff1b7219 */ /* 0x080fe4000001161b */
[----:B------:R-:W-:Y:S02]  /*f370*/  SHF.R.U32.HI R29, RZ, R234, R29 ;  /* 0x000000eaff1d7219 */ /* 0x000fe4000001161d */
[----:B------:R-:W-:Y:S02]  /*f380*/  F2FP.SATFINITE.E4M3.F32.PACK_AB_MERGE_C R114, RZ, R114, RZ ;  /* 0x00000072ff72723e */ /* 0x000fe400048070ff */
[----:B------:R-:W-:Y:S02]  /*f390*/  F2FP.SATFINITE.E4M3.F32.PACK_AB_MERGE_C R118, RZ, R118, RZ ;  /* 0x00000076ff76723e */ /* 0x000fe400048070ff */
[----:B------:R-:W-:Y:S02]  /*f3a0*/  LOP3.LUT R9, R9, R16, RZ, 0xfc, !PT ;  /* 0x0000001009097212 */ /* 0x000fe400078efcff */
[----:B------:R-:W-:-:S02]  /*f3b0*/  LOP3.LUT R112, R112, 0xff, RZ, 0xc0, !PT ;  /* 0x000000ff70707812 */ /* 0x000fc400078ec0ff */
[----:B------:R-:W-:Y:S02]  /*f3c0*/  LOP3.LUT R113, R113, 0xffff, RZ, 0xc0, !PT ;  /* 0x0000ffff71717812 */ /* 0x000fe400078ec0ff */
[----:B------:R-:W-:Y:S02]  /*f3d0*/  LOP3.LUT R116, R116, 0xff, RZ, 0xc0, !PT ;  /* 0x000000ff74747812 */ /* 0x000fe400078ec0ff */
[----:B------:R-:W-:Y:S02]  /*f3e0*/  LOP3.LUT R117, R117, 0xffff, RZ, 0xc0, !PT ;  /* 0x0000ffff75757812 */ /* 0x000fe400078ec0ff */
[----:B------:R-:W-:Y:S02]  /*f3f0*/  SEL R14, R22, R23, P1 ;  /* 0x00000017160e7207 */ /* 0x000fe40000800000 */
[----:B------:R-:W-:Y:S02]  /*f400*/  SEL R16, R10, R19, P1 ;  /* 0x000000130a107207 */ /* 0x000fe40000800000 */
[----:B------:R-:W-:-:S02]  /*f410*/  SEL R46, R3, R28, P1 ;  /* 0x0000001c032e7207 */ /* 0x000fc40000800000 */
[----:B------:R-:W-:Y:S02]  /*f420*/  SEL R57, R28, R3, P1 ;  /* 0x000000031c397207 */ /* 0x000fe40000800000 */
[----:B------:R-:W-:Y:S02]  /*f430*/  SEL R23, R23, R22, P1 ;  /* 0x0000001617177207 */ /* 0x000fe40000800000 */
[----:B------:R-:W-:Y:S02]  /*f440*/  SEL R19, R19, R10, P1 ;  /* 0x0000000a13137207 */ /* 0x000fe40000800000 */
[----:B------:R-:W-:Y:S02]  /*f450*/  LOP3.LUT R3, R27, 0xf, RZ, 0xc0, !PT ;  /* 0x0000000f1b037812 */ /* 0x000fe400078ec0ff */
[----:B------:R-:W-:Y:S01]  /*f460*/  LOP3.LUT R0, R29, 0xf, RZ, 0xc0, !PT ;  /* 0x0000000f1d007812 */ /* 0x000fe200078ec0ff */
[----:B------:R-:W-:Y:S01]  /*f470*/  IMAD.U32 R33, R114, 0x10000, RZ ;  /* 0x0001000072217824 */ /* 0x000fe200078e00ff */
[----:B------:R-:W-:Y:S01]  /*f480*/  F2FP.SATFINITE.E4M3.F32.PACK_AB_MERGE_C R128, RZ, R128, RZ ;  /* 0x00000080ff80723e */ /* 0x000fe200048070ff */
[----:B------:R-:W-:Y:S01]  /*f490*/  IMAD.U32 R37, R118, 0x10000, RZ ;  /* 0x0001000076257824 */ /* 0x000fe200078e00ff */
[----:B------:R-:W-:-:S02]  /*f4a0*/  F2FP.SATFINITE.E4M3.F32.PACK_AB_MERGE_C R129, RZ, R129, RZ ;  /* 0x00000081ff81723e */ /* 0x000fc400048070ff */
[----:B------:R-:W-:Y:S02]  /*f4b0*/  F2FP.SATFINITE.E4M3.F32.PACK_AB_MERGE_C R132, RZ, R132, RZ ;  /* 0x00000084ff84723e */ /* 0x000fe400048070ff */
[----:B------:R-:W-:Y:S02]  /*f4c0*/  F2FP.SATFINITE.E4M3.F32.PACK_AB_MERGE_C R133, RZ, R133, RZ ;  /* 0x00000085ff85723e */ /* 0x000fe400048070ff */
[----:B------:R-:W-:Y:S02]  /*f4d0*/  F2FP.SATFINITE.E4M3.F32.PACK_AB_MERGE_C R51, RZ, R51, RZ ;  /* 0x00000033ff33723e */ /* 0x000fe400048070ff */
[----:B------:R-:W-:Y:S02]  /*f4e0*/  F2FP.SATFINITE.E4M3.F32.PACK_AB_MERGE_C R123, RZ, R123, RZ ;  /* 0x0000007bff7b723e */ /* 0x000fe400048070ff */
[----:B------:R-:W-:Y:S02]  /*f4f0*/  F2FP.SATFINITE.E4M3.F32.PACK_AB_MERGE_C R127, RZ, R127, RZ ;  /* 0x0000007fff7f723e */ /* 0x000fe400048070ff */
[----:B------:R-:W-:-:S02]  /*f500*/  PRMT R112, R113, 0x7604, R112 ;  /* 0x0000760471707816 */ /* 0x000fc40000000070 */
[----:B------:R-:W-:Y:S02]  /*f510*/  PRMT R116, R117, 0x7604, R116 ;  /* 0x0000760475747816 */ /* 0x000fe40000000074 */
[----:B------:R-:W-:Y:S02]  /*f520*/  F2FP.SATFINITE.E4M3.F32.PACK_AB_MERGE_C R130, RZ, R130, RZ ;  /* 0x00000082ff82723e */ /* 0x000fe400048070ff */
[----:B------:R-:W-:Y:S02]  /*f530*/  F2FP.SATFINITE.E4M3.F32.PACK_AB_MERGE_C R134, RZ, R134, RZ ;  /* 0x00000086ff86723e */ /* 0x000fe400048070ff */
[----:B------:R-:W-:Y:S02]  /*f540*/  F2FP.SATFINITE.E4M3.F32.PACK_AB_MERGE_C R131, RZ, R131, RZ ;  /* 0x00000083ff83723e */ /* 0x000fe400048070ff */
[----:B------:R-:W-:Y:S01]  /*f550*/  F2FP.SATFINITE.E4M3.F32.PACK_AB_MERGE_C R135, RZ, R135, RZ ;  /* 0x00000087ff87723e */ /* 0x000fe200048070ff */
[----:B------:R-:W-:Y:S01]  /*f560*/  SHFL.IDX PT, R12, R12, R3, 0x1c1f ;  /* 0x001c1f030c0c7589 */ /* 0x000fe200000e0000 */
[----:B------:R-:W-:-:S02]  /*f570*/  LOP3.LUT R128, R128, 0xff, RZ, 0xc0, !PT ;  /* 0x000000ff80807812 */ /* 0x000fc400078ec0ff */
[----:B------:R-:W-:Y:S01]  /*f580*/  LOP3.LUT R129, R129, 0xffff, RZ, 0xc0, !PT ;  /* 0x0000ffff81817812 */ /* 0x000fe200078ec0ff */
[----:B------:R-:W3:Y:S01]  /*f590*/  SHFL.IDX PT, R25, R25, R0, 0x1c1f ;  /* 0x001c1f0019197589 */ /* 0x000ee200000e0000 */
[----:B------:R-:W-:Y:S02]  /*f5a0*/  LOP3.LUT R132, R132, 0xff, RZ, 0xc0, !PT ;  /* 0x000000ff84847812 */ /* 0x000fe400078ec0ff */
[----:B------:R-:W-:Y:S01]  /*f5b0*/  LOP3.LUT R133, R133, 0xffff, RZ, 0xc0, !PT ;  /* 0x0000ffff85857812 */ /* 0x000fe200078ec0ff */
[----:B------:R-:W-:Y:S01]  /*f5c0*/  SHFL.IDX PT, R14, R14, R3, 0x1c1f ;  /* 0x001c1f030e0e7589 */ /* 0x000fe200000e0000 */
[----:B------:R-:W-:Y:S02]  /*f5d0*/  LOP3.LUT R51, R51, 0xffff, RZ, 0xc0, !PT ;  /* 0x0000ffff33337812 */ /* 0x000fe400078ec0ff */
[----:B------:R-:W-:Y:S01]  /*f5e0*/  F2FP.SATFINITE.E4M3.F32.PACK_AB_MERGE_C R67, RZ, R67, RZ ;  /* 0x00000043ff43723e */ /* 0x000fe200048070ff */
[----:B------:R-:W1:Y:S01]  /*f5f0*/  SHFL.IDX PT, R23, R23, R0, 0x1c1f ;  /* 0x001c1f0017177589 */ /* 0x000e6200000e0000 */
[----:B------:R-:W-:-:S02]  /*f600*/  F2FP.SATFINITE.E4M3.F32.PACK_AB_MERGE_C R71, RZ, R71, RZ ;  /* 0x00000047ff47723e */ /* 0x000fc400048070ff */
[----:B------:R-:W-:Y:S01]  /*f610*/  LOP3.LUT R123, R123, 0xffff, RZ, 0xc0, !PT ;  /* 0x0000ffff7b7b7812 */ /* 0x000fe200078ec0ff */
[----:B------:R-:W-:Y:S01]  /*f620*/  SHFL.IDX PT, R16, R16, R3, 0x1c1f ;  /* 0x001c1f0310107589 */ /* 0x000fe200000e0000 */
[----:B------:R-:W-:Y:S02]  /*f630*/  LOP3.LUT R127, R127, 0xffff, RZ, 0xc0, !PT ;  /* 0x0000ffff7f7f7812 */ /* 0x000fe400078ec0ff */
[----:B------:R-:W-:Y:S01]  /*f640*/  LOP3.LUT R112, R112, 0xff0000, R33, 0xf8, !PT ;  /* 0x00ff000070707812 */ /* 0x000fe200078ef821 */
[----:B------:R-:W5:Y:S01]  /*f650*/  SHFL.IDX PT, R19, R19, R0, 0x1c1f ;  /* 0x001c1f0013137589 */ /* 0x000f6200000e0000 */
[----:B------:R-:W-:Y:S01]  /*f660*/  LOP3.LUT R116, R116, 0xff0000, R37, 0xf8, !PT ;  /* 0x00ff000074747812 */ /* 0x000fe200078ef825 */
        /* <DEDUP_REMOVED lines=9> */
[----:B------:R-:W-:-:S02]  /*f700*/  F2FP.SATFINITE.E4M3.F32.PACK_AB_MERGE_C R111, RZ, R111, RZ ;  /* 0x0000006fff6f723e */ /* 0x000fc400048070ff */
[----:B------:R-:W-:Y:S02]  /*f710*/  F2FP.SATFINITE.E4M3.F32.PACK_AB_MERGE_C R115, RZ, R115, RZ ;  /* 0x00000073ff73723e */ /* 0x000fe400048070ff */
[----:B------:R-:W-:Y:S02]  /*f720*/  F2FP.SATFINITE.E4M3.F32.PACK_AB_MERGE_C R119, RZ, R119, RZ ;  /* 0x00000077ff77723e */ /* 0x000fe400048070ff */
[----:B------:R-:W-:Y:S02]  /*f730*/  LOP3.LUT R131, R131, 0xffff, RZ, 0xc0, !PT ;  /* 0x0000ffff83837812 */ /* 0x000fe400078ec0ff */
[----:B------:R-:W-:Y:S01]  /*f740*/  LOP3.LUT R135, R135, 0xffff, RZ, 0xc0, !PT ;  /* 0x0000ffff87877812 */ /* 0x000fe200078ec0ff */
[----:B------:R-:W-:Y:S01]  /*f750*/  IMAD.SHL.U32 R51, R51, 0x1000000, RZ ;  /* 0x0100000033337824 */ /* 0x000fe200078e00ff */
[----:B------:R-:W-:Y:S01]  /*f760*/  PRMT R128, R129, 0x7604, R128 ;  /* 0x0000760481807816 */ /* 0x000fe20000000080 */
[----:B------:R-:W-:Y:S01]  /*f770*/  IMAD.SHL.U32 R123, R123, 0x1000000, RZ ;  /* 0x010000007b7b7824 */ /* 0x000fe200078e00ff */
[----:B------:R-:W-:Y:S01]  /*f780*/  PRMT R132, R133, 0x7604, R132 ;  /* 0x0000760485847816 */ /* 0x000fe20000000084 */
[----:B------:R-:W-:Y:S01]  /*f790*/  IMAD.SHL.U32 R127, R127, 0x1000000, RZ ;  /* 0x010000007f7f7824 */ /* 0x000fe200078e00ff */
[----:B------:R-:W-:-:S02]  /*f7a0*/  LOP3.LUT R67, R67, 0xffff, RZ, 0xc0, !PT ;  /* 0x0000ffff43437812 */ /* 0x000fc400078ec0ff */
[----:B------:R-:W-:Y:S01]  /*f7b0*/  LOP3.LUT R71, R71, 0xffff, RZ, 0xc0, !PT ;  /* 0x0000ffff47477812 */ /* 0x000fe200078ec0ff */
[----:B------:R-:W-:Y:S01]  /*f7c0*/  IMAD.SHL.U32 R131, R131, 0x1000000, RZ ;  /* 0x0100000083837824 */ /* 0x000fe200078e00ff */
[----:B------:R-:W-:Y:S01]  /*f7d0*/  LOP3.LUT R75, R75, 0xffff, RZ, 0xc0, !PT ;  /* 0x0000ffff4b4b7812 */ /* 0x000fe200078ec0ff */
[----:B------:R-:W-:Y:S01]  /*f7e0*/  IMAD.SHL.U32 R135, R135, 0x1000000, RZ ;  /* 0x0100000087877824 */ /* 0x000fe200078e00ff */
[----:B------:R-:W-:Y:S02]  /*f7f0*/  LOP3.LUT R79, R79, 0xffff, RZ, 0xc0, !PT ;  /* 0x0000ffff4f4f7812 */ /* 0x000fe400078ec0ff */
[----:B------:R-:W-:Y:S02]  /*f800*/  LOP3.LUT R83, R83, 0xffff, RZ, 0xc0, !PT ;  /* 0x0000ffff53537812 */ /* 0x000fe400078ec0ff */
[----:B------:R-:W-:Y:S02]  /*f810*/  LOP3.LUT R87, R87, 0xffff, RZ, 0xc0, !PT ;  /* 0x0000ffff57577812 */ /* 0x000fe400078ec0ff */
[----:B------:R-:W-:-:S02]  /*f820*/  LOP3.LUT R91, R91, 0xffff, RZ, 0xc0, !PT ;  /* 0x0000ffff5b5b7812 */ /* 0x000fc400078ec0ff */
[----:B------:R-:W-:Y:S02]  /*f830*/  LOP3.LUT R95, R95, 0xffff, RZ, 0xc0, !PT ;  /* 0x0000ffff5f5f7812 */ /* 0x000fe400078ec0ff */
[----:B------:R-:W-:Y:S02]  /*f840*/  LOP3.LUT R107, R107, 0xffff, RZ, 0xc0, !PT ;  /* 0x0000ffff6b6b7812 */ /* 0x000fe400078ec0ff */
[----:B------:R-:W-:Y:S02]  /*f850*/  LOP3.LUT R111, R111, 0xffff, RZ, 0xc0, !PT ;  /* 0x0000ffff6f6f7812 */ /* 0x000fe400078ec0ff */
[----:B------:R-:W-:Y:S02]  /*f860*/  LOP3.LUT R115, R115, 0xffff, RZ, 0xc0, !PT ;  /* 0x0000ffff73737812 */ /* 0x000fe400078ec0ff */
[----:B------:R-:W-:Y:S01]  /*f870*/  LOP3.LUT R119, R119, 0xffff, RZ, 0xc0, !PT ;  /* 0x0000ffff77777812 */ /* 0x000fe200078ec0ff */
[----:B------:R-:W-:Y:S01]  /*f880*/  IMAD.SHL.U32 R67, R67, 0x1000000, RZ ;  /* 0x0100000043437824 */ /* 0x000fe200078e00ff */
[----:B------:R-:W-:Y:S01]  /*f890*/  LOP3.LUT R128, R128, 0xff0000, R33, 0xf8, !PT ;  /* 0x00ff000080807812 */ /* 0x000fe200078ef821 */
[----:B------:R-:W-:Y:S01]  /*f8a0*/  IMAD.SHL.U32 R7, R71, 0x1000000, RZ ;  /* 0x0100000047077824 */ /* 0x000fe200078e00ff */
[----:B------:R-:W-:Y:S01]  /*f8b0*/  LOP3.LUT R132, R132, 0xff0000, R37, 0xf8, !PT ;  /* 0x00ff000084847812 */ /* 0x000fe200078ef825 */
[----:B------:R-:W-:Y:S01]  /*f8c0*/  IMAD.SHL.U32 R75, R75, 0x1000000, RZ ;  /* 0x010000004b4b7824 */ /* 0x000fe200078e00ff */
[----:B------:R-:W-:Y:S01]  /*f8d0*/  LOP3.LUT R6, R6, R51, RZ, 0xfc, !PT ;  /* 0x0000003306067212 */ /* 0x000fe200078efcff */
        /* <DEDUP_REMOVED lines=8> */
[----:B------:R-:W-:-:S02]  /*f960*/  IMAD.SHL.U32 R17, R95, 0x1000000, RZ ;  /* 0x010000005f117824 */ /* 0x000fc400078e00ff */
[----:B------:R-:W-:Y:S02]  /*f970*/  IMAD.SHL.U32 R107, R107, 0x1000000, RZ ;  /* 0x010000006b6b7824 */ /* 0x000fe400078e00ff */
[----:B------:R-:W-:Y:S02]  /*f980*/  IMAD.SHL.U32 R111, R111, 0x1000000, RZ ;  /* 0x010000006f6f7824 */ /* 0x000fe400078e00ff */
[----:B------:R-:W-:Y:S02]  /*f990*/  IMAD.SHL.U32 R115, R115, 0x1000000, RZ ;  /* 0x0100000073737824 */ /* 0x000fe400078e00ff */
[----:B------:R-:W-:Y:S01]  /*f9a0*/  IMAD.SHL.U32 R119, R119, 0x1000000, RZ ;  /* 0x0100000077777824 */ /* 0x000fe200078e00ff */
[----:B------:R-:W-:Y:S02]  /*f9b0*/  LOP3.LUT R20, R20, R67, RZ, 0xfc, !PT ;  /* 0x0000004314147212 */ /* 0x000fe400078efcff */
[----:B------:R-:W-:Y:S02]  /*f9c0*/  LOP3.LUT R7, R68, R7, RZ, 0xfc, !PT ;  /* 0x0000000744077212 */ /* 0x000fe400078efcff */
[----:B------:R-:W-:-:S02]  /*f9d0*/  SEL R10, R9, R6, P1 ;  /* 0x00000006090a7207 */ /* 0x000fc40000800000 */
[----:B------:R-:W-:Y:S02]  /*f9e0*/  SEL R40, R127, R120, P1 ;  /* 0x000000787f287207 */ /* 0x000fe40000800000 */
[----:B------:R-:W-:Y:S02]  /*f9f0*/  SEL R9, R6, R9, P1 ;  /* 0x0000000906097207 */ /* 0x000fe40000800000 */
[----:B------:R-:W-:Y:S01]  /*fa00*/  SEL R127, R120, R127, P1 ;  /* 0x0000007f787f7207 */ /* 0x000fe20000800000 */
[----:B------:R-:W-:Y:S01]  /*fa10*/  FMUL R149, R149, R18 ;  /* 0x0000001295957220 */ /* 0x000fe20000400000 */
[----:B------:R-:W-:Y:S02]  /*fa20*/  LOP3.LUT R72, R72, R75, RZ, 0xfc, !PT ;  /* 0x0000004b48487212 */ /* 0x000fe400078efcff */
[----:B------:R-:W-:Y:S02]  /*fa30*/  LOP3.LUT R11, R76, R11, RZ, 0xfc, !PT ;  /* 0x0000000b4c0b7212 */ /* 0x000fe400078efcff */
[----:B------:R-:W-:-:S02]  /*fa40*/  LOP3.LUT R80, R80, R83, RZ, 0xfc, !PT ;  /* 0x0000005350507212 */ /* 0x000fc400078efcff */
[----:B------:R-:W-:Y:S02]  /*fa50*/  LOP3.LUT R15, R84, R15, RZ, 0xfc, !PT ;  /* 0x0000000f540f7212 */ /* 0x000fe400078efcff */
[----:B------:R-:W-:Y:S02]  /*fa60*/  LOP3.LUT R88, R88, R91, RZ, 0xfc, !PT ;  /* 0x0000005b58587212 */ /* 0x000fe400078efcff */
[----:B------:R-:W-:Y:S02]  /*fa70*/  LOP3.LUT R17, R92, R17, RZ, 0xfc, !PT ;  /* 0x000000115c117212 */ /* 0x000fe400078efcff */
[----:B------:R-:W-:Y:S02]  /*fa80*/  LOP3.LUT R104, R104, R107, RZ, 0xfc, !PT ;  /* 0x0000006b68687212 */ /* 0x000fe400078efcff */
[----:B------:R-:W-:Y:S02]  /*fa90*/  LOP3.LUT R111, R108, R111, RZ, 0xfc, !PT ;  /* 0x0000006f6c6f7212 */ /* 0x000fe400078efcff */
[----:B------:R-:W-:-:S02]  /*faa0*/  LOP3.LUT R112, R112, R115, RZ, 0xfc, !PT ;  /* 0x0000007370707212 */ /* 0x000fc400078efcff */
[----:B------:R-:W-:Y:S02]  /*fab0*/  LOP3.LUT R119, R116, R119, RZ, 0xfc, !PT ;  /* 0x0000007774777212 */ /* 0x000fe400078efcff */
[----:B------:R-:W-:Y:S02]  /*fac0*/  SEL R6, R21, R8, P1 ;  /* 0x0000000815067207 */ /* 0x000fe40000800000 */
[----:B------:R-:W-:Y:S01]  /*fad0*/  SEL R42, R135, R128, P1 ;  /* 0x00000080872a7207 */ /* 0x000fe20000800000 */
[----:B--2---:R-:W-:-:S01]  /*fae0*/  FFMA R24, R18, R24, R13 ;  /* 0x0000001812187223 */ /* 0x004fc2000000000d */
[----:B------:R-:W-:Y:S02]  /*faf0*/  SEL R21, R8, R21, P1 ;  /* 0x0000001508157207 */ /* 0x000fe40000800000 */
[----:B------:R-:W-:Y:S02]  /*fb00*/  SEL R135, R128, R135, P1 ;  /* 0x0000008780877207 */ /* 0x000fe40000800000 */
[----:B------:R-:W-:Y:S01]  /*fb10*/  SEL R8, R7, R20, P1 ;  /* 0x0000001407087207 */ /* 0x000fe20000800000 */
[----:B------:R-:W-:Y:S01]  /*fb20*/  SHFL.IDX PT, R49, R40, R3, 0x1c1f ;  /* 0x001c1f0328317589 */ /* 0x000fe200000e0000 */
[----:B------:R-:W-:-:S02]  /*fb30*/  SEL R7, R20, R7, P1 ;  /* 0x0000000714077207 */ /* 0x000fc40000800000 */
[----:B------:R-:W-:Y:S01]  /*fb40*/  SEL R20, R11, R72, P1 ;  /* 0x000000480b147207 */ /* 0x000fe20000800000 */
[----:B------:R-:W2:Y:S01]  /*fb50*/  SHFL.IDX PT, R50, R127, R0, 0x1c1f ;  /* 0x001c1f007f327589 */ /* 0x000ea200000e0000 */
[----:B------:R-:W-:Y:S02]  /*fb60*/  SEL R22, R15, R80, P1 ;  /* 0x000000500f167207 */ /* 0x000fe40000800000 */
[----:B------:R-:W-:Y:S02]  /*fb70*/  SEL R30, R17, R88, P1 ;  /* 0x00000058111e7207 */ /* 0x000fe40000800000 */
[----:B------:R-:W-:Y:S02]  /*fb80*/  SEL R36, R111, R104, P1 ;  /* 0x000000686f247207 */ /* 0x000fe40000800000 */
[----:B------:R-:W-:Y:S01]  /*fb90*/  SEL R38, R119, R112, P1 ;  /* 0x0000007077267207 */ /* 0x000fe20000800000 */
[----:B------:R-:W-:Y:S01]  /*fba0*/  STL [R1+0x3c], R149 ;  /* 0x00003c9501007387 */ /* 0x000fe20000100800 */
[----:B------:R-:W-:-:S02]  /*fbb0*/  SEL R11, R72, R11, P1 ;  /* 0x0000000b480b7207 */ /* 0x000fc40000800000 */
[----:B------:R-:W-:Y:S01]  /*fbc0*/  SEL R15, R80, R15, P1 ;  /* 0x0000000f500f7207 */ /* 0x000fe20000800000 */
[----:B------:R-:W-:Y:S01]  /*fbd0*/  SHFL.IDX PT, R51, R42, R3, 0x1c1f ;  /* 0x001c1f032a337589 */ /* 0x000fe200000e0000 */
[----:B------:R-:W-:Y:S02]  /*fbe0*/  SEL R17, R88, R17, P1 ;  /* 0x0000001158117207 */ /* 0x000fe40000800000 */
[----:B------:R-:W-:Y:S01]  /*fbf0*/  SEL R111, R104, R111, P1 ;  /* 0x0000006f686f7207 */ /* 0x000fe20000800000 */
[----:B------:R-:W2:Y:S01]  /*fc00*/  SHFL.IDX PT, R52, R135, R0, 0x1c1f ;  /* 0x001c1f0087347589 */ /* 0x000ea200000e0000 */
[----:B------:R-:W-:Y:S01]  /*fc10*/  SEL R119, R112, R119, P1 ;  /* 0x0000007770777207 */ /* 0x000fe20000800000 */
[-C--:B------:R-:W-:Y:S02]  /*fc20*/  FMUL R218, R218, R18.reuse ;  /* 0x00000012dada7220 */ /* 0x080fe40000400000 */
[----:B------:R3:W-:Y:S01]  /*fc30*/  STL [R1+0x94], R24 ;  /* 0x0000941801007387 */ /* 0x0007e20000100800 */
[-C--:B------:R-:W-:Y:S01]  /*fc40*/  FMUL R219, R219, R18.reuse ;  /* 0x00000012dbdb7220 */ /* 0x080fe20000400000 */
[-C--:B------:R-:W-:Y:S01]  /*fc50*/  FMUL R222, R222, R18.reuse ;  /* 0x00000012dede7220 */ /* 0x080fe20000400000 */
[-C--:B------:R-:W-:Y:S01]  /*fc60*/  FMUL R223, R223, R18.reuse ;  /* 0x00000012dfdf7220 */ /* 0x080fe20000400000 */
[----:B------:R-:W-:Y:S01]  /*fc70*/  SHFL.IDX PT, R53, R44, R3, 0x1c1f ;  /* 0x001c1f032c357589 */ /* 0x000fe200000e0000 */
[-C--:B------:R-:W-:Y:S01]  /*fc80*/  FMUL R226, R226, R18.reuse ;  /* 0x00000012e2e27220 */ /* 0x080fe20000400000 */
[-C--:B------:R-:W-:Y:S01]  /*fc90*/  FMUL R227, R227, R18.reuse ;  /* 0x00000012e3e37220 */ /* 0x080fe20000400000 */
[-C--:B------:R-:W-:Y:S01]  /*fca0*/  FMUL R230, R230, R18.reuse ;  /* 0x00000012e6e67220 */ /* 0x080fe20000400000 */
[----:B------:R-:W2:Y:S01]  /*fcb0*/  SHFL.IDX PT, R54, R39, R0, 0x1c1f ;  /* 0x001c1f0027367589 */ /* 0x000ea200000e0000 */
[-C--:B------:R-:W-:Y:S01]  /*fcc0*/  FMUL R231, R231, R18.reuse ;  /* 0x00000012e7e77220 */ /* 0x080fe20000400000 */
[-CC-:B---3--:R-:W-:Y:S01]  /*fcd0*/  PRMT R24, R12, R59.reuse, R25.reuse ;  /* 0x0000003b0c187216 */ /* 0x188fe20000000019 */
        /* <DEDUP_REMOVED lines=32> */
[----:B----4-:R-:W-:Y:S01]  /*fee0*/  PRMT R25, R12, R58, R25 ;  /* 0x0000003a0c197216 */ /* 0x010fe20000000019 */
[----:B------:R-:W-:Y:S01]  /*fef0*/  SHFL.IDX PT, R41, R30, R3, 0x1c1f ;  /* 0x001c1f031e297589 */ /* 0x000fe200000e0000 */
[----:B-1----:R-:W-:-:S02]  /*ff00*/  PRMT R26, R14, R59, R23 ;  /* 0x0000003b0e1a7216 */ /* 0x002fc40000000017 */
[-C--:B------:R-:W-:Y:S01]  /*ff10*/  PRMT R27, R14, R58.reuse, R23 ;  /* 0x0000003a0e1b7216 */ /* 0x080fe20000000017 */
[----:B------:R-:W1:Y:S01]  /*ff20*/  SHFL.IDX PT, R12, R17, R0, 0x1c1f ;  /* 0x001c1f00110c7589 */ /* 0x000e6200000e0000 */
[C-C-:B-----5:R-:W-:Y:S02]  /*ff30*/  PRMT R28, R16.reuse, R59, R19.reuse ;  /* 0x0000003b101c7216 */ /* 0x160fe40000000013 */
[----:B------:R-:W-:Y:S01]  /*ff40*/  PRMT R29, R16, R58, R19 ;  /* 0x0000003a101d7216 */ /* 0x000fe20000000013 */
[----:B------:R-:W-:Y:S04]  /*ff50*/  SHFL.IDX PT, R43, R34, R3, 0x1c1f ;  /* 0x001c1f03222b7589 */ /* 0x000fe800000e0000 */
[----:B------:R-:W3:Y:S04]  /*ff60*/  SHFL.IDX PT, R14, R31, R0, 0x1c1f ;  /* 0x001c1f001f0e7589 */ /* 0x000ee800000e0000 */
[----:B------:R-:W-:Y:S04]  /*ff70*/  SHFL.IDX PT, R45, R36, R3, 0x1c1f ;  /* 0x001c1f03242d7589 */ /* 0x000fe800000e0000 */
[----:B------:R-:W4:Y:S04]  /*ff80*/  SHFL.IDX PT, R16, R111, R0, 0x1c1f ;  /* 0x001c1f006f107589 */ /* 0x000f2800000e0000 */
[----:B------:R-:W-:Y:S04]  /*ff90*/  SHFL.IDX PT, R47, R38, R3, 0x1c1f ;  /* 0x001c1f03262f7589 */ /* 0x000fe800000e0000 */
[----:B------:R-:W5:Y:S04]  /*ffa0*/  SHFL.IDX PT, R18, R119, R0, 0x1c1f ;  /* 0x001c1f0077127589 */ /* 0x000f6800000e0000 */
[----:B------:R5:W-:Y:S04]  /*ffb0*/  SHFL.IDX PT, R55, R46, R3, 0x1c1f ;  /* 0x001c1f032e377589 */ /* 0x000be800000e0000 */
[----:B------:R-:W5:Y:S04]  /*ffc0*/  SHFL.IDX PT, R56, R57, R0, 0x1c1f ;  /* 0x001c1f0039387589 */ /* 0x000f6800000e0000 */
[----:B------:R-:W-:Y:S04]  /*ffd0*/  SHFL.IDX PT, R10, R10, R3, 0x1c1f ;  /* 0x001c1f030a0a7589 */ /* 0x000fe800000e0000 */
        /* <DEDUP_REMOVED lines=8> */
[----:B------:R-:W5:Y:S01]  /*10060*/  SHFL.IDX PT, R15, R15, R0, 0x1c1f ;  /* 0x001c1f000f0f7589 */ /* 0x000f6200000e0000 */
[----:B------:R-:W-:Y:S01]  /*10070*/  ULEA UR10, UR5, UR36, 0x3 ;  /* 0x00000024050a7291 */ /* 0x000fe2000f8e183f */
[----:B------:R-:W-:-:S02]  /*10080*/  SHF.L.U32 R13, R233, 0x1f, RZ ;  /* 0x0000001fe90d7819 */ /* 0x000fc400000006ff */
[CCC-:B--2---:R-:W-:Y:S02]  /*10090*/  PRMT R48, R49.reuse, R59.reuse, R50.reuse ;  /* 0x0000003b31307216 */ /* 0x1c4fe40000000032 */
[-C--:B------:R-:W-:Y:S02]  /*100a0*/  PRMT R49, R49, R58.reuse, R50 ;  /* 0x0000003a31317216 */ /* 0x080fe40000000032 */
[CCC-:B------:R-:W-:Y:S02]  /*100b0*/  PRMT R50, R51.reuse, R59.reuse, R52.reuse ;  /* 0x0000003b33327216 */ /* 0x1c0fe40000000034 */
[-C--:B------:R-:W-:Y:S01]  /*100c0*/  PRMT R51, R51, R58.reuse, R52 ;  /* 0x0000003a33337216 */ /* 0x080fe20000000034 */
[----:B------:R2:W2:Y:S01]  /*100d0*/  SYNCS.PHASECHK.TRANS64.TRYWAIT P3, [UR10+0x4d000], R13 ;  /* 0x04d0000dff0075a7 */ /* 0x0004a2000806014a */
[C-C-:B------:R-:W-:Y:S02]  /*100e0*/  PRMT R52, R53.reuse, R59, R54.reuse ;  /* 0x0000003b35347216 */ /* 0x140fe40000000036 */
[----:B------:R-:W-:-:S02]  /*100f0*/  PRMT R53, R53, R58, R54 ;  /* 0x0000003a35357216 */ /* 0x000fc40000000036 */
[-C--:B-1----:R-:W-:Y:S02]  /*10100*/  PRMT R40, R41, R59.reuse, R12 ;  /* 0x0000003b29287216 */ /* 0x082fe4000000000c */
[-C--:B---3--:R-:W-:Y:S02]  /*10110*/  PRMT R42, R43, R59.reuse, R14 ;  /* 0x0000003b2b2a7216 */ /* 0x088fe4000000000e */
[-C--:B----4-:R-:W-:Y:S02]  /*10120*/  PRMT R44, R45, R59.reuse, R16 ;  /* 0x0000003b2d2c7216 */ /* 0x090fe40000000010 */
[-C--:B-----5:R-:W-:Y:S02]  /*10130*/  PRMT R46, R47, R59.reuse, R18 ;  /* 0x0000003b2f2e7216 */ /* 0x0a0fe40000000012 */
[-C--:B------:R-:W-:Y:S02]  /*10140*/  PRMT R54, R55, R59.reuse, R56 ;  /* 0x0000003b37367216 */ /* 0x080fe40000000038 */
[----:B------:R-:W-:-:S02]  /*10150*/  PRMT R30, R10, R59, R9 ;  /* 0x0000003b0a1e7216 */ /* 0x000fc40000000009 */
[-C--:B------:R-:W-:Y:S02]  /*10160*/  PRMT R31, R10, R58.reuse, R9 ;  /* 0x0000003a0a1f7216 */ /* 0x080fe40000000009 */
[CCC-:B------:R-:W-:Y:S02]  /*10170*/  PRMT R32, R6.reuse, R59.reuse, R21.reuse ;  /* 0x0000003b06207216 */ /* 0x1c0fe40000000015 */
[-C--:B------:R-:W-:Y:S02]  /*10180*/  PRMT R33, R6, R58.reuse, R21 ;  /* 0x0000003a06217216 */ /* 0x080fe40000000015 */
[CCC-:B------:R-:W-:Y:S02]  /*10190*/  PRMT R34, R8.reuse, R59.reuse, R7.reuse ;  /* 0x0000003b08227216 */ /* 0x1c0fe40000000007 */
[----:B------:R-:W-:Y:S02]  /*101a0*/  PRMT R35, R8, R58, R7 ;  /* 0x0000003a08237216 */ /* 0x000fe40000000007 */
[----:B------:R-:W-:-:S02]  /*101b0*/  PRMT R36, R20, R59, R11 ;  /* 0x0000003b14247216 */ /* 0x000fc4000000000b */
[-C--:B------:R-:W-:Y:S02]  /*101c0*/  PRMT R37, R20, R58.reuse, R11 ;  /* 0x0000003a14257216 */ /* 0x080fe4000000000b */
[C-C-:B------:R-:W-:Y:S02]  /*101d0*/  PRMT R38, R22.reuse, R59, R15.reuse ;  /* 0x0000003b16267216 */ /* 0x140fe4000000000f */
[-C--:B------:R-:W-:Y:S02]  /*101e0*/  PRMT R39, R22, R58.reuse, R15 ;  /* 0x0000003a16277216 */ /* 0x080fe4000000000f */
[-C--:B------:R-:W-:Y:S02]  /*101f0*/  PRMT R41, R41, R58.reuse, R12 ;  /* 0x0000003a29297216 */ /* 0x080fe4000000000c */
[-C--:B------:R-:W-:Y:S02]  /*10200*/  PRMT R43, R43, R58.reuse, R14 ;  /* 0x0000003a2b2b7216 */ /* 0x080fe4000000000e */
[----:B------:R-:W-:-:S02]  /*10210*/  PRMT R45, R45, R58, R16 ;  /* 0x0000003a2d2d7216 */ /* 0x000fc40000000010 */
[-C--:B------:R-:W-:Y:S02]  /*10220*/  PRMT R47, R47, R58.reuse, R18 ;  /* 0x0000003a2f2f7216 */ /* 0x080fe40000000012 */
[----:B------:R-:W-:Y:S01]  /*10230*/  PRMT R55, R55, R58, R56 ;  /* 0x0000003a37377216 */ /* 0x000fe20000000038 */
[----:B--2---:R-:W-:Y:S06]  /*10240*/  @!P0 BRA `(.L_x_27) ;  /* 0x0000000000048947 */ /* 0x004fec0003800000 */
[----:B------:R-:W-:Y:S01]  /*10250*/  BPT.TRAP 0x1 ;  /* 0x000000040000795c */ /* 0x000fe20000300000 */
.L_x_27:
[----:B------:R-:W-:Y:S05]  /*10260*/  @P3 BRA `(.L_x_28) ;  /* 0x0000000000083947 */ /* 0x000fea0003800000 */
[----:B------:R-:W1:Y:S02]  /*10270*/  SYNCS.PHASECHK.TRANS64.TRYWAIT P3, [UR10+0x4d000], R13 ;  /* 0x04d0000dff0075a7 */ /* 0x000e64000806014a */
[----:B-1----:R-:W-:Y:S05]  /*10280*/  @!P3 BRA `(.L_x_29) ;  /* 0x000000f00050b947 */ /* 0x002fea0003800000 */
.L_x_28:
[----:B------:R-:W2:Y:S04]  /*10290*/  LDL.LU.64 R72, [R1+0x40] ;  /* 0x0000400001487983 */ /* 0x000ea80000300a00 */
[----:B------:R-:W2:Y:S04]  /*102a0*/  LDL.LU.64 R74, [R1+0x48] ;  /* 0x00004800014a7983 */ /* 0x000ea80000300a00 */
[----:B------:R-:W2:Y:S04]  /*102b0*/  LDL.LU.64 R76, [R1+0x50] ;  /* 0x00005000014c7983 */ /* 0x000ea80000300a00 */
[----:B------:R-:W2:Y:S04]  /*102c0*/  LDL.LU.64 R78, [R1+0x58] ;  /* 0x00005800014e7983 */ /* 0x000ea80000300a00 */
[----:B------:R-:W2:Y:S04]  /*102d0*/  LDL.LU.64 R80, [R1+0x60] ;  /* 0x0000600001507983 */ /* 0x000ea80000300a00 */
[----:B------:R-:W2:Y:S04]  /*102e0*/  LDL.LU.64 R82, [R1+0x68] ;  /* 0x0000680001527983 */ /* 0x000ea80000300a00 */
[----:B------:R-:W2:Y:S04]  /*102f0*/  LDL.LU.64 R84, [R1+0x70] ;  /* 0x0000700001547983 */ /* 0x000ea80000300a00 */
[----:B------:R-:W2:Y:S04]  /*10300*/  LDL.LU.64 R86, [R1+0x78] ;  /* 0x0000780001567983 */ /* 0x000ea80000300a00 */
[----:B------:R-:W3:Y:S04]  /*10310*/  LDL.LU.64 R56, [R1] ;  /* 0x0000000001387983 */ /* 0x000ee80000300a00 */
[----:B------:R-:W3:Y:S04]  /*10320*/  LDL.LU.64 R58, [R1+0x8] ;  /* 0x00000800013a7983 */ /* 0x000ee80000300a00 */
[----:B------:R-:W3:Y:S04]  /*10330*/  LDL.LU.64 R60, [R1+0x10] ;  /* 0x00001000013c7983 */ /* 0x000ee80000300a00 */
[----:B------:R-:W3:Y:S04]  /*10340*/  LDL.LU.64 R62, [R1+0x18] ;  /* 0x00001800013e7983 */ /* 0x000ee80000300a00 */
[----:B------:R-:W3:Y:S04]  /*10350*/  LDL.LU.64 R64, [R1+0x20] ;  /* 0x0000200001407983 */ /* 0x000ee80000300a00 */
[----:B------:R-:W3:Y:S04]  /*10360*/  LDL.LU.64 R66, [R1+0x28] ;  /* 0x0000280001427983 */ /* 0x000ee80000300a00 */
[----:B------:R-:W3:Y:S04]  /*10370*/  LDL.LU.64 R68, [R1+0x30] ;  /* 0x0000300001447983 */ /* 0x000ee80000300a00 */
[----:B------:R-:W3:Y:S01]  /*10380*/  LDL.LU.64 R70, [R1+0x38] ;  /* 0x0000380001467983 */ /* 0x000ee20000300a00 */
[----:B------:R-:W-:Y:S01]  /*10390*/  UIMAD UR10, UR5, 0xe00, UR6 ;  /* 0x00000e00050a78a4 */ /* 0x000fe2000f8e0206 */
[----:B------:R-:W-:Y:S01]  /*103a0*/  UMOV UR11, 0x40000040 ;  /* 0x40000040000b7882 */ /* 0x000fe20000000000 */
[----:B------:R-:W-:-:S02]  /*103b0*/  UMOV UR15, 0x40000040 ;  /* 0x40000040000f7882 */ /* 0x000fc40000000000 */
[----:B------:R-:W-:Y:S02]  /*103c0*/  UIADD3 UR14, UR10, 0x100, URZ ;  /* 0x000001000a0e7890 */ /* 0x000fe4000fffe03f */
[----:B------:R-:W-:Y:S01]  /*103d0*/  UIADD3 UR18, UR10, 0x200, URZ ;  /* 0x000002000a127890 */ /* 0x000fe2000fffe03f */
[----:B------:R-:W-:Y:S01]  /*103e0*/  UMOV UR19, 0x40000040 ;  /* 0x4000004000137882 */ /* 0x000fe20000000000 */
[----:B------:R-:W-:Y:S01]  /*103f0*/  UIADD3 UR22, UR10, 0x300, URZ ;  /* 0x000003000a167890 */ /* 0x000fe2000fffe03f */
[----:B------:R-:W-:Y:S01]  /*10400*/  UMOV UR23, 0x40000040 ;  /* 0x4000004000177882 */ /* 0x000fe20000000000 */
[----:B------:R-:W-:Y:S01]  /*10410*/  UIADD3 UR26, UR10, 0x400, URZ ;  /* 0x000004000a1a7890 */ /* 0x000fe2000fffe03f */
[----:B------:R-:W-:Y:S01]  /*10420*/  UMOV UR27, 0x40000040 ;  /* 0x40000040001b7882 */ /* 0x000fe20000000000 */
[----:B--2---:R-:W-:-:S06]  /*10430*/  WARPGROUP.ARRIVE ;  /* 0x00000000000079c5 */ /* 0x004fcc0000000000 */
[----:B------:R-:W-:Y:S01]  /*10440*/  QGMMA.64x32x32.F32.E4M3.E4M3 R72, R24, gdesc[UR8], R72, gsb0 ;  /* 0x0060000818487df3 */ /* 0x000fe20008000848 */
[----:B------:R-:W-:Y:S02]  /*10450*/  UMOV UR11, 0x40000040 ;  /* 0x40000040000b7882 */ /* 0x000fe40000000000 */
[----:B------:R-:W-:Y:S02]  /*10460*/  WARPGROUP.DEPBAR.LE gsb0, 0x0 ;  /* 0x00008000000079c5 */ /* 0x000fe40000010000 */
[----:B---3--:R-:W-:-:S06]  /*10470*/  WARPGROUP.ARRIVE ;  /* 0x00000000000079c5 */ /* 0x008fcc0000000000 */
        /* <DEDUP_REMOVED lines=250> */
[----:B------:R-:W-:Y:S01]  /*11420*/  UIADD3 UR10, UR10, 0xd06, URZ ;  /* 0x00000d060a0a7890 */ /* 0x000fe2000fffe03f */
        /* <DEDUP_REMOVED lines=10> */
[----:B------:R-:W-:Y:S03]  /*114d0*/  QGMMA.64x32x32.F32.E4M3.E4M3 R216, R52, gdesc[UR20], R216, gsb0 ;  /* 0x0060001434d87df3 */ /* 0x000fe600080008d8 */
        /* <DEDUP_REMOVED lines=21> */
.L_x_30:
[----:B------:R-:W-:-:S04]  /*11630*/  ULEA UR10, UR4, UR36, 0x3 ;  /* 0x00000024040a7291 */ /* 0x000fc8000f8e183f */
[----:B------:R-:W-:-:S04]  /*11640*/  UIADD3 UR10, UR10, 0x4d028, URZ ;  /* 0x0004d0280a0a7890 */ /* 0x000fc8000fffe03f */
[----:B------:R-:W-:-:S09]  /*11650*/  UPRMT UR10, URZ, 0x654, UR10 ;  /* 0x000006543f0a7896 */ /* 0x000fd2000800000a */
[----:B------:R-:W-:Y:S01]  /*11660*/  SYNCS.ARRIVE.TRANS64.RED.A1T0 RZ, [UR10], RZ ;  /* 0x000000ffffff79a7 */ /* 0x000fe2000810040a */
[----:B------:R-:W-:Y:S05]  /*11670*/  @P2 BRA `(.L_x_31) ;  /* 0x0000000000042947 */ /* 0x000fea0003800000 */
[----:B------:R-:W-:Y:S01]  /*11680*/  BPT.TRAP 0x1 ;  /* 0x000000040000795c */ /* 0x000fe20000300000 */
.L_x_31:
[----:B------:R-:W-:-:S04]  /*11690*/  UIADD3 UR4, UR4, 0x1, URZ ;  /* 0x0000000104047890 */ /* 0x000fc8000fffe03f */
[----:B------:R-:W-:-:S04]  /*116a0*/  UISETP.NE.AND UP0, UPT, UR4, 0x5, UPT ;  /* 0x000000050400788c */ /* 0x000fc8000bf05270 */
[----:B------:R-:W-:Y:S01]  /*116b0*/  USEL UR10, UR4, URZ, UP0 ;  /* 0x0000003f040a7287 */ /* 0x000fe20008000000 */
[----:B------:R-:W-:Y:S11]  /*116c0*/  @!P0 BRA `(.L_x_32) ;  /* 0x0000000000048947 */ /* 0x000ff60003800000 */
[----:B------:R-:W-:Y:S01]  /*116d0*/  BPT.TRAP 0x1 ;  /* 0x000000040000795c */ /* 0x000fe20000300000 */
.L_x_32:
[----:B------:R-:W-:-:S04]  /*116e0*/  ULEA UR4, UR10, UR36, 0x3 ;  /* 0x000000240a047291 */ /* 0x000fc8000f8e183f */
[----:B------:R-:W-:-:S04]  /*116f0*/  UIADD3 UR4, UR4, 0x4d028, URZ ;  /* 0x0004d02804047890 */ /* 0x000fc8000fffe03f */
[----:B------:R-:W-:-:S09]  /*11700*/  UPRMT UR4, URZ, 0x654, UR4 ;  /* 0x000006543f047896 */ /* 0x000fd20008000004 */
[----:B------:R-:W-:Y:S01]  /*11710*/  SYNCS.ARRIVE.TRANS64.RED.A1T0 RZ, [UR4], RZ ;  /* 0x000000ffffff79a7 */ /* 0x000fe20008100404 */
[----:B------:R-:W-:Y:S05]  /*11720*/  @P2 BRA `(.L_x_33) ;  /* 0x0000000000042947 */ /* 0x000fea0003800000 */
[----:B------:R-:W-:Y:S01]  /*11730*/  BPT.TRAP 0x1 ;  /* 0x000000040000795c */ /* 0x000fe20000300000 */
.L_x_33:
[----:B------:R-:W-:Y:S01]  /*11740*/  UIADD3 UR5, UR5, 0x1, URZ ;  /* 0x0000000105057890 */ /* 0x000fe2000fffe03f */
[C---:B------:R-:W-:Y:S01]  /*11750*/  ISETP.GT.AND P3, PT, R232.reuse, 0x2, PT ;  /* 0x00000002e800780c */ /* 0x040fe20003f64270 */
[----:B------:R-:W-:Y:S01]  /*11760*/  UIADD3 UR4, UR10, 0x1, URZ ;  /* 0x000000010a047890 */ /* 0x000fe2000fffe03f */
[----:B------:R-:W-:Y:S01]  /*11770*/  VIADD R232, R232, 0xffffffff ;  /* 0xffffffffe8e87836 */ /* 0x000fe20000000000 */
[----:B------:R-:W-:Y:S01]  /*11780*/  UISETP.NE.AND UP2, UPT, UR5, 0x5, UPT ;  /* 0x000000050500788c */ /* 0x000fe2000bf45270 */
[----:B------:R-:W-:Y:S01]  /*11790*/  VIADD R2, R2, 0x100 ;  /* 0x0000010002027836 */ /* 0x000fe20000000000 */
[----:B------:R-:W-:Y:S01]  /*117a0*/  UISETP.NE.AND UP0, UPT, UR4, 0x5, UPT ;  /* 0x000000050400788c */ /* 0x000fe2000bf05270 */
[----:B------:R-:W-:Y:S01]  /*117b0*/  IMAD.MOV.U32 R17, RZ, RZ, R5 ;  /* 0x000000ffff117224 */ /* 0x000fe200078e0005 */
[----:B------:R-:W-:Y:S01]  /*117c0*/  USEL UR10, URZ, 0x1, UP2 ;  /* 0x000000013f0a7887 */ /* 0x000fe20009000000 */
[----:B------:R-:W-:Y:S01]  /*117d0*/  IMAD.MOV.U32 R7, RZ, RZ, R4 ;  /* 0x000000ffff077224 */ /* 0x000fe200078e0004 */
[----:B------:R-:W-:-:S02]  /*117e0*/  USEL UR4, UR4, URZ, UP0 ;  /* 0x0000003f04047287 */ /* 0x000fc40008000000 */
[----:B------:R-:W-:Y:S02]  /*117f0*/  USEL UR5, UR5, URZ, UP2 ;  /* 0x0000003f05057287 */ /* 0x000fe40009000000 */
[----:B-1----:R-:W-:Y:S01]  /*11800*/  LOP3.LUT R6, R233, UR10, RZ, 0x3c, !PT ;  /* 0x0000000ae9067c12 */ /* 0x002fe2000f8e3cff */
[----:B------:R-:W-:Y:S09]  /*11810*/  @P3 BRA `(.L_x_34) ;  /* 0xffffff8000cc3947 */ /* 0x000ff2000383ffff */
[----:B------:R2:W-:Y:S02]  /*11820*/  STL [R1+0x8c], R232 ;  /* 0x00008ce801007387 */ /* 0x0005e40000100800 */
.L_x_23:
[----:B------:R-:W3:Y:S02]  /*11830*/  LDL R7, [R1+0x8c] ;  /* 0x00008c0001077983 */ /* 0x000ee40000100800 */
[----:B---3--:R-:W-:-:S13]  /*11840*/  ISETP.GE.AND P3, PT, R7, 0x1, PT ;  /* 0x000000010700780c */ /* 0x008fda0003f66270 */
[----:B------:R-:W-:Y:S05]  /*11850*/  @!P3 BRA `(.L_x_35) ;  /* 0x000000900088b947 */ /* 0x000fea0003800000 */
[----:B------:R3:W-:Y:S01]  /*11860*/  STL [R1+0x80], R5 ;  /* 0x0000800501007387 */ /* 0x0007e20000100800 */
[----:B------:R-:W-:Y:S01]  /*11870*/  ULDC UR7, c[0x0][0x604] ;  /* 0x0001810000077ab9 */ /* 0x000fe20000000800 */
[----:B------:R-:W-:Y:S02]  /*11880*/  ULDC UR38, c[0x0][0x28c] ;  /* 0x0000a30000267ab9 */ /* 0x000fe40000000800 */
[----:B------:R3:W-:Y:S03]  /*11890*/  STL [R1+0x88], R4 ;  /* 0x0000880401007387 */ /* 0x0007e60000100800 */
.L_x_46:
[----:B------:R-:W-:Y:S05]  /*118a0*/  @!P0 BRA `(.L_x_36) ;  /* 0x0000000000048947 */ /* 0x000fea0003800000 */
[----:B------:R-:W-:Y:S01]  /*118b0*/  BPT.TRAP 0x1 ;  /* 0x000000040000795c */ /* 0x000fe20000300000 */
.L_x_36:
[----:B------:R-:W-:Y:S01]  /*118c0*/  ULEA UR10, UR5, UR36, 0x3 ;  /* 0x00000024050a7291 */ /* 0x000fe2000f8e183f */
[----:B---3--:R-:W-:-:S08]  /*118d0*/  SHF.L.U32 R4, R6, 0x1f, RZ ;  /* 0x0000001f06047819 */ /* 0x008fd000000006ff */
[----:B------:R-:W3:Y:S02]  /*118e0*/  SYNCS.PHASECHK.TRANS64.TRYWAIT P3, [UR10+0x4d000], R4 ;  /* 0x04d00004ff0075a7 */ /* 0x000ee4000806014a */
[----:B---3--:R-:W-:Y:S05]  /*118f0*/  @!P3 BRA `(.L_x_37) ;  /* 0x000000d800ccb947 */ /* 0x008fea0003800000 */
.L_x_116:
        /* <DEDUP_REMOVED lines=20> */
[----:B---3--:R-:W-:-:S05]  /*11a40*/  LOP3.LUT R4, R6, UR10, RZ, 0x3c, !PT ;  /* 0x0000000a06047c12 */ /* 0x008fca000f8e3cff */
[----:B------:R3:W-:Y:S01]  /*11a50*/  STL [R1+0x90], R4 ;  /* 0x0000900401007387 */ /* 0x0007e20000100800 */
        /* <DEDUP_REMOVED lines=24> */
[----:B---3--:R-:W-:Y:S05]  /*11be0*/  @!P0 BRA `(.L_x_38) ;  /* 0x0000000000048947 */ /* 0x008fea0003800000 */
[----:B------:R-:W-:Y:S01]  /*11bf0*/  BPT.TRAP 0x1 ;  /* 0x000000040000795c */ /* 0x000fe20000300000 */
.L_x_38:
[----:B------:R-:W3:Y:S01]  /*11c00*/  LDL.LU R8, [R1+0x80] ;  /* 0x0000800001087983 */ /* 0x000ee20000300800 */
[C---:B------:R-:W-:Y:S01]  /*11c10*/  VIADD R5, R2.reuse, 0x1 ;  /* 0x0000000102057836 */ /* 0x040fe20000000000 */
[C---:B------:R-:W-:Y:S01]  /*11c20*/  ISETP.GE.AND P4, PT, R2.reuse, UR38, PT ;  /* 0x0000002602007c0c */ /* 0x040fe2000bf86270 */
[----:B------:R-:W-:Y:S01]  /*11c30*/  VIADD R7, R2, 0x20 ;  /* 0x0000002002077836 */ /* 0x000fe20000000000 */
[----:B------:R4:W-:Y:S01]  /*11c40*/  STL [R1+0x118], R208 ;  /* 0x000118d001007387 */ /* 0x0009e20000100800 */
[----:B------:R-:W-:Y:S02]  /*11c50*/  LOP3.LUT R4, R4, 0xffffffbf, RZ, 0xc0, !PT ;  /* 0xffffffbf04047812 */ /* 0x000fe400078ec0ff */
[----:B------:R-:W-:Y:S01]  /*11c60*/  ISETP.GE.AND P6, PT, R5, UR38, PT ;  /* 0x0000002605007c0c */ /* 0x000fe2000bfc6270 */
[----:B------:R-:W-:Y:S01]  /*11c70*/  VIADD R5, R2, 0x8 ;  /* 0x0000000802057836 */ /* 0x000fe20000000000 */
[----:B------:R5:W-:Y:S01]  /*11c80*/  STL [R1+0x114], R209 ;  /* 0x000114d101007387 */ /* 0x000be20000100800 */
[----:B------:R-:W-:-:S02]  /*11c90*/  FSEL R26, R26, -INF , !P4 ;  /* 0xff8000001a1a7808 */ /* 0x000fc40006000000 */
[----:B------:R-:W-:Y:S01]  /*11ca0*/  FSEL R6, R27, -INF , !P6 ;  /* 0xff8000001b067808 */ /* 0x000fe20007000000 */
[----:B------:R1:W-:Y:S01]  /*11cb0*/  STL [R1+0x110], R212 ;  /* 0x000110d401007387 */ /* 0x0003e20000100800 */
[----:B------:R-:W-:Y:S01]  /*11cc0*/  ISETP.GE.AND P5, PT, R5, UR38, PT ;  /* 0x0000002605007c0c */ /* 0x000fe2000bfa6270 */
[----:B------:R-:W-:Y:S01]  /*11cd0*/  VIADD R5, R2, 0x9 ;  /* 0x0000000902057836 */ /* 0x000fe20000000000 */
[----:B----4-:R-:W-:Y:S01]  /*11ce0*/  FSEL R208, R25, -INF , !P6 ;  /* 0xff80000019d07808 */ /* 0x010fe20007000000 */
[----:B------:R-:W-:Y:S01]  /*11cf0*/  STL [R1+0x10c], R213 ;  /* 0x00010cd501007387 */ /* 0x000fe20000100800 */
[----:B------:R-:W-:Y:S02]  /*11d00*/  FSEL R30, R30, -INF , !P5 ;  /* 0xff8000001e1e7808 */ /* 0x000fe40006800000 */
[----:B------:R-:W-:Y:S01]  /*11d10*/  ISETP.GE.AND P3, PT, R5, UR38, PT ;  /* 0x0000002605007c0c */ /* 0x000fe2000bf66270 */
[----:B------:R-:W-:Y:S01]  /*11d20*/  STL [R1+0x108], R184 ;  /* 0x000108b801007387 */ /* 0x000fe20000100800 */
[----:B------:R-:W-:Y:S01]  /*11d30*/  VIADD R5, R2, 0x10 ;  /* 0x0000001002057836 */ /* 0x000fe20000000000 */
[----:B-----5:R-:W-:-:S02]  /*11d40*/  FSEL R209, R28, -INF , !P5 ;  /* 0xff8000001cd17808 */ /* 0x020fc40006800000 */
[----:B------:R-:W-:Y:S01]  /*11d50*/  STL [R1+0x104], R185 ;  /* 0x000104b901007387 */ /* 0x000fe20000100800 */
[----:B-1----:R-:W-:Y:S02]  /*11d60*/  FSEL R212, R29, -INF , !P3 ;  /* 0xff8000001dd47808 */ /* 0x002fe40005800000 */
[----:B------:R-:W-:Y:S01]  /*11d70*/  FSEL R31, R31, -INF , !P3 ;  /* 0xff8000001f1f7808 */ /* 0x000fe20005800000 */
[----:B------:R-:W-:Y:S01]  /*11d80*/  STL [R1+0x100], R188 ;  /* 0x000100bc01007387 */ /* 0x000fe20000100800 */
[----:B------:R-:W-:-:S03]  /*11d90*/  @P1 LOP3.LUT R4, R4, 0x40, RZ, 0xfc, !PT ;  /* 0x0000004004041812 */ /* 0x000fc600078efcff */
[----:B------:R-:W-:Y:S01]  /*11da0*/  STL [R1+0xfc], R189 ;  /* 0x0000fcbd01007387 */ /* 0x000fe20000100800 */
[----:B------:R-:W-:-:S03]  /*11db0*/  LOP3.LUT R4, R4, 0xffffffdf, RZ, 0xc0, !PT ;  /* 0xffffffdf04047812 */ /* 0x000fc600078ec0ff */
[----:B------:R-:W-:Y:S01]  /*11dc0*/  STL [R1+0xf8], R192 ;  /* 0x0000f8c001007387 */ /* 0x000fe20000100800 */
[----:B------:R-:W-:-:S03]  /*11dd0*/  @P0 LOP3.LUT R4, R4, 0x20, RZ, 0xfc, !PT ;  /* 0x0000002004040812 */ /* 0x000fc600078efcff */
[----:B------:R-:W-:Y:S01]  /*11de0*/  STL [R1+0xf4], R193 ;  /* 0x0000f4c101007387 */ /* 0x000fe20000100800 */
[----:B------:R-:W-:-:S03]  /*11df0*/  LOP3.LUT R4, R4, 0xffffffef, RZ, 0xc0, !PT ;  /* 0xffffffef04047812 */ /* 0x000fc600078ec0ff */
[----:B------:R-:W-:Y:S01]  /*11e00*/  STL [R1+0xf0], R196 ;  /* 0x0000f0c401007387 */ /* 0x000fe20000100800 */
[----:B------:R-:W-:-:S03]  /*11e10*/  @P2 LOP3.LUT R4, R4, 0x10, RZ, 0xfc, !PT ;  /* 0x0000001004042812 */ /* 0x000fc600078efcff */
[----:B------:R-:W-:Y:S04]  /*11e20*/  STL [R1+0xec], R197 ;  /* 0x0000ecc501007387 */ /* 0x000fe80000100800 */
[----:B------:R-:W-:Y:S04]  /*11e30*/  STL [R1+0xe8], R3 ;  /* 0x0000e80301007387 */ /* 0x000fe80000100800 */
[----:B------:R1:W-:Y:S04]  /*11e40*/  STL [R1+0xe4], R0 ;  /* 0x0000e40001007387 */ /* 0x0003e80000100800 */
[----:B------:R-:W-:Y:S04]  /*11e50*/  STL [R1+0xe0], R168 ;  /* 0x0000e0a801007387 */ /* 0x000fe80000100800 */
[----:B------:R-:W-:Y:S01]  /*11e60*/  STL [R1+0xdc], R169 ;  /* 0x0000dca901007387 */ /* 0x000fe20000100800 */
[----:B-1----:R-:W-:-:S02]  /*11e70*/  FSEL R0, R24, -INF , !P4 ;  /* 0xff80000018007808 */ /* 0x002fc40006000000 */
[----:B------:R-:W-:Y:S01]  /*11e80*/  ISETP.GE.AND P4, PT, R5, UR38, PT ;  /* 0x0000002605007c0c */ /* 0x000fe2000bf86270 */
[----:B------:R-:W-:Y:S01]  /*11e90*/  VIADD R5, R2, 0x11 ;  /* 0x0000001102057836 */ /* 0x000fe20000000000 */
[----:B------:R-:W-:Y:S02]  /*11ea0*/  STL [R1+0xd8], R172 ;  /* 0x0000d8ac01007387 */ /* 0x000fe40000100800 */
[----:B------:R-:W-:Y:S02]  /*11eb0*/  FSEL R213, R32, -INF , !P4 ;  /* 0xff80000020d57808 */ /* 0x000fe40006000000 */
[----:B------:R-:W-:Y:S01]  /*11ec0*/  ISETP.GE.AND P6, PT, R5, UR38, PT ;  /* 0x0000002605007c0c */ /* 0x000fe2000bfc6270 */
[----:B------:R-:W-:Y:S01]  /*11ed0*/  VIADD R5, R2, 0x18 ;  /* 0x0000001802057836 */ /* 0x000fe20000000000 */
[----:B------:R-:W-:Y:S01]  /*11ee0*/  FSEL R34, R34, -INF , !P4 ;  /* 0xff80000022227808 */ /* 0x000fe20006000000 */
[----:B------:R-:W-:Y:S01]  /*11ef0*/  STL [R1+0xd4], R173 ;  /* 0x0000d4ad01007387 */ /* 0x000fe20000100800 */
[----:B------:R-:W-:Y:S01]  /*11f00*/  ISETP.GE.AND P4, PT, R7, UR38, PT ;  /* 0x0000002607007c0c */ /* 0x000fe2000bf86270 */
[C---:B------:R-:W-:Y:S01]  /*11f10*/  VIADD R7, R2.reuse, 0x21 ;  /* 0x0000002102077836 */ /* 0x040fe20000000000 */
[----:B------:R-:W-:Y:S01]  /*11f20*/  ISETP.GE.AND P5, PT, R5, UR38, PT ;  /* 0x0000002605007c0c */ /* 0x000fe2000bfa6270 */
[----:B------:R-:W-:Y:S01]  /*11f30*/  VIADD R5, R2, 0x19 ;  /* 0x0000001902057836 */ /* 0x000fe20000000000 */
[----:B------:R-:W-:Y:S01]  /*11f40*/  FSEL R184, R33, -INF , !P6 ;  /* 0xff80000021b87808 */ /* 0x000fe20007000000 */
[----:B------:R-:W-:Y:S01]  /*11f50*/  STL [R1+0xd0], R176 ;  /* 0x0000d0b001007387 */ /* 0x000fe20000100800 */
[----:B------:R-:W-:-:S02]  /*11f60*/  FSEL R35, R35, -INF , !P6 ;  /* 0xff80000023237808 */ /* 0x000fc40007000000 */
[----:B------:R-:W-:Y:S01]  /*11f70*/  ISETP.GE.AND P3, PT, R5, UR38, PT ;  /* 0x0000002605007c0c */ /* 0x000fe2000bf66270 */
[----:B------:R-:W-:Y:S01]  /*11f80*/  STL [R1+0xcc], R177 ;  /* 0x0000ccb101007387 */ /* 0x000fe20000100800 */
[----:B------:R-:W-:Y:S01]  /*11f90*/  ISETP.GE.AND P6, PT, R7, UR38, PT ;  /* 0x0000002607007c0c */ /* 0x000fe2000bfc6270 */
[----:B------:R-:W-:Y:S01]  /*11fa0*/  VIADD R7, R2, 0x28 ;  /* 0x0000002802077836 */ /* 0x000fe20000000000 */
[----:B------:R-:W-:Y:S01]  /*11fb0*/  FSEL R185, R36, -INF , !P5 ;  /* 0xff80000024b97808 */ /* 0x000fe20006800000 */
[----:B------:R-:W-:Y:S01]  /*11fc0*/  STL [R1+0xc8], R180 ;  /* 0x0000c8b401007387 */ /* 0x000fe20000100800 */
[----:B------:R-:W-:Y:S02]  /*11fd0*/  FSEL R38, R38, -INF , !P5 ;  /* 0xff80000026267808 */ /* 0x000fe40006800000 */
[----:B------:R-:W-:Y:S01]  /*11fe0*/  ISETP.GE.AND P5, PT, R7, UR38, PT ;  /* 0x0000002607007c0c */ /* 0x000fe2000bfa6270 */
[----:B------:R-:W-:Y:S01]  /*11ff0*/  VIADD R7, R2, 0x29 ;  /* 0x0000002902077836 */ /* 0x000fe20000000000 */
[----:B------:R-:W-:Y:S01]  /*12000*/  FSEL R188, R37, -INF , !P3 ;  /* 0xff80000025bc7808 */ /* 0x000fe20005800000 */
[----:B------:R-:W-:Y:S01]  /*12010*/  STL [R1+0xc4], R181 ;  /* 0x0000c4b501007387 */ /* 0x000fe20000100800 */
[----:B------:R-:W-:-:S02]  /*12020*/  FSEL R39, R39, -INF , !P3 ;  /* 0xff80000027277808 */ /* 0x000fc40005800000 */
        /* <DEDUP_REMOVED lines=16> */
[----:B------:R-:W-:Y:S01]  /*12130*/  STL [R1+0xb4], R157 ;  /* 0x0000b49d01007387 */ /* 0x000fe20000100800 */
[----:B------:R-:W-:Y:S02]  /*12140*/  FSEL R196, R45, -INF , !P3 ;  /* 0xff8000002dc47808 */ /* 0x000fe40005800000 */
[----:B------:R-:W-:Y:S01]  /*12150*/  FSEL R47, R47, -INF , !P3 ;  /* 0xff8000002f2f7808 */ /* 0x000fe20005800000 */
[----:B------:R-:W-:Y:S01]  /*12160*/  STL [R1+0xb0], R160 ;  /* 0x0000b0a001007387 */ /* 0x000fe20000100800 */
[----:B------:R-:W-:-:S02]  /*12170*/  FSEL R197, R48, -INF , !P4 ;  /* 0xff80000030c57808 */ /* 0x000fc40006000000 */
[----:B------:R-:W-:Y:S01]  /*12180*/  FSEL R50, R50, -INF , !P4 ;  /* 0xff80000032327808 */ /* 0x000fe20006000000 */
[----:B------:R-:W-:Y:S01]  /*12190*/  STL [R1+0xac], R161 ;  /* 0x0000aca101007387 */ /* 0x000fe20000100800 */
[----:B------:R-:W-:Y:S02]  /*121a0*/  FSEL R3, R49, -INF , !P6 ;  /* 0xff80000031037808 */ /* 0x000fe40007000000 */
[----:B------:R-:W-:Y:S01]  /*121b0*/  FSEL R51, R51, -INF , !P6 ;  /* 0xff80000033337808 */ /* 0x000fe20007000000 */
[----:B------:R-:W-:Y:S01]  /*121c0*/  STL [R1+0xa8], R164 ;  /* 0x0000a8a401007387 */ /* 0x000fe20000100800 */
[----:B------:R-:W-:-:S03]  /*121d0*/  FSEL R54, R54, -INF , !P5 ;  /* 0xff80000036367808 */ /* 0x000fc60006800000 */
[----:B------:R-:W-:Y:S04]  /*121e0*/  STL [R1+0xa4], R165 ;  /* 0x0000a4a501007387 */ /* 0x000fe80000100800 */
[----:B------:R1:W-:Y:S02]  /*121f0*/  STL [R1+0x84], R0 ;  /* 0x0000840001007387 */ /* 0x0003e40000100800 */
[----:B-1----:R-:W-:Y:S02]  /*12200*/  FSEL R0, R52, -INF , !P5 ;  /* 0xff80000034007808 */ /* 0x002fe40006800000 */
[----:B---3--:R-:W-:-:S04]  /*12210*/  FMNMX R5, R26, R8, !PT ;  /* 0x000000081a057209 */ /* 0x008fc80007800000 */
[----:B------:R-:W-:-:S04]  /*12220*/  FMNMX R5, R6, R5, !PT ;  /* 0x0000000506057209 */ /* 0x000fc80007800000 */
[----:B------:R-:W-:-:S04]  /*12230*/  FMNMX R5, R30, R5, !PT ;  /* 0x000000051e057209 */ /* 0x000fc80007800000 */
[----:B------:R-:W-:-:S04]  /*12240*/  FMNMX R5, R31, R5, !PT ;  /* 0x000000051f057209 */ /* 0x000fc80007800000 */
[----:B------:R-:W-:-:S04]  /*12250*/  FMNMX R5, R34, R5, !PT ;  /* 0x0000000522057209 */ /* 0x000fc80007800000 */
[----:B------:R-:W-:-:S04]  /*12260*/  FMNMX R5, R35, R5, !PT ;  /* 0x0000000523057209 */ /* 0x000fc80007800000 */
[----:B------:R-:W-:-:S04]  /*12270*/  FMNMX R5, R38, R5, !PT ;  /* 0x0000000526057209 */ /* 0x000fc80007800000 */
[----:B------:R-:W-:-:S04]  /*12280*/  FMNMX R5, R39, R5, !PT ;  /* 0x0000000527057209 */ /* 0x000fc80007800000 */
[----:B------:R-:W-:Y:S01]  /*12290*/  FMNMX R7, R42, R5, !PT ;  /* 0x000000052a077209 */ /* 0x000fe20007800000 */
[----:B------:R-:W-:-:S03]  /*122a0*/  VIADD R5, R2, 0x39 ;  /* 0x0000003902057836 */ /* 0x000fc60000000000 */
[----:B------:R-:W-:Y:S02]  /*122b0*/  FMNMX R7, R43, R7, !PT ;  /* 0x000000072b077209 */ /* 0x000fe40007800000 */
[----:B------:R-:W-:Y:S01]  /*122c0*/  ISETP.GE.AND P3, PT, R5, UR38, PT ;  /* 0x0000002605007c0c */ /* 0x000fe2000bf66270 */
[----:B------:R-:W-:Y:S01]  /*122d0*/  VIADD R5, R2, 0x40 ;  /* 0x0000004002057836 */ /* 0x000fe20000000000 */
[----:B------:R-:W-:Y:S02]  /*122e0*/  FMNMX R7, R46, R7, !PT ;  /* 0x000000072e077209 */ /* 0x000fe40007800000 */
[----:B------:R-:W-:Y:S02]  /*122f0*/  FSEL R168, R53, -INF , !P3 ;  /* 0xff80000035a87808 */ /* 0x000fe40005800000 */
[----:B------:R-:W-:Y:S01]  /*12300*/  ISETP.GE.AND P4, PT, R5, UR38, PT ;  /* 0x0000002605007c0c */ /* 0x000fe2000bf86270 */
[----:B------:R-:W-:Y:S01]  /*12310*/  VIADD R5, R2, 0x41 ;  /* 0x0000004102057836 */ /* 0x000fe20000000000 */
[----:B------:R-:W-:-:S02]  /*12320*/  FSEL R55, R55, -INF , !P3 ;  /* 0xff80000037377808 */ /* 0x000fc40005800000 */
[----:B------:R-:W-:Y:S02]  /*12330*/  FSEL R169, R56, -INF , !P4 ;  /* 0xff80000038a97808 */ /* 0x000fe40006000000 */
[----:B------:R-:W-:Y:S01]  /*12340*/  ISETP.GE.AND P6, PT, R5, UR38, PT ;  /* 0x0000002605007c0c */ /* 0x000fe2000bfc6270 */
[----:B------:R-:W-:Y:S01]  /*12350*/  VIADD R5, R2, 0x48 ;  /* 0x0000004802057836 */ /* 0x000fe20000000000 */
[----:B------:R-:W-:Y:S02]  /*12360*/  FSEL R9, R58, -INF , !P4 ;  /* 0xff8000003a097808 */ /* 0x000fe40006000000 */
        /* <DEDUP_REMOVED lines=12> */
[----:B------:R-:W-:Y:S01]  /*12430*/  FSEL R177, R64, -INF , !P4 ;  /* 0xff80000040b17808 */ /* 0x000fe20006000000 */
[C---:B------:R-:W-:Y:S01]  /*12440*/  VIADD R64, R2.reuse, 0xf0 ;  /* 0x000000f002407836 */ /* 0x040fe20000000000 */
        /* <DEDUP_REMOVED lines=19> */
[----:B------:R-:W-:Y:S01]  /*12580*/  FSEL R156, R73, -INF , !P6 ;  /* 0xff800000499c7808 */ /* 0x000fe20007000000 */
[----:B------:R-:W-:Y:S01]  /*12590*/  IMAD.MOV.U32 R73, RZ, RZ, R8 ;  /* 0x000000ffff497224 */ /* 0x000fe200078e0008 */
[----:B------:R-:W-:Y:S01]  /*125a0*/  ISETP.GE.AND P5, PT, R5, UR38, PT ;  /* 0x0000002605007c0c */ /* 0x000fe2000bfa6270 */
[C---:B------:R-:W-:Y:S01]  /*125b0*/  VIADD R5, R2.reuse, 0x69 ;  /* 0x0000006902057836 */ /* 0x040fe20000000000 */
[----:B------:R-:W-:Y:S01]  /*125c0*/  FSEL R75, R75, -INF , !P6 ;  /* 0xff8000004b4b7808 */ /* 0x000fe20007000000 */
[----:B------:R-:W-:Y:S01]  /*125d0*/  VIADD R8, R2, 0xf8 ;  /* 0x000000f802087836 */ /* 0x000fe20000000000 */
[----:B------:R-:W-:-:S02]  /*125e0*/  FSEL R157, R76, -INF , !P5 ;  /* 0xff8000004c9d7808 */ /* 0x000fc40006800000 */
[----:B------:R-:W-:Y:S01]  /*125f0*/  ISETP.GE.AND P3, PT, R5, UR38, PT ;  /* 0x0000002605007c0c */ /* 0x000fe2000bf66270 */
[----:B------:R-:W-:Y:S01]  /*12600*/  VIADD R5, R2, 0x70 ;  /* 0x0000007002057836 */ /* 0x000fe20000000000 */
[----:B------:R-:W-:Y:S02]  /*12610*/  FSEL R78, R78, -INF , !P5 ;  /* 0xff8000004e4e7808 */ /* 0x000fe40006800000 */
[----:B------:R-:W-:Y:S02]  /*12620*/  FMNMX R7, R47, R7, !PT ;  /* 0x000000072f077209 */ /* 0x000fe40007800000 */
[----:B------:R-:W-:Y:S01]  /*12630*/  ISETP.GE.AND P4, PT, R5, UR38, PT ;  /* 0x0000002605007c0c */ /* 0x000fe2000bf86270 */
[----:B------:R-:W-:Y:S01]  /*12640*/  VIADD R5, R2, 0x71 ;  /* 0x0000007102057836 */ /* 0x000fe20000000000 */
[----:B------:R-:W-:Y:S02]  /*12650*/  FMNMX R7, R50, R7, !PT ;  /* 0x0000000732077209 */ /* 0x000fe40007800000 */
[----:B------:R-:W-:-:S02]  /*12660*/  FSEL R160, R77, -INF , !P3 ;  /* 0xff8000004da07808 */ /* 0x000fc40005800000 */
[----:B------:R-:W-:Y:S01]  /*12670*/  ISETP.GE.AND P6, PT, R5, UR38, PT ;  /* 0x0000002605007c0c */ /* 0x000fe2000bfc6270 */
[C---:B------:R-:W-:Y:S01]  /*12680*/  VIADD R5, R2.reuse, 0x78 ;  /* 0x0000007802057836 */ /* 0x040fe20000000000 */
[----:B------:R-:W-:Y:S02]  /*12690*/  FSEL R79, R79, -INF , !P3 ;  /* 0xff8000004f4f7808 */ /* 0x000fe40005800000 */
[----:B------:R-:W-:Y:S02]  /*126a0*/  FMNMX R7, R51, R7, !PT ;  /* 0x0000000733077209 */ /* 0x000fe40007800000 */
[----:B------:R-:W-:Y:S01]  /*126b0*/  ISETP.GE.AND P5, PT, R5, UR38, PT ;  /* 0x0000002605007c0c */ /* 0x000fe2000bfa6270 */
[----:B------:R-:W-:Y:S01]  /*126c0*/  VIADD R5, R2, 0x79 ;  /* 0x0000007902057836 */ /* 0x000fe20000000000 */
[----:B------:R-:W-:Y:S02]  /*126d0*/  FSEL R161, R80, -INF , !P4 ;  /* 0xff80000050a17808 */ /* 0x000fe40006000000 */
[----:B------:R-:W-:-:S02]  /*126e0*/  FSEL R82, R82, -INF , !P4 ;  /* 0xff80000052527808 */ /* 0x000fc40006000000 */
[----:B------:R-:W-:Y:S01]  /*126f0*/  ISETP.GE.AND P3, PT, R5, UR38, PT ;  /* 0x0000002605007c0c */ /* 0x000fe2000bf66270 */
[----:B------:R-:W-:Y:S01]  /*12700*/  VIADD R5, R2, 0x80 ;  /* 0x0000008002057836 */ /* 0x000fe20000000000 */
[----:B------:R-:W-:Y:S02]  /*12710*/  FMNMX R7, R54, R7, !PT ;  /* 0x0000000736077209 */ /* 0x000fe40007800000 */
[----:B------:R-:W-:Y:S02]  /*12720*/  FSEL R164, R81, -INF , !P6 ;  /* 0xff80000051a47808 */ /* 0x000fe40007000000 */
[----:B------:R-:W-:Y:S01]  /*12730*/  ISETP.GE.AND P4, PT, R5, UR38, PT ;  /* 0x0000002605007c0c */ /* 0x000fe2000bf86270 */
[----:B------:R-:W-:Y:S01]  /*12740*/  VIADD R5, R2, 0x81 ;  /* 0x0000008102057836 */ /* 0x000fe20000000000 */
[----:B------:R-:W-:Y:S02]  /*12750*/  FMNMX R7, R55, R7, !PT ;  /* 0x0000000737077209 */ /* 0x000fe40007800000 */
[----:B------:R-:W-:-:S02]  /*12760*/  FSEL R83, R83, -INF , !P6 ;  /* 0xff80000053537808 */ /* 0x000fc40007000000 */
[----:B------:R-:W-:Y:S01]  /*12770*/  ISETP.GE.AND P6, PT, R5, UR38, PT ;  /* 0x0000002605007c0c */ /* 0x000fe2000bfc6270 */
[----:B------:R-:W-:Y:S01]  /*12780*/  VIADD R5, R2, 0x88 ;  /* 0x0000008802057836 */ /* 0x000fe20000000000 */
[----:B------:R-:W-:Y:S02]  /*12790*/  FMNMX R7, R9, R7, !PT ;  /* 0x0000000709077209 */ /* 0x000fe40007800000 */
[----:B------:R-:W-:Y:S02]  /*127a0*/  FSEL R84, R84, -INF , !P5 ;  /* 0xff80000054547808 */ /* 0x000fe40006800000 */
[----:B------:R-:W-:Y:S02]  /*127b0*/  FSEL R86, R86, -INF , !P5 ;  /* 0xff80000056567808 */ /* 0x000fe40006800000 */
[----:B------:R-:W-:Y:S01]  /*127c0*/  ISETP.GE.AND P5, PT, R5, UR38, PT ;  /* 0x0000002605007c0c */ /* 0x000fe2000bfa6270 */
[----:B------:R-:W-:Y:S01]  /*127d0*/  VIADD R5, R2, 0x89 ;  /* 0x0000008902057836 */ /* 0x000fe20000000000 */
[----:B------:R-:W-:-:S02]  /*127e0*/  FMNMX R7, R11, R7, !PT ;  /* 0x000000070b077209 */ /* 0x000fc40007800000 */
[----:B------:R-:W-:Y:S02]  /*127f0*/  FSEL R85, R85, -INF , !P3 ;  /* 0xff80000055557808 */ /* 0x000fe40005800000 */
[----:B------:R-:W-:Y:S02]  /*12800*/  FMNMX R7, R62, R7, !PT ;  /* 0x000000073e077209 */ /* 0x000fe40007800000 */
[----:B------:R-:W-:Y:S02]  /*12810*/  FSEL R87, R87, -INF , !P3 ;  /* 0xff80000057577808 */ /* 0x000fe40005800000 */
[----:B------:R-:W-:Y:S01]  /*12820*/  ISETP.GE.AND P3, PT, R5, UR38, PT ;  /* 0x0000002605007c0c */ /* 0x000fe2000bf66270 */
[----:B------:R-:W-:Y:S01]  /*12830*/  VIADD R5, R2, 0x90 ;  /* 0x0000009002057836 */ /* 0x000fe20000000000 */
[----:B------:R-:W-:Y:S02]  /*12840*/  FMNMX R7, R63, R7, !PT ;  /* 0x000000073f077209 */ /* 0x000fe40007800000 */
[----:B------:R-:W-:-:S02]  /*12850*/  FSEL R165, R88, -INF , !P4 ;  /* 0xff80000058a57808 */ /* 0x000fc40006000000 */
[----:B------:R-:W-:Y:S02]  /*12860*/  FSEL R90, R90, -INF , !P4 ;  /* 0xff8000005a5a7808 */ /* 0x000fe40006000000 */
[----:B------:R-:W-:Y:S01]  /*12870*/  ISETP.GE.AND P4, PT, R5, UR38, PT ;  /* 0x0000002605007c0c */ /* 0x000fe2000bf86270 */
[----:B------:R-:W-:Y:S01]  /*12880*/  VIADD R5, R2, 0x91 ;  /* 0x0000009102057836 */ /* 0x000fe20000000000 */
[----:B------:R-:W-:Y:S02]  /*12890*/  FMNMX R7, R66, R7, !PT ;  /* 0x0000000742077209 */ /* 0x000fe40007800000 */
[----:B------:R-:W-:Y:S02]  /*128a0*/  FSEL R89, R89, -INF , !P6 ;  /* 0xff80000059597808 */ /* 0x000fe40007000000 */
        /* <DEDUP_REMOVED lines=49> */
[----:B------:R-:W-:Y:S01]  /*12bc0*/  FSEL R104, R108, -INF , !P5 ;  /* 0xff8000006c687808 */ /* 0x000fe20006800000 */
[----:B------:R-:W-:Y:S01]  /*12bd0*/  IMAD.MOV.U32 R108, RZ, RZ, R97 ;  /* 0x000000ffff6c7224 */ /* 0x000fe200078e0061 */
        /* <DEDUP_REMOVED lines=56> */
[----:B------:R-:W-:Y:S02]  /*12f60*/  ISETP.GE.AND P4, PT, R5, UR38, PT ;  /* 0x0000002605007c0c */ /* 0x000fe4000bf86270 */
[----:B------:R-:W-:Y:S01]  /*12f70*/  FMNMX R5, R19, R7, !PT ;  /* 0x0000000713057209 */ /* 0x000fe20007800000 */
[----:B------:R-:W-:Y:S01]  /*12f80*/  VIADD R7, R2, 0xe1 ;  /* 0x000000e102077836 */ /* 0x000fe20000000000 */
[----:B------:R-:W-:Y:S02]  /*12f90*/  FSEL R29, R131, -INF , !P6 ;  /* 0xff800000831d7808 */ /* 0x000fe40007000000 */
[----:B------:R-:W-:Y:S02]  /*12fa0*/  FMNMX R5, R27, R5, !PT ;  /* 0x000000051b057209 */ /* 0x000fe40007800000 */
[----:B------:R-:W-:-:S02]  /*12fb0*/  FSEL R134, R134, -INF , !P5 ;  /* 0xff80000086867808 */ /* 0x000fc40006800000 */
[----:B------:R-:W-:Y:S02]  /*12fc0*/  FMNMX R5, R28, R5, !PT ;  /* 0x000000051c057209 */ /* 0x000fe40007800000 */
[----:B------:R-:W-:Y:S01]  /*12fd0*/  ISETP.GE.AND P0, PT, R7, UR38, PT ;  /* 0x0000002607007c0c */ /* 0x000fe2000bf06270 */
[----:B------:R-:W-:Y:S01]  /*12fe0*/  VIADD R7, R2, 0xe8 ;  /* 0x000000e802077836 */ /* 0x000fe20000000000 */
[----:B------:R-:W-:Y:S02]  /*12ff0*/  FMNMX R5, R29, R5, !PT ;  /* 0x000000051d057209 */ /* 0x000fe40007800000 */
[----:B------:R-:W-:Y:S02]  /*13000*/  FSEL R135, R135, -INF , !P3 ;  /* 0xff80000087877808 */ /* 0x000fe40005800000 */
[----:B------:R-:W-:Y:S02]  /*13010*/  FMNMX R5, R134, R5, !PT ;  /* 0x0000000586057209 */ /* 0x000fe40007800000 */
[----:B------:R-:W-:-:S02]  /*13020*/  FSEL R138, R138, -INF , !P4 ;  /* 0xff8000008a8a7808 */ /* 0x000fc40006000000 */
[----:B------:R-:W-:Y:S02]  /*13030*/  FMNMX R5, R135, R5, !PT ;  /* 0x0000000587057209 */ /* 0x000fe40007800000 */
[----:B------:R-:W-:Y:S01]  /*13040*/  ISETP.GE.AND P2, PT, R7, UR38, PT ;  /* 0x0000002607007c0c */ /* 0x000fe2000bf46270 */
[----:B------:R-:W-:Y:S01]  /*13050*/  VIADD R7, R2, 0xe9 ;  /* 0x000000e902077836 */ /* 0x000fe20000000000 */
[----:B------:R-:W-:Y:S02]  /*13060*/  FSEL R139, R139, -INF , !P0 ;  /* 0xff8000008b8b7808 */ /* 0x000fe40004000000 */
[----:B------:R-:W-:Y:S02]  /*13070*/  FMNMX R5, R138, R5, !PT ;  /* 0x000000058a057209 */ /* 0x000fe40007800000 */
[----:B--2---:R-:W-:Y:S02]  /*13080*/  FSEL R232, R133, -INF , !P3 ;  /* 0xff80000085e87808 */ /* 0x004fe40005800000 */
[----:B------:R-:W-:Y:S01]  /*13090*/  ISETP.GE.AND P3, PT, R7, UR38, PT ;  /* 0x0000002607007c0c */ /* 0x000fe2000bf66270 */
[----:B------:R-:W-:Y:S01]  /*130a0*/  VIADD R7, R2, 0xf1 ;  /* 0x000000f102077836 */ /* 0x000fe20000000000 */
[----:B------:R-:W-:-:S02]  /*130b0*/  FSEL R142, R142, -INF , !P2 ;  /* 0xff8000008e8e7808 */ /* 0x000fc40005000000 */
[----:B------:R-:W-:Y:S02]  /*130c0*/  FMNMX R5, R139, R5, !PT ;  /* 0x000000058b057209 */ /* 0x000fe40007800000 */
[----:B------:R-:W-:Y:S02]  /*130d0*/  ISETP.GE.AND P1, PT, R64, UR38, PT ;  /* 0x0000002640007c0c */ /* 0x000fe4000bf26270 */
[----:B------:R-:W-:Y:S02]  /*130e0*/  FSEL R143, R143, -INF , !P3 ;  /* 0xff8000008f8f7808 */ /* 0x000fe40005800000 */
[----:B------:R-:W-:Y:S02]  /*130f0*/  FMNMX R5, R142, R5, !PT ;  /* 0x000000058e057209 */ /* 0x000fe40007800000 */
[----:B------:R-:W-:Y:S02]  /*13100*/  FSEL R136, R136, -INF , !P4 ;  /* 0xff80000088887808 */ /* 0x000fe40006000000 */
[----:B------:R-:W-:-:S02]  /*13110*/  FSEL R146, R146, -INF , !P1 ;  /* 0xff80000092927808 */ /* 0x000fc40004800000 */
[----:B------:R-:W-:Y:S02]  /*13120*/  FMNMX R5, R143, R5, !PT ;  /* 0x000000058f057209 */ /* 0x000fe40007800000 */
[----:B------:R-:W-:Y:S01]  /*13130*/  ISETP.GE.AND P4, PT, R7, UR38, PT ;  /* 0x0000002607007c0c */ /* 0x000fe2000bf86270 */
[----:B------:R-:W-:Y:S01]  /*13140*/  VIADD R7, R2, 0xf9 ;  /* 0x000000f902077836 */ /* 0x000fe20000000000 */
[----:B------:R-:W-:Y:S02]  /*13150*/  FSEL R68, R132, -INF , !P5 ;  /* 0xff80000084447808 */ /* 0x000fe40006800000 */
[----:B------:R-:W-:Y:S02]  /*13160*/  FSEL R147, R147, -INF , !P4 ;  /* 0xff80000093937808 */ /* 0x000fe40006000000 */
[----:B------:R-:W-:Y:S02]  /*13170*/  FMNMX R5, R146, R5, !PT ;  /* 0x0000000592057209 */ /* 0x000fe40007800000 */
[----:B------:R-:W-:-:S02]  /*13180*/  ISETP.GE.AND P5, PT, R8, UR38, PT ;  /* 0x0000002608007c0c */ /* 0x000fc4000bfa6270 */
[----:B------:R-:W-:Y:S02]  /*13190*/  FSEL R233, R129, -INF , !P6 ;  /* 0xff80000081e97808 */ /* 0x000fe40007000000 */
[----:B------:R-:W-:Y:S02]  /*131a0*/  FSEL R150, R150, -INF , !P5 ;  /* 0xff80000096967808 */ /* 0x000fe40006800000 */
[----:B------:R-:W-:Y:S02]  /*131b0*/  FMNMX R5, R147, R5, !PT ;  /* 0x0000000593057209 */ /* 0x000fe40007800000 */
[----:B------:R-:W-:Y:S02]  /*131c0*/  ISETP.GE.AND P6, PT, R7, UR38, PT ;  /* 0x0000002607007c0c */ /* 0x000fe4000bfc6270 */
[----:B------:R-:W-:Y:S02]  /*131d0*/  FMNMX R5, R150, R5, !PT ;  /* 0x0000000596057209 */ /* 0x000fe40007800000 */
[----:B------:R-:W-:-:S02]  /*131e0*/  FSEL R151, R151, -INF , !P6 ;  /* 0xff80000097977808 */ /* 0x000fc40007000000 */
[----:B------:R-:W-:Y:S02]  /*131f0*/  FSEL R137, R137, -INF , !P0 ;  /* 0xff80000089897808 */ /* 0x000fe40004000000 */
[----:B------:R-:W-:Y:S02]  /*13200*/  FMNMX R5, R151, R5, !PT ;  /* 0x0000000597057209 */ /* 0x000fe40007800000 */
[----:B------:R-:W-:Y:S02]  /*13210*/  FSEL R140, R140, -INF , !P2 ;  /* 0xff8000008c8c7808 */ /* 0x000fe40005000000 */
[C---:B------:R-:W-:Y:S01]  /*13220*/  LOP3.LUT P0, RZ, R4.reuse, 0x20, RZ, 0xc0, !PT ;  /* 0x0000002004ff7812 */ /* 0x040fe2000780c0ff */
[----:B------:R-:W1:Y:S01]  /*13230*/  SHFL.BFLY PT, R7, R5, 0x1, 0x1f ;  /* 0x0c201f0005077f89 */ /* 0x000e6200000e0000 */
[----:B------:R-:W-:Y:S02]  /*13240*/  LOP3.LUT P2, RZ, R4, 0x10, RZ, 0xc0, !PT ;  /* 0x0000001004ff7812 */ /* 0x000fe4000784c0ff */
[----:B------:R-:W-:Y:S01]  /*13250*/  FSEL R125, R141, -INF , !P3 ;  /* 0xff8000008d7d7808 */ /* 0x000fe20005800000 */
[----:B------:R-:W-:Y:S01]  /*13260*/  IMAD.MOV.U32 R141, RZ, RZ, R113 ;  /* 0x000000ffff8d7224 */ /* 0x000fe200078e0071 */
[----:B-1----:R-:W-:-:S05]  /*13270*/  FMNMX R5, R5, R7, !PT ;  /* 0x0000000705057209 */ /* 0x002fca0007800000 */
[----:B------:R-:W1:Y:S02]  /*13280*/  SHFL.BFLY PT, R7, R5, 0x2, 0x1f ;  /* 0x0c401f0005077f89 */ /* 0x000e6400000e0000 */
[----:B-1----:R-:W-:-:S04]  /*13290*/  FMNMX R5, R5, R7, !PT ;  /* 0x0000000705057209 */ /* 0x002fc80007800000 */
[----:B------:R-:W-:-:S04]  /*132a0*/  FSETP.NEU.AND P1, PT, R5, -INF , PT ;  /* 0xff8000000500780b */ /* 0x000fc80003f2d000 */
[----:B------:R-:W-:Y:S02]  /*132b0*/  FSEL R65, R5, RZ, P1 ;  /* 0x000000ff05417208 */ /* 0x000fe40000800000 */
[----:B------:R-:W-:-:S03]  /*132c0*/  LOP3.LUT P1, RZ, R4, 0x40, RZ, 0xc0, !PT ;  /* 0x0000004004ff7812 */ /* 0x000fc6000782c0ff */
[C---:B------:R-:W-:Y:S01]  /*132d0*/  FMUL R4, R65.reuse, UR7 ;  /* 0x0000000741047c20 */ /* 0x040fe20008400000 */
[----:B------:R-:W-:-:S03]  /*132e0*/  FADD R65, -R65, R73 ;  /* 0x0000004941417221 */ /* 0x000fc60000000100 */
[--C-:B------:R-:W-:Y:S01]  /*132f0*/  FFMA R26, R26, UR7, -R4.reuse ;  /* 0x000000071a1a7c23 */ /* 0x100fe20008000804 */
[----:B------:R-:W-:-:S01]  /*13300*/  FFMA R6, R6, UR7, -R4 ;  /* 0x0000000706067c23 */ /* 0x000fc20008000804 */
[--C-:B------:R-:W-:Y:S01]  /*13310*/  FFMA R30, R30, UR7, -R4.reuse ;  /* 0x000000071e1e7c23 */ /* 0x100fe20008000804 */
[----:B------:R-:W-:-:S01]  /*13320*/  FFMA R31, R31, UR7, -R4 ;  /* 0x000000071f1f7c23 */ /* 0x000fc20008000804 */
[--C-:B------:R-:W-:Y:S01]  /*13330*/  FFMA R34, R34, UR7, -R4.reuse ;  /* 0x0000000722227c23 */ /* 0x100fe20008000804 */
[----:B------:R-:W-:Y:S01]  /*13340*/  FSETP.GEU.AND P3, PT, R26, -126, PT ;  /* 0xc2fc00001a00780b */ /* 0x000fe20003f6e000 */
[--C-:B------:R-:W-:Y:S01]  /*13350*/  FFMA R35, R35, UR7, -R4.reuse ;  /* 0x0000000723237c23 */ /* 0x100fe20008000804 */
[----:B------:R-:W-:-:S01]  /*13360*/  FFMA R38, R38, UR7, -R4 ;  /* 0x0000000726267c23 */ /* 0x000fc20008000804 */
        /* <DEDUP_REMOVED lines=10> */
[----:B------:R-:W-:Y:S01]  /*13410*/  @!P3 FMUL R26, R26, 0.5 ;  /* 0x3f0000001a1ab820 */ /* 0x000fe20000400000 */
[----:B------:R-:W-:-:S01]  /*13420*/  FFMA R14, R63, UR7, -R4 ;  /* 0x000000073f0e7c23 */ /* 0x000fc20008000804 */
[--C-:B------:R-:W-:Y:S01]  /*13430*/  FFMA R55, R66, UR7, -R4.reuse ;  /* 0x0000000742377c23 */ /* 0x100fe20008000804 */
[----:B------:R-:W-:-:S01]  /*13440*/  FFMA R12, R67, UR7, -R4 ;  /* 0x00000007430c7c23 */ /* 0x000fc20008000804 */
[----:B------:R-:W1:Y:S01]  /*13450*/  MUFU.EX2 R133, R26 ;  /* 0x0000001a00857308 */ /* 0x000e620000000800 */
        /* <DEDUP_REMOVED lines=27> */
[----:B------:R-:W-:Y:S01]  /*13610*/  FFMA R37, R138, UR7, -R4 ;  /* 0x000000078a257c23 */ /* 0x000fe20008000804 */
[----:B------:R-:W2:Y:S01]  /*13620*/  LDL.LU R106, [R1+0x48] ;  /* 0x00004800016a7983 */ /* 0x000ea20000300800 */
[----:B------:R-:W-:-:S02]  /*13630*/  IMAD.MOV.U32 R79, RZ, RZ, R101 ;  /* 0x000000ffff4f7224 */ /* 0x000fc400078e0065 */
[----:B------:R-:W-:Y:S01]  /*13640*/  @!P3 FMUL R6, R6, 0.5 ;  /* 0x3f0000000606b820 */ /* 0x000fe20000400000 */
[----:B------:R-:W-:Y:S01]  /*13650*/  IMAD.MOV.U32 R99, RZ, RZ, R96 ;  /* 0x000000ffff637224 */ /* 0x000fe200078e0060 */
[----:B------:R-:W3:Y:S01]  /*13660*/  LDL.LU R103, [R1+0x4c] ;  /* 0x00004c0001677983 */ /* 0x000ee20000300800 */
[----:B------:R-:W-:Y:S01]  /*13670*/  IMAD.MOV.U32 R83, RZ, RZ, R92 ;  /* 0x000000ffff537224 */ /* 0x000fe200078e005c */
[----:B------:R1:W4:Y:S01]  /*13680*/  MUFU.EX2 R132, R6 ;  /* 0x0000000600847308 */ /* 0x0003220000000800 */
[----:B------:R-:W-:-:S01]  /*13690*/  FFMA R36, R142, UR7, -R4 ;  /* 0x000000078e247c23 */ /* 0x000fc20008000804 */
[----:B------:R-:W5:Y:S01]  /*136a0*/  LDL.LU R101, [R1+0x58] ;  /* 0x0000580001657983 */ /* 0x000f620000300800 */
[----:B------:R-:W-:Y:S02]  /*136b0*/  IMAD.MOV.U32 R75, RZ, RZ, R85 ;  /* 0x000000ffff4b7224 */ /* 0x000fe400078e0055 */
[----:B------:R-:W-:Y:S01]  /*136c0*/  FFMA R32, R147, UR7, -R4 ;  /* 0x0000000793207c23 */ /* 0x000fe20008000804 */
[----:B------:R-:W-:Y:S01]  /*136d0*/  IMAD.MOV.U32 R82, RZ, RZ, R72 ;  /* 0x000000ffff527224 */ /* 0x000fe200078e0048 */
[----:B------:R-:W5:Y:S01]  /*136e0*/  LDL.LU R98, [R1+0x5c] ;  /* 0x00005c0001627983 */ /* 0x000f620000300800 */
[----:B------:R-:W-:-:S02]  /*136f0*/  IMAD.MOV.U32 R74, RZ, RZ, R112 ;  /* 0x000000ffff4a7224 */ /* 0x000fc400078e0070 */
[--C-:B-1----:R-:W-:Y:S01]  /*13700*/  FFMA R6, R43, UR7, -R4.reuse ;  /* 0x000000072b067c23 */ /* 0x102fe20008000804 */
[----:B------:R-:W-:-:S01]  /*13710*/  FFMA R43, R114, UR7, -R4 ;  /* 0x00000007722b7c23 */ /* 0x000fc20008000804 */
[----:B------:R-:W5:Y:S04]  /*13720*/  LDL.LU R97, [R1+0x68] ;  /* 0x0000680001617983 */ /* 0x000f680000300800 */
[----:B------:R-:W5:Y:S01]  /*13730*/  LDL.LU R96, [R1+0x6c] ;  /* 0x00006c0001607983 */ /* 0x000f620000300800 */
[----:B----4-:R-:W-:Y:S01]  /*13740*/  @!P3 FMUL R132, R132, R132 ;  /* 0x000000848484b220 */ /* 0x010fe20000400000 */
[C---:B------:R-:W-:Y:S02]  /*13750*/  FSETP.GEU.AND P3, PT, R30.reuse, -126, PT ;  /* 0xc2fc00001e00780b */ /* 0x040fe40003f6e000 */
[----:B------:R-:W4:Y:S04]  /*13760*/  LDL.LU R95, [R1+0x78] ;  /* 0x00007800015f7983 */ /* 0x000f280000300800 */
[----:B------:R-:W4:Y:S04]  /*13770*/  LDL.LU R94, [R1+0x7c] ;  /* 0x00007c00015e7983 */ /* 0x000f280000300800 */
[----:B------:R-:W4:Y:S03]  /*13780*/  LDL.LU R93, [R1+0x8] ;  /* 0x00000800015d7983 */ /* 0x000f260000300800 */
[----:B------:R-:W-:Y:S01]  /*13790*/  @!P3 FMUL R30, R30, 0.5 ;  /* 0x3f0000001e1eb820 */ /* 0x000fe20000400000 */
[----:B------:R-:W4:Y:S03]  /*137a0*/  LDL.LU R92, [R1+0xc] ;  /* 0x00000c00015c7983 */ /* 0x000f260000300800 */
[----:B------:R-:W1:Y:S01]  /*137b0*/  MUFU.EX2 R131, R30 ;  /* 0x0000001e00837308 */ /* 0x000e620000000800 */
[----:B------:R-:W4:Y:S04]  /*137c0*/  LDL.LU R91, [R1+0x18] ;  /* 0x00001800015b7983 */ /* 0x000f280000300800 */
[----:B------:R-:W4:Y:S01]  /*137d0*/  LDL.LU R90, [R1+0x1c] ;  /* 0x00001c00015a7983 */ /* 0x000f220000300800 */
[----:B-1----:R-:W-:Y:S01]  /*137e0*/  @!P3 FMUL R131, R131, R131 ;  /* 0x000000838383b220 */ /* 0x002fe20000400000 */
[----:B------:R-:W-:-:S13]  /*137f0*/  FSETP.GEU.AND P3, PT, R31, -126, PT ;  /* 0xc2fc00001f00780b */ /* 0x000fda0003f6e000 */
[----:B------:R-:W-:-:S04]  /*13800*/  @!P3 FMUL R31, R31, 0.5 ;  /* 0x3f0000001f1fb820 */ /* 0x000fc80000400000 */
[----:B------:R-:W1:Y:S02]  /*13810*/  MUFU.EX2 R130, R31 ;  /* 0x0000001f00827308 */ /* 0x000e640000000800 */
[----:B-1----:R-:W-:Y:S01]  /*13820*/  @!P3 FMUL R130, R130, R130 ;  /* 0x000000828282b220 */ /* 0x002fe20000400000 */
[----:B------:R-:W-:-:S13]  /*13830*/  FSETP.GEU.AND P3, PT, R34, -126, PT ;  /* 0xc2fc00002200780b */ /* 0x000fda0003f6e000 */
[----:B------:R-:W-:-:S04]  /*13840*/  @!P3 FMUL R34, R34, 0.5 ;  /* 0x3f0000002222b820 */ /* 0x000fc80000400000 */
[----:B------:R1:W1:Y:S02]  /*13850*/  MUFU.EX2 R129, R34 ;  /* 0x0000002200817308 */ /* 0x0002640000000800 */
[----:B-1----:R-:W-:-:S01]  /*13860*/  FFMA R34, R150, UR7, -R4 ;  /* 0x0000000796227c23 */ /* 0x002fc20008000804 */
[----:B------:R-:W-:Y:S01]  /*13870*/  @!P3 FMUL R129, R129, R129 ;  /* 0x000000818181b220 */ /* 0x000fe20000400000 */
        /* <DEDUP_REMOVED lines=20> */
[----:B------:R-:W-:-:S06]  /*139c0*/  @!P3 FMUL R6, R6, 0.5 ;  /* 0x3f0000000606b820 */ /* 0x000fcc0000400000 */
[----:B------:R-:W1:Y:S02]  /*139d0*/  MUFU.EX2 R6, R6 ;  /* 0x0000000600067308 */ /* 0x000e640000000800 */
[----:B-1----:R-:W-:Y:S01]  /*139e0*/  @!P3 FMUL R6, R6, R6 ;  /* 0x000000060606b220 */ /* 0x002fe20000400000 */
[----:B------:R-:W-:-:S13]  /*139f0*/  FSETP.GEU.AND P3, PT, R46, -126, PT ;  /* 0xc2fc00002e00780b */ /* 0x000fda0003f6e000 */
[----:B------:R-:W-:-:S04]  /*13a00*/  @!P3 FMUL R46, R46, 0.5 ;  /* 0x3f0000002e2eb820 */ /* 0x000fc80000400000 */
[----:B------:R1:W2:Y:S02]  /*13a10*/  MUFU.EX2 R60, R46 ;  /* 0x0000002e003c7308 */ /* 0x0002a40000000800 */
[----:B-1----:R-:W-:-:S01]  /*13a20*/  FFMA R46, R102, UR7, -R4 ;  /* 0x00000007662e7c23 */ /* 0x002fc20008000804 */
[----:B------:R-:W-:Y:S02]  /*13a30*/  IMAD.MOV.U32 R102, RZ, RZ, R89 ;  /* 0x000000ffff667224 */ /* 0x000fe400078e0059 */
[----:B------:R-:W4:Y:S04]  /*13a40*/  LDL.LU R89, [R1+0x28] ;  /* 0x0000280001597983 */ /* 0x000f280000300800 */
[----:B------:R-:W4:Y:S01]  /*13a50*/  LDL.LU R88, [R1+0x2c] ;  /* 0x00002c0001587983 */ /* 0x000f220000300800 */
[----:B--2---:R-:W-:Y:S01]  /*13a60*/  @!P3 FMUL R60, R60, R60 ;  /* 0x0000003c3c3cb220 */ /* 0x004fe20000400000 */
[----:B------:R-:W-:-:S02]  /*13a70*/  FSETP.GEU.AND P3, PT, R10, -126, PT ;  /* 0xc2fc00000a00780b */ /* 0x000fc40003f6e000 */
[----:B------:R-:W2:Y:S11]  /*13a80*/  LDL.LU R87, [R1+0x38] ;  /* 0x0000380001577983 */ /* 0x000eb60000300800 */
[----:B------:R-:W-:-:S06]  /*13a90*/  @!P3 FMUL R10, R10, 0.5 ;  /* 0x3f0000000a0ab820 */ /* 0x000fcc0000400000 */
[----:B------:R-:W1:Y:S02]  /*13aa0*/  MUFU.EX2 R10, R10 ;  /* 0x0000000a000a7308 */ /* 0x000e640000000800 */
[----:B-1----:R-:W-:Y:S01]  /*13ab0*/  @!P3 FMUL R10, R10, R10 ;  /* 0x0000000a0a0ab220 */ /* 0x002fe20000400000 */
[----:B------:R-:W-:-:S13]  /*13ac0*/  FSETP.GEU.AND P3, PT, R50, -126, PT ;  /* 0xc2fc00003200780b */ /* 0x000fda0003f6e000 */
[----:B------:R-:W-:-:S04]  /*13ad0*/  @!P3 FMUL R50, R50, 0.5 ;  /* 0x3f0000003232b820 */ /* 0x000fc80000400000 */
[----:B------:R1:W3:Y:S02]  /*13ae0*/  MUFU.EX2 R59, R50 ;  /* 0x00000032003b7308 */ /* 0x0002e40000000800 */
[----:B-1----:R-:W-:-:S02]  /*13af0*/  FFMA R50, R86, UR7, -R4 ;  /* 0x0000000756327c23 */ /* 0x002fc40008000804 */
[----:B------:R-:W2:Y:S04]  /*13b00*/  LDL.LU R86, [R1+0x3c] ;  /* 0x00003c0001567983 */ /* 0x000ea80000300800 */
[----:B------:R-:W5:Y:S01]  /*13b10*/  LDL.LU R85, [R1+0x84] ;  /* 0x0000840001557983 */ /* 0x000f620000300800 */
[----:B---3--:R-:W-:Y:S01]  /*13b20*/  @!P3 FMUL R59, R59, R59 ;  /* 0x0000003b3b3bb220 */ /* 0x008fe20000400000 */
[----:B------:R-:W-:-:S02]  /*13b30*/  FSETP.GEU.AND P3, PT, R8, -126, PT ;  /* 0xc2fc00000800780b */ /* 0x000fc40003f6e000 */
[----:B------:R-:W5:Y:S11]  /*13b40*/  LDL.LU R78, [R1+0x88] ;  /* 0x00008800014e7983 */ /* 0x000f760000300800 */
[----:B------:R-:W-:-:S06]  /*13b50*/  @!P3 FMUL R8, R8, 0.5 ;  /* 0x3f0000000808b820 */ /* 0x000fcc0000400000 */
[----:B------:R-:W1:Y:S02]  /*13b60*/  MUFU.EX2 R8, R8 ;  /* 0x0000000800087308 */ /* 0x000e640000000800 */
[----:B-1----:R-:W-:Y:S01]  /*13b70*/  @!P3 FMUL R8, R8, R8 ;  /* 0x000000080808b220 */ /* 0x002fe20000400000 */
[----:B------:R-:W-:-:S13]  /*13b80*/  FSETP.GEU.AND P3, PT, R54, -126, PT ;  /* 0xc2fc00003600780b */ /* 0x000fda0003f6e000 */
[----:B------:R-:W-:-:S04]  /*13b90*/  @!P3 FMUL R54, R54, 0.5 ;  /* 0x3f0000003636b820 */ /* 0x000fc80000400000 */
[----:B------:R1:W3:Y:S02]  /*13ba0*/  MUFU.EX2 R58, R54 ;  /* 0x00000036003a7308 */ /* 0x0002e40000000800 */
[----:B-1----:R-:W-:-:S01]  /*13bb0*/  FFMA R54, R70, UR7, -R4 ;  /* 0x0000000746367c23 */ /* 0x002fc20008000804 */
[----:B---3--:R-:W-:Y:S01]  /*13bc0*/  @!P3 FMUL R58, R58, R58 ;  /* 0x0000003a3a3ab220 */ /* 0x008fe20000400000 */
[----:B------:R-:W-:-:S13]  /*13bd0*/  FSETP.GEU.AND P3, PT, R7, -126, PT ;  /* 0xc2fc00000700780b */ /* 0x000fda0003f6e000 */
[----:B------:R-:W-:-:S06]  /*13be0*/  @!P3 FMUL R7, R7, 0.5 ;  /* 0x3f0000000707b820 */ /* 0x000fcc0000400000 */
[----:B------:R-:W1:Y:S02]  /*13bf0*/  MUFU.EX2 R7, R7 ;  /* 0x0000000700077308 */ /* 0x000e640000000800 */
[----:B-1----:R-:W-:Y:S01]  /*13c00*/  @!P3 FMUL R7, R7, R7 ;  /* 0x000000070707b220 */ /* 0x002fe20000400000 */
[----:B------:R-:W-:-:S13]  /*13c10*/  FSETP.GEU.AND P3, PT, R9, -126, PT ;  /* 0xc2fc00000900780b */ /* 0x000fda0003f6e000 */
[----:B------:R-:W-:-:S04]  /*13c20*/  @!P3 FMUL R9, R9, 0.5 ;  /* 0x3f0000000909b820 */ /* 0x000fc80000400000 */
[----:B------:R1:W3:Y:S02]  /*13c30*/  MUFU.EX2 R57, R9 ;  /* 0x0000000900397308 */ /* 0x0002e40000000800 */
[----:B-1----:R-:W-:-:S01]  /*13c40*/  FFMA R9, R11, UR7, -R4 ;  /* 0x000000070b097c23 */ /* 0x002fc20008000804 */
[----:B------:R-:W-:Y:S01]  /*13c50*/  FFMA R11, R71, UR7, -R4 ;  /* 0x00000007470b7c23 */ /* 0x000fe20008000804 */
[----:B---3--:R-:W-:-:S03]  /*13c60*/  @!P3 FMUL R57, R57, R57 ;  /* 0x000000393939b220 */ /* 0x008fc60000400000 */
[----:B------:R-:W-:-:S13]  /*13c70*/  FSETP.GEU.AND P3, PT, R9, -126, PT ;  /* 0xc2fc00000900780b */ /* 0x000fda0003f6e000 */
[----:B------:R-:W-:-:S06]  /*13c80*/  @!P3 FMUL R9, R9, 0.5 ;  /* 0x3f0000000909b820 */ /* 0x000fcc0000400000 */
[----:B------:R-:W1:Y:S02]  /*13c90*/  MUFU.EX2 R9, R9 ;  /* 0x0000000900097308 */ /* 0x000e640000000800 */
[----:B-1----:R-:W-:Y:S01]  /*13ca0*/  @!P3 FMUL R9, R9, R9 ;  /* 0x000000090909b220 */ /* 0x002fe20000400000 */
        /* <DEDUP_REMOVED lines=60> */
[----:B------:R-:W-:-:S03]  /*14070*/  FSETP.GEU.AND P3, PT, R17, -126, PT ;  /* 0xc2fc00001100780b */ /* 0x000fc60003f6e000 */
[----:B------:R-:W-:-:S10]  /*14080*/  FADD R62, R133, R49 ;  /* 0x00000031853e7221 */ /* 0x000fd40000000000 */
        /* <DEDUP_REMOVED lines=83> */
[--C-:B------:R-:W-:Y:S01]  /*145c0*/  FFMA R29, R139, UR7, -R4.reuse ;  /* 0x000000078b1d7c23 */ /* 0x100fe20008000804 */
[----:B------:R-:W-:-:S01]  /*145d0*/  FFMA R4, R151, UR7, -R4 ;  /* 0x0000000797047c23 */ /* 0x000fc20008000804 */
[----:B---3--:R-:W-:Y:S02]  /*145e0*/  @!P3 FMUL R39, R39, R39 ;  /* 0x000000272727b220 */ /* 0x008fe40000400000 */
        /* <DEDUP_REMOVED lines=44> */
[----:B-1----:R-:W-:-:S04]  /*148b0*/  FADD R4, R57, R41 ;  /* 0x0000002939047221 */ /* 0x002fc80000000000 */
[----:B------:R-:W-:Y:S01]  /*148c0*/  FADD R62, R62, R4 ;  /* 0x000000043e3e7221 */ /* 0x000fe20000000000 */
[----:B------:R-:W-:-:S01]  /*148d0*/  FADD R4, R53, R37 ;  /* 0x0000002535047221 */ /* 0x000fc20000000000 */
[----:B------:R-:W-:Y:S01]  /*148e0*/  FADD R66, R14, R30 ;  /* 0x0000001e0e427221 */ /* 0x000fe20000000000 */
[----:B------:R-:W-:-:S01]  /*148f0*/  FADD R70, R18, R19 ;  /* 0x0000001312467221 */ /* 0x000fc20000000000 */
[----:B------:R-:W-:Y:S01]  /*14900*/  FADD R71, R129, R47 ;  /* 0x0000002f81477221 */ /* 0x000fe20000000000 */
[----:B------:R-:W-:-:S01]  /*14910*/  FADD R69, R69, R4 ;  /* 0x0000000445457221 */ /* 0x000fc20000000000 */
[----:B------:R-:W-:Y:S01]  /*14920*/  FADD R4, R9, R25 ;  /* 0x0000001909047221 */ /* 0x000fe20000000000 */
[----:B------:R-:W-:-:S01]  /*14930*/  FADD R72, R50, R34 ;  /* 0x0000002232487221 */ /* 0x000fc20000000000 */
[----:B---3--:R-:W-:Y:S02]  /*14940*/  @!P3 FMUL R31, R31, R31 ;  /* 0x0000001f1f1fb220 */ /* 0x008fe40000400000 */
[----:B------:R-:W-:-:S01]  /*14950*/  FADD R67, R67, R4 ;  /* 0x0000000443437221 */ /* 0x000fc20000000000 */
[----:B------:R-:W-:-:S04]  /*14960*/  FADD R4, R6, R21 ;  /* 0x0000001506047221 */ /* 0x000fc80000000000 */
[----:B------:R-:W-:Y:S01]  /*14970*/  FADD R4, R4, R63 ;  /* 0x0000003f04047221 */ /* 0x000fe20000000000 */
[----:B------:R-:W-:-:S01]  /*14980*/  FADD R69, R62, R69 ;  /* 0x000000453e457221 */ /* 0x000fc20000000000 */
[----:B------:R-:W-:Y:S02]  /*14990*/  FADD R62, R56, R40 ;  /* 0x00000028383e7221 */ /* 0x000fe40000000000 */
[----:B------:R-:W-:-:S01]  /*149a0*/  FADD R67, R67, R4 ;  /* 0x0000000443437221 */ /* 0x000fc20000000000 */
[----:B------:R-:W-:Y:S01]  /*149b0*/  FADD R4, R131, R48 ;  /* 0x0000003083047221 */ /* 0x000fe20000000000 */
[----:B------:R-:W-:-:S03]  /*149c0*/  FADD R63, R60, R44 ;  /* 0x0000002c3c3f7221 */ /* 0x000fc60000000000 */
[----:B------:R-:W-:Y:S01]  /*149d0*/  FADD R4, R4, R62 ;  /* 0x0000003e04047221 */ /* 0x000fe20000000000 */
[----:B------:R-:W-:-:S04]  /*149e0*/  FADD R62, R52, R36 ;  /* 0x00000024343e7221 */ /* 0x000fc80000000000 */
[----:B------:R-:W-:Y:S01]  /*149f0*/  FADD R63, R63, R62 ;  /* 0x0000003e3f3f7221 */ /* 0x000fe20000000000 */
[----:B------:R-:W-:-:S04]  /*14a00*/  FADD R62, R130, R22 ;  /* 0x00000016823e7221 */ /* 0x000fc80000000000 */
[----:B------:R-:W-:Y:S01]  /*14a10*/  FADD R62, R62, R66 ;  /* 0x000000423e3e7221 */ /* 0x000fe20000000000 */
[----:B------:R-:W-:-:S01]  /*14a20*/  FADD R66, R10, R26 ;  /* 0x0000001a0a427221 */ /* 0x000fc20000000000 */
[----:B------:R-:W-:Y:S01]  /*14a30*/  FADD R4, R4, R63 ;  /* 0x0000003f04047221 */ /* 0x000fe20000000000 */
[----:B------:R-:W-:-:S02]  /*14a40*/  FADD R63, R55, R39 ;  /* 0x00000027373f7221 */ /* 0x000fc40000000000 */
[----:B------:R-:W-:Y:S02]  /*14a50*/  FADD R66, R66, R70 ;  /* 0x0000004642427221 */ /* 0x000fe40000000000 */
[----:B------:R-:W-:-:S01]  /*14a60*/  FADD R71, R71, R63 ;  /* 0x0000003f47477221 */ /* 0x000fc20000000000 */
[----:B------:R-:W-:Y:S01]  /*14a70*/  FADD R63, R59, R43 ;  /* 0x0000002b3b3f7221 */ /* 0x000fe20000000000 */
[----:B------:R-:W-:-:S01]  /*14a80*/  FADD R62, R62, R66 ;  /* 0x000000423e3e7221 */ /* 0x000fc20000000000 */
[----:B------:R-:W-:-:S04]  /*14a90*/  FADD R66, R51, R35 ;  /* 0x0000002333427221 */ /* 0x000fc80000000000 */
[----:B------:R-:W-:Y:S01]  /*14aa0*/  FADD R63, R63, R66 ;  /* 0x000000423f3f7221 */ /* 0x000fe20000000000 */
[----:B------:R-:W-:-:S03]  /*14ab0*/  FADD R66, R128, R20 ;  /* 0x0000001480427221 */ /* 0x000fc60000000000 */
[----:B------:R-:W-:Y:S01]  /*14ac0*/  FADD R71, R71, R63 ;  /* 0x0000003f47477221 */ /* 0x000fe20000000000 */
[----:B------:R-:W-:-:S01]  /*14ad0*/  FADD R63, R12, R28 ;  /* 0x0000001c0c3f7221 */ /* 0x000fc20000000000 */
[----:B------:R-:W-:-:S03]  /*14ae0*/  FADD R70, R16, R32 ;  /* 0x0000002010467221 */ /* 0x000fc60000000000 */
[----:B------:R-:W-:Y:S01]  /*14af0*/  FADD R66, R66, R63 ;  /* 0x0000003f42427221 */ /* 0x000fe20000000000 */
[----:B------:R-:W-:-:S04]  /*14b00*/  FADD R63, R8, R24 ;  /* 0x00000018083f7221 */ /* 0x000fc80000000000 */
[----:B------:R-:W-:Y:S01]  /*14b10*/  FADD R63, R63, R70 ;  /* 0x000000463f3f7221 */ /* 0x000fe20000000000 */
[----:B------:R-:W-:-:S03]  /*14b20*/  FADD R70, R54, R38 ;  /* 0x0000002636467221 */ /* 0x000fc60000000000 */
[----:B------:R-:W-:Y:S01]  /*14b30*/  FADD R66, R66, R63 ;  /* 0x0000003f42427221 */ /* 0x000fe20000000000 */
[----:B------:R-:W-:-:S04]  /*14b40*/  FADD R63, R127, R46 ;  /* 0x0000002e7f3f7221 */ /* 0x000fc80000000000 */
[----:B------:R-:W-:Y:S01]  /*14b50*/  FADD R63, R63, R70 ;  /* 0x000000463f3f7221 */ /* 0x000fe20000000000 */
        /* <DEDUP_REMOVED lines=8> */
[----:B------:R-:W-:-:S04]  /*14be0*/  FADD R72, R72, R73 ;  /* 0x0000004948487221 */ /* 0x000fc80000000000 */
[----:B------:R-:W-:Y:S01]  /*14bf0*/  FADD R70, R70, R72 ;  /* 0x0000004846467221 */ /* 0x000fe20000000000 */
[----:B------:R-:W-:-:S01]  /*14c00*/  FADD R72, R67, R66 ;  /* 0x0000004243487221 */ /* 0x000fc20000000000 */
[----:B-----5:R-:W-:-:S04]  /*14c10*/  FMNMX R66, R85, R78, !PT ;  /* 0x0000004e55427209 */ /* 0x020fc80007800000 */
        /* <DEDUP_REMOVED lines=55> */
[----:B------:R-:W-:Y:S02]  /*14f90*/  FMNMX R66, R136, R66, !PT ;  /* 0x0000004288427209 */ /* 0x000fe40007800000 */
[----:B------:R-:W-:Y:S02]  /*14fa0*/  ISETP.GE.AND P3, PT, R64, UR38, PT ;  /* 0x0000002640007c0c */ /* 0x000fe4000bf66270 */
[----:B------:R-:W-:Y:S01]  /*14fb0*/  FMNMX R64, R137, R66, !PT ;  /* 0x0000004289407209 */ /* 0x000fe20007800000 */
[----:B------:R-:W-:-:S03]  /*14fc0*/  FADD R71, R69, R71 ;  /* 0x0000004745477221 */ /* 0x000fc60000000000 */
[----:B------:R-:W-:Y:S02]  /*14fd0*/  FMNMX R64, R140, R64, !PT ;  /* 0x000000408c407209 */ /* 0x000fe40007800000 */
[----:B------:R-:W-:Y:S02]  /*14fe0*/  FSEL R69, R144, -INF , !P3 ;  /* 0xff80000090457808 */ /* 0x000fe40005800000 */
[----:B------:R-:W-:Y:S02]  /*14ff0*/  FMNMX R64, R125, R64, !PT ;  /* 0x000000407d407209 */ /* 0x000fe40007800000 */
[----:B------:R-:W-:Y:S02]  /*15000*/  FSEL R67, R145, -INF , !P4 ;  /* 0xff80000091437808 */ /* 0x000fe40006000000 */
[----:B------:R-:W-:Y:S02]  /*15010*/  FMNMX R64, R69, R64, !PT ;  /* 0x0000004045407209 */ /* 0x000fe40007800000 */
[----:B------:R-:W-:-:S02]  /*15020*/  FSEL R66, R148, -INF , !P5 ;  /* 0xff80000094427808 */ /* 0x000fc40006800000 */
[----:B------:R-:W-:Y:S01]  /*15030*/  FMNMX R64, R67, R64, !PT ;  /* 0x0000004043407209 */ /* 0x000fe20007800000 */
[----:B------:R-:W-:Y:S01]  /*15040*/  FMUL R65, R65, UR7 ;  /* 0x0000000741417c20 */ /* 0x000fe20008400000 */
[----:B------:R-:W-:Y:S02]  /*15050*/  FSEL R149, R149, -INF , !P6 ;  /* 0xff80000095957808 */ /* 0x000fe40007000000 */
[----:B------:R-:W-:Y:S02]  /*15060*/  FMNMX R64, R66, R64, !PT ;  /* 0x0000004042407209 */ /* 0x000fe40007800000 */
[----:B------:R-:W-:Y:S02]  /*15070*/  FSETP.GEU.AND P3, PT, R65, -126, PT ;  /* 0xc2fc00004100780b */ /* 0x000fe40003f6e000 */
[----:B------:R-:W-:Y:S01]  /*15080*/  FMNMX R64, R149, R64, !PT ;  /* 0x0000004095407209 */ /* 0x000fe20007800000 */
[----:B------:R-:W-:-:S04]  /*15090*/  FADD R4, R4, R63 ;  /* 0x0000003f04047221 */ /* 0x000fc80000000000 */
[----:B------:R-:W1:Y:S06]  /*150a0*/  SHFL.BFLY PT, R63, R64, 0x1, 0x1f ;  /* 0x0c201f00403f7f89 */ /* 0x000e6c00000e0000 */
[----:B------:R-:W-:-:S06]  /*150b0*/  @!P3 FMUL R65, R65, 0.5 ;  /* 0x3f0000004141b820 */ /* 0x000fcc0000400000 */
[----:B------:R-:W3:Y:S01]  /*150c0*/  MUFU.EX2 R65, R65 ;  /* 0x0000004100417308 */ /* 0x000ee20000000800 */
[----:B-1----:R-:W-:-:S05]  /*150d0*/  FMNMX R63, R64, R63, !PT ;  /* 0x0000003f403f7209 */ /* 0x002fca0007800000 */
[----:B------:R-:W1:Y:S01]  /*150e0*/  SHFL.BFLY PT, R64, R63, 0x2, 0x1f ;  /* 0x0c401f003f407f89 */ /* 0x000e6200000e0000 */
[----:B---3--:R-:W-:-:S04]  /*150f0*/  @!P3 FMUL R65, R65, R65 ;  /* 0x000000414141b220 */ /* 0x008fc80000400000 */
[-C--:B------:R-:W-:Y:S01]  /*15100*/  FMUL R106, R106, R65.reuse ;  /* 0x000000416a6a7220 */ /* 0x080fe20000400000 */
[-C--:B------:R-:W-:Y:S01]  /*15110*/  FMUL R103, R103, R65.reuse ;  /* 0x0000004167677220 */ /* 0x080fe20000400000 */
[-C--:B------:R-:W-:Y:S01]  /*15120*/  FMUL R101, R101, R65.reuse ;  /* 0x0000004165657220 */ /* 0x080fe20000400000 */
[-C--:B------:R-:W-:Y:S01]  /*15130*/  FMUL R98, R98, R65.reuse ;  /* 0x0000004162627220 */ /* 0x080fe20000400000 */
[-C--:B------:R-:W-:Y:S01]  /*15140*/  FMUL R97, R97, R65.reuse ;  /* 0x0000004161617220 */ /* 0x080fe20000400000 */
[----:B------:R-:W-:Y:S01]  /*15150*/  STL [R1+0x48], R106 ;  /* 0x0000486a01007387 */ /* 0x000fe20000100800 */
[-C--:B------:R-:W-:Y:S01]  /*15160*/  FMUL R96, R96, R65.reuse ;  /* 0x0000004160607220 */ /* 0x080fe20000400000 */
[-C--:B----4-:R-:W-:Y:S01]  /*15170*/  FMUL R95, R95, R65.reuse ;  /* 0x000000415f5f7220 */ /* 0x090fe20000400000 */
[----:B------:R-:W-:Y:S01]  /*15180*/  FMUL R94, R94, R65 ;  /* 0x000000415e5e7220 */ /* 0x000fe20000400000 */
[----:B------:R-:W-:Y:S01]  /*15190*/  STL [R1+0x4c], R103 ;  /* 0x00004c6701007387 */ /* 0x000fe20000100800 */
[----:B------:R-:W-:-:S01]  /*151a0*/  FADD R62, R62, R70 ;  /* 0x000000463e3e7221 */ /* 0x000fc20000000000 */
[----:B------:R-:W-:-:S02]  /*151b0*/  FMUL R93, R93, R65 ;  /* 0x000000415d5d7220 */ /* 0x000fc40000400000 */
[----:B------:R-:W-:Y:S01]  /*151c0*/  STL [R1+0x58], R101 ;  /* 0x0000586501007387 */ /* 0x000fe20000100800 */
[-C--:B------:R-:W-:Y:S01]  /*151d0*/  FMUL R92, R92, R65.reuse ;  /* 0x000000415c5c7220 */ /* 0x080fe20000400000 */
[-C--:B------:R-:W-:Y:S02]  /*151e0*/  FMUL R91, R91, R65.reuse ;  /* 0x000000415b5b7220 */ /* 0x080fe40000400000 */
[----:B------:R-:W-:Y:S01]  /*151f0*/  STL [R1+0x5c], R98 ;  /* 0x00005c6201007387 */ /* 0x000fe20000100800 */
[----:B------:R-:W-:-:S03]  /*15200*/  FMUL R90, R90, R65 ;  /* 0x000000415a5a7220 */ /* 0x000fc60000400000 */
[----:B------:R-:W-:Y:S01]  /*15210*/  STL [R1+0x68], R97 ;  /* 0x0000686101007387 */ /* 0x000fe20000100800 */
[----:B------:R-:W-:-:S01]  /*15220*/  FADD R4, R71, R4 ;  /* 0x0000000447047221 */ /* 0x000fc20000000000 */
[----:B------:R-:W-:Y:S02]  /*15230*/  FADD R62, R72, R62 ;  /* 0x0000003e483e7221 */ /* 0x000fe40000000000 */
[----:B------:R-:W-:Y:S01]  /*15240*/  STL [R1+0x6c], R96 ;  /* 0x00006c6001007387 */ /* 0x000fe20000100800 */
[----:B------:R-:W-:-:S03]  /*15250*/  FMUL R89, R89, R65 ;  /* 0x0000004159597220 */ /* 0x000fc60000400000 */
[----:B------:R-:W-:Y:S04]  /*15260*/  STL [R1+0x78], R95 ;  /* 0x0000785f01007387 */ /* 0x000fe80000100800 */
[----:B------:R-:W-:Y:S01]  /*15270*/  STL [R1+0x7c], R94 ;  /* 0x00007c5e01007387 */ /* 0x000fe20000100800 */
[----:B------:R-:W-:-:S03]  /*15280*/  FADD R62, R4, R62 ;  /* 0x0000003e043e7221 */ /* 0x000fc60000000000 */
[----:B------:R-:W-:Y:S01]  /*15290*/  STL [R1+0x8], R93 ;  /* 0x0000085d01007387 */ /* 0x000fe20000100800 */
[----:B-1----:R-:W-:-:S03]  /*152a0*/  FMNMX R4, R63, R64, !PT ;  /* 0x000000403f047209 */ /* 0x002fc60007800000 */
[----:B------:R-:W-:Y:S04]  /*152b0*/  STL [R1+0xc], R92 ;  /* 0x00000c5c01007387 */ /* 0x000fe80000100800 */
[----:B------:R-:W-:Y:S04]  /*152c0*/  STL [R1+0x18], R91 ;  /* 0x0000185b01007387 */ /* 0x000fe80000100800 */
[----:B------:R-:W-:Y:S04]  /*152d0*/  STL [R1+0x1c], R90 ;  /* 0x00001c5a01007387 */ /* 0x000fe80000100800 */
[----:B------:R-:W-:Y:S04]  /*152e0*/  STL [R1+0x28], R89 ;  /* 0x0000285901007387 */ /* 0x000fe80000100800 */
[----:B------:R-:W3:Y:S01]  /*152f0*/  LDL.LU R63, [R1+0x94] ;  /* 0x00009400013f7983 */ /* 0x000ee20000300800 */
[-C--:B------:R-:W-:Y:S01]  /*15300*/  FMUL R88, R88, R65.reuse ;  /* 0x0000004158587220 */ /* 0x080fe20000400000 */
[-C--:B--2---:R-:W-:Y:S01]  /*15310*/  FMUL R87, R87, R65.reuse ;  /* 0x0000004157577220 */ /* 0x084fe20000400000 */
[----:B------:R-:W-:Y:S01]  /*15320*/  FMUL R86, R86, R65 ;  /* 0x0000004156567220 */ /* 0x000fe20000400000 */
[----:B------:R-:W-:-:S02]  /*15330*/  FSETP.NEU.AND P3, PT, R4, -INF , PT ;  /* 0xff8000000400780b */ /* 0x000fc40003f6d000 */
[----:B------:R-:W-:Y:S04]  /*15340*/  STL [R1+0x2c], R88 ;  /* 0x00002c5801007387 */ /* 0x000fe80000100800 */
[----:B------:R-:W-:Y:S04]  /*15350*/  STL [R1+0x38], R87 ;  /* 0x0000385701007387 */ /* 0x000fe80000100800 */
[----:B------:R-:W-:Y:S01]  /*15360*/  STL [R1+0x3c], R86 ;  /* 0x00003c5601007387 */ /* 0x000fe20000100800 */
[----:B---3--:R-:W-:-:S05]  /*15370*/  FFMA R63, R65, R63, R62 ;  /* 0x0000003f413f7223 */ /* 0x008fca000000003e */
[----:B------:R1:W-:Y:S02]  /*15380*/  STL [R1+0x94], R63 ;  /* 0x0000943f01007387 */ /* 0x0003e40000100800 */
[----:B-1----:R-:W-:-:S05]  /*15390*/  FSEL R63, R4, RZ, P3 ;  /* 0x000000ff043f7208 */ /* 0x002fca0001800000 */
[----:B------:R-:W-:-:S04]  /*153a0*/  FMUL R62, R63, UR7 ;  /* 0x000000073f3e7c20 */ /* 0x000fc80008400000 */
[--C-:B------:R-:W-:Y:S01]  /*153b0*/  FFMA R70, R85, UR7, -R62.reuse ;  /* 0x0000000755467c23 */ /* 0x100fe2000800083e */
[----:B------:R-:W-:-:S01]  /*153c0*/  FFMA R98, R209, UR7, -R62 ;  /* 0x00000007d1627c23 */ /* 0x000fc2000800083e */
[--C-:B------:R-:W-:Y:S01]  /*153d0*/  FFMA R101, R208, UR7, -R62.reuse ;  /* 0x00000007d0657c23 */ /* 0x100fe2000800083e */
[----:B------:R-:W-:-:S01]  /*153e0*/  FFMA R97, R212, UR7, -R62 ;  /* 0x00000007d4617c23 */ /* 0x000fc2000800083e */
[--C-:B------:R-:W-:Y:S01]  /*153f0*/  FFMA R73, R213, UR7, -R62.reuse ;  /* 0x00000007d5497c23 */ /* 0x100fe2000800083e */
[----:B------:R-:W-:Y:S01]  /*15400*/  FSETP.GEU.AND P5, PT, R70, -126, PT ;  /* 0xc2fc00004600780b */ /* 0x000fe20003fae000 */
[--C-:B------:R-:W-:Y:S01]  /*15410*/  FFMA R96, R185, UR7, -R62.reuse ;  /* 0x00000007b9607c23 */ /* 0x100fe2000800083e */
[----:B------:R-:W-:Y:S01]  /*15420*/  FSETP.GEU.AND P3, PT, R98, -126, PT ;  /* 0xc2fc00006200780b */ /* 0x000fe20003f6e000 */
[--C-:B------:R-:W-:Y:S01]  /*15430*/  FFMA R72, R184, UR7, -R62.reuse ;  /* 0x00000007b8487c23 */ /* 0x100fe2000800083e */
[----:B------:R-:W-:Y:S01]  /*15440*/  FSETP.GEU.AND P6, PT, R101, -126, PT ;  /* 0xc2fc00006500780b */ /* 0x000fe20003fce000 */
        /* <DEDUP_REMOVED lines=10> */
[----:B------:R-:W-:Y:S01]  /*154f0*/  @!P3 FMUL R98, R98, 0.5 ;  /* 0x3f0000006262b820 */ /* 0x000fe20000400000 */
[----:B------:R-:W-:-:S01]  /*15500*/  FFMA R91, R168, UR7, -R62 ;  /* 0x00000007a85b7c23 */ /* 0x000fc2000800083e */
[----:B------:R-:W-:Y:S01]  /*15510*/  @!P6 FMUL R101, R101, 0.5 ;  /* 0x3f0000006565e820 */ /* 0x000fe20000400000 */
[----:B------:R-:W-:-:S01]  /*15520*/  FFMA R117, R169, UR7, -R62 ;  /* 0x00000007a9757c23 */ /* 0x000fc2000800083e */
[----:B------:R-:W-:Y:S01]  /*15530*/  @!P4 FMUL R97, R97, 0.5 ;  /* 0x3f0000006161c820 */ /* 0x000fe20000400000 */
        /* <DEDUP_REMOVED lines=8> */
[----:B------:R-:W2:Y:S01]  /*155c0*/  MUFU.EX2 R98, R98 ;  /* 0x0000006200627308 */ /* 0x000ea20000000800 */
[----:B------:R-:W-:-:S01]  /*155d0*/  FFMA R113, R153, UR7, -R62 ;  /* 0x0000000799717c23 */ /* 0x000fc2000800083e */
[--C-:B------:R-:W-:Y:S01]  /*155e0*/  FFMA R86, R157, UR7, -R62.reuse ;  /* 0x000000079d567c23 */ /* 0x100fe2000800083e */
[----:B------:R-:W-:-:S01]  /*155f0*/  FFMA R114, R156, UR7, -R62 ;  /* 0x000000079c727c23 */ /* 0x000fc2000800083e */
[--C-:B------:R-:W-:Y:S01]  /*15600*/  FFMA R85, R160, UR7, -R62.reuse ;  /* 0x00000007a0557c23 */ /* 0x100fe2000800083e */
[----:B------:R-:W-:-:S01]  /*15610*/  FFMA R111, R161, UR7, -R62 ;  /* 0x00000007a16f7c23 */ /* 0x000fc2000800083e */
[--C-:B------:R-:W-:Y:S01]  /*15620*/  FFMA R84, R84, UR7, -R62.reuse ;  /* 0x0000000754547c23 */ /* 0x100fe2000800083e */
[----:B------:R-:W-:-:S01]  /*15630*/  FFMA R112, R164, UR7, -R62 ;  /* 0x00000007a4707c23 */ /* 0x000fc2000800083e */
[----:B------:R-:W3:Y:S01]  /*15640*/  MUFU.EX2 R101, R101 ;  /* 0x0000006500657308 */ /* 0x000ee20000000800 */
[----:B------:R-:W-:-:S01]  /*15650*/  FFMA R109, R165, UR7, -R62 ;  /* 0x00000007a56d7c23 */ /* 0x000fc2000800083e */
[--C-:B------:R-:W-:Y:S01]  /*15660*/  FFMA R110, R102, UR7, -R62.reuse ;  /* 0x00000007666e7c23 */ /* 0x100fe2000800083e */
[----:B------:R-:W-:-:S01]  /*15670*/  FFMA R81, R81, UR7, -R62 ;  /* 0x0000000751517c23 */ /* 0x000fc2000800083e */
[--C-:B------:R-:W-:Y:S01]  /*15680*/  FFMA R83, R83, UR7, -R62.reuse ;  /* 0x0000000753537c23 */ /* 0x100fe2000800083e */
[----:B------:R-:W-:-:S01]  /*15690*/  FFMA R106, R99, UR7, -R62 ;  /* 0x00000007636a7c23 */ /* 0x000fc2000800083e */
[--C-:B------:R-:W-:Y:S01]  /*156a0*/  FFMA R108, R108, UR7, -R62.reuse ;  /* 0x000000076c6c7c23 */ /* 0x100fe2000800083e */
[----:B------:R-:W-:-:S01]  /*156b0*/  FFMA R107, R79, UR7, -R62 ;  /* 0x000000074f6b7c23 */ /* 0x000fc2000800083e */
[----:B------:R-:W4:Y:S01]  /*156c0*/  MUFU.EX2 R97, R97 ;  /* 0x0000006100617308 */ /* 0x000f220000000800 */
[----:B-1----:R-:W-:Y:S01]  /*156d0*/  @!P5 FMUL R70, R70, R70 ;  /* 0x000000464646d220 */ /* 0x002fe20000400000 */
[----:B--2---:R-:W-:Y:S01]  /*156e0*/  @!P3 FMUL R98, R98, R98 ;  /* 0x000000626262b220 */ /* 0x004fe20000400000 */
[----:B------:R-:W-:Y:S01]  /*156f0*/  FSETP.GEU.AND P5, PT, R73, -126, PT ;  /* 0xc2fc00004900780b */ /* 0x000fe20003fae000 */
[--C-:B------:R-:W-:Y:S01]  /*15700*/  FFMA R82, R82, UR7, -R62.reuse ;  /* 0x0000000752527c23 */ /* 0x100fe2000800083e */
[----:B------:R-:W-:Y:S01]  /*15710*/  FSETP.GEU.AND P3, PT, R96, -126, PT ;  /* 0xc2fc00006000780b */ /* 0x000fe20003f6e000 */
[--C-:B------:R-:W-:Y:S01]  /*15720*/  FFMA R80, R80, UR7, -R62.reuse ;  /* 0x0000000750507c23 */ /* 0x100fe2000800083e */
[----:B------:R-:W-:-:S01]  /*15730*/  FFMA R77, R77, UR7, -R62 ;  /* 0x000000074d4d7c23 */ /* 0x000fc2000800083e */
[--C-:B------:R-:W-:Y:S01]  /*15740*/  FFMA R76, R76, UR7, -R62.reuse ;  /* 0x000000074c4c7c23 */ /* 0x100fe2000800083e */
[----:B---3--:R-:W-:Y:S01]  /*15750*/  @!P6 FMUL R101, R101, R101 ;  /* 0x000000656565e220 */ /* 0x008fe20000400000 */
[----:B------:R-:W-:Y:S01]  /*15760*/  FSETP.GEU.AND P6, PT, R72, -126, PT ;  /* 0xc2fc00004800780b */ /* 0x000fe20003fce000 */
[----:B------:R-:W-:-:S01]  /*15770*/  FFMA R103, R104, UR7, -R62 ;  /* 0x0000000768677c23 */ /* 0x000fc2000800083e */
[--C-:B------:R-:W-:Y:S01]  /*15780*/  FFMA R105, R105, UR7, -R62.reuse ;  /* 0x0000000769697c23 */ /* 0x100fe2000800083e */
[-C--:B------:R-:W-:Y:S01]  /*15790*/  FMUL R218, R218, R65.reuse ;  /* 0x00000041dada7220 */ /* 0x080fe20000400000 */
[-C--:B------:R-:W-:Y:S01]  /*157a0*/  FMUL R219, R219, R65.reuse ;  /* 0x00000041dbdb7220 */ /* 0x080fe20000400000 */
[-C--:B------:R-:W-:Y:S01]  /*157b0*/  FMUL R222, R222, R65.reuse ;  /* 0x00000041dede7220 */ /* 0x080fe20000400000 */
[----:B------:R-:W-:Y:S01]  /*157c0*/  FMUL R223, R223, R65 ;  /* 0x00000041dfdf7220 */ /* 0x000fe20000400000 */
[----:B----4-:R-:W-:Y:S01]  /*157d0*/  @!P4 FMUL R97, R97, R97 ;  /* 0x000000616161c220 */ /* 0x010fe20000400000 */
[----:B------:R-:W-:Y:S01]  /*157e0*/  FSETP.GEU.AND P4, PT, R95, -126, PT ;  /* 0xc2fc00005f00780b */ /* 0x000fe20003f8e000 */
[----:B------:R-:W-:Y:S01]  /*157f0*/  @!P5 FMUL R73, R73, 0.5 ;  /* 0x3f0000004949d820 */ /* 0x000fe20000400000 */
[----:B------:R-:W-:Y:S01]  /*15800*/  @!P3 FMUL R96, R96, 0.5 ;  /* 0x3f0000006060b820 */ /* 0x000fe20000400000 */
[-C--:B------:R-:W-:Y:S01]  /*15810*/  FMUL R226, R226, R65.reuse ;  /* 0x00000041e2e27220 */ /* 0x080fe20000400000 */
[-C--:B------:R-:W-:Y:S01]  /*15820*/  FMUL R227, R227, R65.reuse ;  /* 0x00000041e3e37220 */ /* 0x080fe20000400000 */
[----:B------:R-:W-:Y:S01]  /*15830*/  @!P6 FMUL R72, R72, 0.5 ;  /* 0x3f0000004848e820 */ /* 0x000fe20000400000 */
[-C--:B------:R-:W-:Y:S01]  /*15840*/  FMUL R230, R230, R65.reuse ;  /* 0x00000041e6e67220 */ /* 0x080fe20000400000 */
[----:B------:R-:W1:Y:S01]  /*15850*/  MUFU.EX2 R73, R73 ;  /* 0x0000004900497308 */ /* 0x000e620000000800 */
[-C--:B------:R-:W-:Y:S01]  /*15860*/  FMUL R231, R231, R65.reuse ;  /* 0x00000041e7e77220 */ /* 0x080fe20000400000 */
[-C--:B------:R-:W-:Y:S01]  /*15870*/  FMUL R202, R202, R65.reuse ;  /* 0x00000041caca7220 */ /* 0x080fe20000400000 */
[-C--:B------:R-:W-:Y:S01]  /*15880*/  FMUL R203, R203, R65.reuse ;  /* 0x00000041cbcb7220 */ /* 0x080fe20000400000 */
[-C--:B------:R-:W-:Y:S01]  /*15890*/  FMUL R206, R206, R65.reuse ;  /* 0x00000041cece7220 */ /* 0x080fe20000400000 */
[-C--:B------:R-:W-:Y:S01]  /*158a0*/  FMUL R207, R207, R65.reuse ;  /* 0x00000041cfcf7220 */ /* 0x080fe20000400000 */
[----:B------:R-:W-:Y:S01]  /*158b0*/  @!P4 FMUL R95, R95, 0.5 ;  /* 0x3f0000005f5fc820 */ /* 0x000fe20000400000 */
[-C--:B------:R-:W-:Y:S01]  /*158c0*/  FMUL R210, R210, R65.reuse ;  /* 0x00000041d2d27220 */ /* 0x080fe20000400000 */
[----:B------:R-:W2:Y:S01]  /*158d0*/  MUFU.EX2 R96, R96 ;  /* 0x0000006000607308 */ /* 0x000ea20000000800 */
[-C--:B------:R-:W-:Y:S01]  /*158e0*/  FMUL R211, R211, R65.reuse ;  /* 0x00000041d3d37220 */ /* 0x080fe20000400000 */
[-C--:B------:R-:W-:Y:S01]  /*158f0*/  FMUL R214, R214, R65.reuse ;  /* 0x00000041d6d67220 */ /* 0x080fe20000400000 */
[-C--:B------:R-:W-:Y:S01]  /*15900*/  FMUL R215, R215, R65.reuse ;  /* 0x00000041d7d77220 */ /* 0x080fe20000400000 */
[-C--:B------:R-:W-:Y:S01]  /*15910*/  FMUL R186, R186, R65.reuse ;  /* 0x00000041baba7220 */ /* 0x080fe20000400000 */
[-C--:B------:R-:W-:Y:S01]  /*15920*/  FMUL R187, R187, R65.reuse ;  /* 0x00000041bbbb7220 */ /* 0x080fe20000400000 */
[-C--:B------:R-:W-:Y:S01]  /*15930*/  FMUL R190, R190, R65.reuse ;  /* 0x00000041bebe7220 */ /* 0x080fe20000400000 */
[-C--:B------:R-:W-:Y:S01]  /*15940*/  FMUL R191, R191, R65.reuse ;  /* 0x00000041bfbf7220 */ /* 0x080fe20000400000 */
[----:B------:R-:W3:Y:S01]  /*15950*/  MUFU.EX2 R72, R72 ;  /* 0x0000004800487308 */ /* 0x000ee20000000800 */
[-C--:B------:R-:W-:Y:S01]  /*15960*/  FMUL R194, R194, R65.reuse ;  /* 0x00000041c2c27220 */ /* 0x080fe20000400000 */
[-C--:B------:R-:W-:Y:S01]  /*15970*/  FMUL R195, R195, R65.reuse ;  /* 0x00000041c3c37220 */ /* 0x080fe20000400000 */
[-C--:B------:R-:W-:Y:S01]  /*15980*/  FMUL R198, R198, R65.reuse ;  /* 0x00000041c6c67220 */ /* 0x080fe20000400000 */
[-C--:B------:R-:W-:Y:S01]  /*15990*/  FMUL R199, R199, R65.reuse ;  /* 0x00000041c7c77220 */ /* 0x080fe20000400000 */
[-C--:B------:R-:W-:Y:S01]  /*159a0*/  FMUL R170, R170, R65.reuse ;  /* 0x00000041aaaa7220 */ /* 0x080fe20000400000 */
[-C--:B------:R-:W-:Y:S01]  /*159b0*/  FMUL R171, R171, R65.reuse ;  /* 0x00000041abab7220 */ /* 0x080fe20000400000 */
[----:B------:R-:W-:Y:S01]  /*159c0*/  FMUL R174, R174, R65 ;  /* 0x00000041aeae7220 */ /* 0x000fe20000400000 */
[----:B------:R-:W4:Y:S01]  /*159d0*/  MUFU.EX2 R95, R95 ;  /* 0x0000005f005f7308 */ /* 0x000f220000000800 */
[----:B-1----:R-:W-:Y:S01]  /*159e0*/  @!P5 FMUL R73, R73, R73 ;  /* 0x000000494949d220 */ /* 0x002fe20000400000 */
[----:B--2---:R-:W-:Y:S01]  /*159f0*/  @!P3 FMUL R96, R96, R96 ;  /* 0x000000606060b220 */ /* 0x004fe20000400000 */
[----:B------:R-:W-:Y:S01]  /*15a00*/  FSETP.GEU.AND P5, PT, R121, -126, PT ;  /* 0xc2fc00007900780b */ /* 0x000fe20003fae000 */
[-C--:B------:R-:W-:Y:S01]  /*15a10*/  FMUL R175, R175, R65.reuse ;  /* 0x00000041afaf7220 */ /* 0x080fe20000400000 */
[----:B------:R-:W-:Y:S01]  /*15a20*/  FSETP.GEU.AND P3, PT, R94, -126, PT ;  /* 0xc2fc00005e00780b */ /* 0x000fe20003f6e000 */
[-C--:B------:R-:W-:Y:S01]  /*15a30*/  FMUL R178, R178, R65.reuse ;  /* 0x00000041b2b27220 */ /* 0x080fe20000400000 */
[-C--:B------:R-:W-:Y:S01]  /*15a40*/  FMUL R179, R179, R65.reuse ;  /* 0x00000041b3b37220 */ /* 0x080fe20000400000 */
[-C--:B------:R-:W-:Y:S01]  /*15a50*/  FMUL R182, R182, R65.reuse ;  /* 0x00000041b6b67220 */ /* 0x080fe20000400000 */
[----:B---3--:R-:W-:Y:S01]  /*15a60*/  @!P6 FMUL R72, R72, R72 ;  /* 0x000000484848e220 */ /* 0x008fe20000400000 */
[----:B------:R-:W-:Y:S01]  /*15a70*/  FSETP.GEU.AND P6, PT, R122, -126, PT ;  /* 0xc2fc00007a00780b */ /* 0x000fe20003fce000 */
[-C--:B------:R-:W-:Y:S01]  /*15a80*/  FMUL R183, R183, R65.reuse ;  /* 0x00000041b7b77220 */ /* 0x080fe20000400000 */
[-C--:B------:R-:W-:Y:S01]  /*15a90*/  FMUL R154, R154, R65.reuse ;  /* 0x000000419a9a7220 */ /* 0x080fe20000400000 */
        /* <DEDUP_REMOVED lines=11> */
[----:B------:R-:W-:Y:S01]  /*15b50*/  FMUL R167, R167, R65 ;  /* 0x00000041a7a77220 */ /* 0x000fe20000400000 */
[----:B------:R-:W1:Y:S01]  /*15b60*/  MUFU.EX2 R121, R121 ;  /* 0x0000007900797308 */ /* 0x000e620000000800 */
[----:B------:R-:W-:-:S01]  /*15b70*/  FFMA R71, R137, UR7, -R62 ;  /* 0x0000000789477c23 */ /* 0x000fc2000800083e */
[----:B------:R-:W-:Y:S01]  /*15b80*/  FFMA R100, R100, UR7, -R62 ;  /* 0x0000000764647c23 */ /* 0x000fe2000800083e */
[----:B------:R-:W-:-:S01]  /*15b90*/  FADD R144, -R63, R78 ;  /* 0x0000004e3f907221 */ /* 0x000fc20000000100 */
[--C-:B------:R-:W-:Y:S01]  /*15ba0*/  FFMA R124, R124, UR7, -R62.reuse ;  /* 0x000000077c7c7c23 */ /* 0x100fe2000800083e */
[----:B------:R-:W-:-:S01]  /*15bb0*/  FFMA R123, R233, UR7, -R62 ;  /* 0x00000007e97b7c23 */ /* 0x000fc2000800083e */
[----:B------:R-:W-:Y:S01]  /*15bc0*/  @!P4 FMUL R93, R93, 0.5 ;  /* 0x3f0000005d5dc820 */ /* 0x000fe20000400000 */
[----:B------:R-:W-:-:S01]  /*15bd0*/  FFMA R125, R125, UR7, -R62 ;  /* 0x000000077d7d7c23 */ /* 0x000fc2000800083e */
[----:B------:R-:W2:Y:S01]  /*15be0*/  MUFU.EX2 R94, R94 ;  /* 0x0000005e005e7308 */ /* 0x000ea20000000800 */
[----:B------:R-:W-:-:S01]  /*15bf0*/  FFMA R69, R69, UR7, -R62 ;  /* 0x0000000745457c23 */ /* 0x000fc2000800083e */
[--C-:B------:R-:W-:Y:S01]  /*15c00*/  FFMA R67, R67, UR7, -R62.reuse ;  /* 0x0000000743437c23 */ /* 0x100fe2000800083e */
[----:B------:R-:W-:-:S01]  /*15c10*/  FFMA R68, R68, UR7, -R62 ;  /* 0x0000000744447c23 */ /* 0x000fc2000800083e */
[--C-:B------:R-:W-:Y:S01]  /*15c20*/  FFMA R66, R66, UR7, -R62.reuse ;  /* 0x0000000742427c23 */ /* 0x100fe2000800083e */
[----:B------:R-:W-:-:S01]  /*15c30*/  FFMA R64, R236, UR7, -R62 ;  /* 0x00000007ec407c23 */ /* 0x000fc2000800083e */
[----:B------:R-:W3:Y:S02]  /*15c40*/  LDL.LU R208, [R1+0x118] ;  /* 0x0001180001d07983 */ /* 0x000ee40000300800 */
[----:B------:R-:W4:Y:S01]  /*15c50*/  MUFU.EX2 R122, R122 ;  /* 0x0000007a007a7308 */ /* 0x000f220000000800 */
[----:B-1----:R-:W-:-:S07]  /*15c60*/  @!P5 FMUL R121, R121, R121 ;  /* 0x000000797979d220 */ /* 0x002fce0000400000 */
[----:B------:R-:W1:Y:S01]  /*15c70*/  MUFU.EX2 R93, R93 ;  /* 0x0000005d005d7308 */ /* 0x000e620000000800 */
[----:B--2---:R-:W-:Y:S01]  /*15c80*/  @!P3 FMUL R94, R94, R94 ;  /* 0x0000005e5e5eb220 */ /* 0x004fe20000400000 */
[----:B------:R-:W-:Y:S01]  /*15c90*/  FSETP.GEU.AND P5, PT, R119, -126, PT ;  /* 0xc2fc00007700780b */ /* 0x000fe20003fae000 */
[----:B------:R-:W-:-:S01]  /*15ca0*/  FFMA R79, R74, UR7, -R62 ;  /* 0x000000074a4f7c23 */ /* 0x000fc2000800083e */
[----:B------:R-:W-:Y:S01]  /*15cb0*/  FSETP.GEU.AND P3, PT, R92, -126, PT ;  /* 0xc2fc00005c00780b */ /* 0x000fe20003f6e000 */
[----:B------:R-:W-:-:S01]  /*15cc0*/  FFMA R65, R75, UR7, -R62 ;  /* 0x000000074b417c23 */ /* 0x000fc2000800083e */
[--C-:B------:R-:W-:Y:S01]  /*15cd0*/  FFMA R99, R140, UR7, -R62.reuse ;  /* 0x000000078c637c23 */ /* 0x100fe2000800083e */
[----:B------:R-:W-:-:S01]  /*15ce0*/  FFMA R104, R141, UR7, -R62 ;  /* 0x000000078d687c23 */ /* 0x000fc2000800083e */
[--C-:B------:R-:W-:Y:S01]  /*15cf0*/  FFMA R102, R234, UR7, -R62.reuse ;  /* 0x00000007ea667c23 */ /* 0x100fe2000800083e */
[----:B----4-:R-:W-:Y:S01]  /*15d00*/  @!P6 FMUL R122, R122, R122 ;  /* 0x0000007a7a7ae220 */ /* 0x010fe20000400000 */
[----:B------:R-:W-:Y:S01]  /*15d10*/  FSETP.GEU.AND P6, PT, R120, -126, PT ;  /* 0xc2fc00007800780b */ /* 0x000fe20003fce000 */
[----:B------:R-:W-:-:S01]  /*15d20*/  FFMA R78, R237, UR7, -R62 ;  /* 0x00000007ed4e7c23 */ /* 0x000fc2000800083e */
[--C-:B------:R-:W-:Y:S01]  /*15d30*/  FFMA R63, R232, UR7, -R62.reuse ;  /* 0x00000007e83f7c23 */ /* 0x100fe2000800083e */
[----:B------:R-:W2:Y:S01]  /*15d40*/  LDL.LU R209, [R1+0x114] ;  /* 0x0001140001d17983 */ /* 0x000ea20000300800 */
[----:B-1----:R-:W-:Y:S01]  /*15d50*/  @!P4 FMUL R93, R93, R93 ;  /* 0x0000005d5d5dc220 */ /* 0x002fe20000400000 */
[----:B------:R-:W-:Y:S01]  /*15d60*/  FSETP.GEU.AND P4, PT, R91, -126, PT ;  /* 0xc2fc00005b00780b */ /* 0x000fe20003f8e000 */
[----:B------:R-:W-:Y:S01]  /*15d70*/  @!P5 FMUL R119, R119, 0.5 ;  /* 0x3f0000007777d820 */ /* 0x000fe20000400000 */
[----:B------:R-:W-:Y:S01]  /*15d80*/  @!P3 FMUL R92, R92, 0.5 ;  /* 0x3f0000005c5cb820 */ /* 0x000fe20000400000 */
[----:B------:R-:W-:-:S01]  /*15d90*/  FFMA R74, R136, UR7, -R62 ;  /* 0x00000007884a7c23 */ /* 0x000fc2000800083e */
[----:B------:R-:W-:-:S04]  /*15da0*/  FFMA R75, R235, UR7, -R62 ;  /* 0x00000007eb4b7c23 */ /* 0x000fc8000800083e */
[----:B------:R-:W-:Y:S01]  /*15db0*/  @!P6 FMUL R120, R120, 0.5 ;  /* 0x3f0000007878e820 */ /* 0x000fe20000400000 */
[----:B------:R-:W4:Y:S01]  /*15dc0*/  LDL.LU R212, [R1+0x110] ;  /* 0x0001100001d47983 */ /* 0x000f220000300800 */
[----:B------:R-:W1:Y:S03]  /*15dd0*/  MUFU.EX2 R119, R119 ;  /* 0x0000007700777308 */ /* 0x000e660000000800 */
[----:B------:R-:W-:-:S05]  /*15de0*/  @!P4 FMUL R91, R91, 0.5 ;  /* 0x3f0000005b5bc820 */ /* 0x000fca0000400000 */
[----:B------:R-:W5:Y:S01]  /*15df0*/  MUFU.EX2 R92, R92 ;  /* 0x0000005c005c7308 */ /* 0x000f620000000800 */
[----:B------:R-:W-:-:S01]  /*15e00*/  FFMA R62, R149, UR7, -R62 ;  /* 0x00000007953e7c23 */ /* 0x000fc2000800083e */
[----:B------:R-:W4:Y:S04]  /*15e10*/  LDL.LU R213, [R1+0x10c] ;  /* 0x00010c0001d57983 */ /* 0x000f280000300800 */
[----:B------:R-:W4:Y:S02]  /*15e20*/  LDL.LU R184, [R1+0x108] ;  /* 0x0001080001b87983 */ /* 0x000f240000300800 */
[----:B------:R-:W5:Y:S01]  /*15e30*/  MUFU.EX2 R120, R120 ;  /* 0x0000007800787308 */ /* 0x000f620000000800 */
[----:B-1----:R-:W-:-:S07]  /*15e40*/  @!P5 FMUL R119, R119, R119 ;  /* 0x000000777777d220 */ /* 0x002fce0000400000 */
[----:B------:R-:W1:Y:S01]  /*15e50*/  MUFU.EX2 R91, R91 ;  /* 0x0000005b005b7308 */ /* 0x000e620000000800 */
[----:B-----5:R-:W-:Y:S01]  /*15e60*/  @!P3 FMUL R92, R92, R92 ;  /* 0x0000005c5c5cb220 */ /* 0x020fe20000400000 */
[----:B------:R-:W-:Y:S01]  /*15e70*/  FSETP.GEU.AND P5, PT, R117, -126, PT ;  /* 0xc2fc00007500780b */ /* 0x000fe20003fae000 */
[----:B------:R-:W5:Y:S01]  /*15e80*/  LDL.LU R185, [R1+0x104] ;  /* 0x0001040001b97983 */ /* 0x000f620000300800 */
[----:B------:R-:W-:-:S03]  /*15e90*/  FSETP.GEU.AND P3, PT, R90, -126, PT ;  /* 0xc2fc00005a00780b */ /* 0x000fc60003f6e000 */
[----:B------:R-:W5:Y:S01]  /*15ea0*/  LDL.LU R188, [R1+0x100] ;  /* 0x0001000001bc7983 */ /* 0x000f620000300800 */
[----:B------:R-:W-:Y:S01]  /*15eb0*/  @!P6 FMUL R120, R120, R120 ;  /* 0x000000787878e220 */ /* 0x000fe20000400000 */
[----:B------:R-:W-:Y:S02]  /*15ec0*/  FSETP.GEU.AND P6, PT, R118, -126, PT ;  /* 0xc2fc00007600780b */ /* 0x000fe40003fce000 */
[----:B------:R-:W5:Y:S01]  /*15ed0*/  LDL.LU R189, [R1+0xfc] ;  /* 0x0000fc0001bd7983 */ /* 0x000f620000300800 */
[----:B-1----:R-:W-:Y:S01]  /*15ee0*/  @!P4 FMUL R91, R91, R91 ;  /* 0x0000005b5b5bc220 */ /* 0x002fe20000400000 */
[----:B------:R-:W-:Y:S02]  /*15ef0*/  FSETP.GEU.AND P4, PT, R89, -126, PT ;  /* 0xc2fc00005900780b */ /* 0x000fe40003f8e000 */
[----:B------:R-:W-:Y:S02]  /*15f00*/  @!P5 FMUL R117, R117, 0.5 ;  /* 0x3f0000007575d820 */ /* 0x000fe40000400000 */
[----:B------:R-:W-:Y:S01]  /*15f10*/  @!P3 FMUL R90, R90, 0.5 ;  /* 0x3f0000005a5ab820 */ /* 0x000fe20000400000 */
[----:B------:R-:W5:Y:S04]  /*15f20*/  LDL.LU R192, [R1+0xf8] ;  /* 0x0000f80001c07983 */ /* 0x000f680000300800 */
[----:B------:R-:W-:Y:S01]  /*15f30*/  @!P6 FMUL R118, R118, 0.5 ;  /* 0x3f0000007676e820 */ /* 0x000fe20000400000 */
[----:B------:R-:W1:Y:S01]  /*15f40*/  MUFU.EX2 R117, R117 ;  /* 0x0000007500757308 */ /* 0x000e620000000800 */
[----:B------:R-:W5:Y:S04]  /*15f50*/  LDL.LU R193, [R1+0xf4] ;  /* 0x0000f40001c17983 */ /* 0x000f680000300800 */
[----:B------:R-:W5:Y:S01]  /*15f60*/  LDL.LU R196, [R1+0xf0] ;  /* 0x0000f00001c47983 */ /* 0x000f620000300800 */
[----:B------:R-:W-:-:S02]  /*15f70*/  @!P4 FMUL R89, R89, 0.5 ;  /* 0x3f0000005959c820 */ /* 0x000fc40000400000 */
[----:B------:R-:W1:Y:S01]  /*15f80*/  MUFU.EX2 R90, R90 ;  /* 0x0000005a005a7308 */ /* 0x000e620000000800 */
[----:B------:R-:W5:Y:S04]  /*15f90*/  LDL.LU R197, [R1+0xec] ;  /* 0x0000ec0001c57983 */ /* 0x000f680000300800 */
[----:B------:R-:W3:Y:S03]  /*15fa0*/  LDL.LU R3, [R1+0xe8] ;  /* 0x0000e80001037983 */ /* 0x000ee60000300800 */
[----:B------:R-:W1:Y:S02]  /*15fb0*/  MUFU.EX2 R118, R118 ;  /* 0x0000007600767308 */ /* 0x000e640000000800 */
[----:B-1----:R-:W-:-:S06]  /*15fc0*/  @!P5 FMUL R117, R117, R117 ;  /* 0x000000757575d220 */ /* 0x002fcc0000400000 */
[----:B------:R-:W1:Y:S01]  /*15fd0*/  MUFU.EX2 R89, R89 ;  /* 0x0000005900597308 */ /* 0x000e620000000800 */
[----:B------:R-:W-:Y:S01]  /*15fe0*/  @!P3 FMUL R90, R90, R90 ;  /* 0x0000005a5a5ab220 */ /* 0x000fe20000400000 */
[----:B------:R-:W-:Y:S01]  /*15ff0*/  FSETP.GEU.AND P5, PT, R115, -126, PT ;  /* 0xc2fc00007300780b */ /* 0x000fe20003fae000 */
[----:B------:R-:W2:Y:S01]  /*16000*/  LDL.LU R0, [R1+0xe4] ;  /* 0x0000e40001007983 */ /* 0x000ea20000300800 */
        /* <DEDUP_REMOVED lines=17> */
[----:B------:R-:W5:Y:S03]  /*16120*/  LDL.LU R180, [R1+0xc8] ;  /* 0x0000c80001b47983 */ /* 0x000f660000300800 */
[----:B------:R-:W1:Y:S02]  /*16130*/  MUFU.EX2 R116, R116 ;  /* 0x0000007400747308 */ /* 0x000e640000000800 */
[----:B-1----:R-:W-:-:S06]  /*16140*/  @!P5 FMUL R115, R115, R115 ;  /* 0x000000737373d220 */ /* 0x002fcc0000400000 */
[----:B------:R-:W1:Y:S01]  /*16150*/  MUFU.EX2 R87, R87 ;  /* 0x0000005700577308 */ /* 0x000e620000000800 */
[----:B------:R-:W-:Y:S01]  /*16160*/  @!P3 FMUL R88, R88, R88 ;  /* 0x000000585858b220 */ /* 0x000fe20000400000 */
        /* <DEDUP_REMOVED lines=27> */
[----:B------:R-:W4:Y:S01]  /*16320*/  LDL.LU R151, [R1+0x10] ;  /* 0x0000100001977983 */ /* 0x000f220000300800 */
[----:B------:R-:W-:Y:S01]  /*16330*/  @!P6 FMUL R114, R114, R114 ;  /* 0x000000727272e220 */ /* 0x000fe20000400000 */
[----:B------:R-:W-:Y:S02]  /*16340*/  FSETP.GEU.AND P6, PT, R112, -126, PT ;  /* 0xc2fc00007000780b */ /* 0x000fe40003fce000 */
[----:B------:R-:W3:Y:S01]  /*16350*/  LDL.LU R150, [R1+0x14] ;  /* 0x0000140001967983 */ /* 0x000ee20000300800 */
[----:B-1----:R-:W-:Y:S01]  /*16360*/  @!P4 FMUL R85, R85, R85 ;  /* 0x000000555555c220 */ /* 0x002fe20000400000 */
[----:B------:R-:W-:Y:S02]  /*16370*/  FSETP.GEU.AND P4, PT, R109, -126, PT ;  /* 0xc2fc00006d00780b */ /* 0x000fe40003f8e000 */
[----:B------:R-:W-:Y:S02]  /*16380*/  @!P5 FMUL R111, R111, 0.5 ;  /* 0x3f0000006f6fd820 */ /* 0x000fe40000400000 */
[----:B------:R-:W-:Y:S01]  /*16390*/  @!P3 FMUL R84, R84, 0.5 ;  /* 0x3f0000005454b820 */ /* 0x000fe20000400000 */
[----:B------:R-:W2:Y:S04]  /*163a0*/  LDL.LU R148, [R1+0x20] ;  /* 0x0000200001947983 */ /* 0x000ea80000300800 */
[----:B------:R-:W-:Y:S01]  /*163b0*/  @!P6 FMUL R112, R112, 0.5 ;  /* 0x3f0000007070e820 */ /* 0x000fe20000400000 */
[----:B------:R-:W1:Y:S01]  /*163c0*/  MUFU.EX2 R111, R111 ;  /* 0x0000006f006f7308 */ /* 0x000e620000000800 */
[----:B------:R-:W5:Y:S04]  /*163d0*/  LDL.LU R147, [R1+0x24] ;  /* 0x0000240001937983 */ /* 0x000f680000300800 */
[----:B------:R-:W5:Y:S01]  /*163e0*/  LDL.LU R146, [R1+0x30] ;  /* 0x0000300001927983 */ /* 0x000f620000300800 */
[----:B------:R-:W-:-:S02]  /*163f0*/  @!P4 FMUL R109, R109, 0.5 ;  /* 0x3f0000006d6dc820 */ /* 0x000fc40000400000 */
[----:B------:R-:W1:Y:S01]  /*16400*/  MUFU.EX2 R84, R84 ;  /* 0x0000005400547308 */ /* 0x000e620000000800 */
[----:B------:R-:W5:Y:S04]  /*16410*/  LDL.LU R145, [R1+0x34] ;  /* 0x0000340001917983 */ /* 0x000f680000300800 */
[----:B------:R-:W4:Y:S03]  /*16420*/  LDL.LU R235, [R1+0x4] ;  /* 0x0000040001eb7983 */ /* 0x000f260000300800 */
[----:B------:R-:W1:Y:S02]  /*16430*/  MUFU.EX2 R112, R112 ;  /* 0x0000007000707308 */ /* 0x000e640000000800 */
[----:B-1----:R-:W-:-:S06]  /*16440*/  @!P5 FMUL R111, R111, R111 ;  /* 0x0000006f6f6fd220 */ /* 0x002fcc0000400000 */
[----:B------:R-:W1:Y:S01]  /*16450*/  MUFU.EX2 R109, R109 ;  /* 0x0000006d006d7308 */ /* 0x000e620000000800 */
[----:B------:R-:W-:Y:S01]  /*16460*/  @!P3 FMUL R84, R84, R84 ;  /* 0x000000545454b220 */ /* 0x000fe20000400000 */
[----:B------:R-:W-:Y:S01]  /*16470*/  FSETP.GEU.AND P5, PT, R110, -126, PT ;  /* 0xc2fc00006e00780b */ /* 0x000fe20003fae000 */
[----:B------:R-:W3:Y:S01]  /*16480*/  LDL.LU R234, [R1] ;  /* 0x0000000001ea7983 */ /* 0x000ee20000300800 */
[----:B------:R-:W-:-:S03]  /*16490*/  FSETP.GEU.AND P3, PT, R81, -126, PT ;  /* 0xc2fc00005100780b */ /* 0x000fc60003f6e000 */
[----:B------:R-:W2:Y:S01]  /*164a0*/  LDL.LU R233, [R1+0x74] ;  /* 0x0000740001e97983 */ /* 0x000ea20000300800 */
[----:B------:R-:W-:Y:S01]  /*164b0*/  @!P6 FMUL R112, R112, R112 ;  /* 0x000000707070e220 */ /* 0x000fe20000400000 */
[----:B------:R-:W-:Y:S02]  /*164c0*/  FSETP.GEU.AND P6, PT, R83, -126, PT ;  /* 0xc2fc00005300780b */ /* 0x000fe40003fce000 */
[----:B------:R-:W5:Y:S01]  /*164d0*/  LDL.LU R232, [R1+0x70] ;  /* 0x0000700001e87983 */ /* 0x000f620000300800 */
[----:B-1----:R-:W-:Y:S01]  /*164e0*/  @!P4 FMUL R109, R109, R109 ;  /* 0x0000006d6d6dc220 */ /* 0x002fe20000400000 */
[----:B------:R-:W-:Y:S02]  /*164f0*/  FSETP.GEU.AND P4, PT, R106, -126, PT ;  /* 0xc2fc00006a00780b */ /* 0x000fe40003f8e000 */
[----:B------:R-:W-:Y:S02]  /*16500*/  @!P5 FMUL R110, R110, 0.5 ;  /* 0x3f0000006e6ed820 */ /* 0x000fe40000400000 */
[----:B------:R-:W-:Y:S01]  /*16510*/  @!P3 FMUL R81, R81, 0.5 ;  /* 0x3f0000005151b820 */ /* 0x000fe20000400000 */
[----:B------:R-:W4:Y:S04]  /*16520*/  LDL.LU R149, [R1+0x64] ;  /* 0x0000640001957983 */ /* 0x000f280000300800 */
[----:B------:R-:W-:Y:S01]  /*16530*/  @!P6 FMUL R83, R83, 0.5 ;  /* 0x3f0000005353e820 */ /* 0x000fe20000400000 */
[----:B------:R-:W1:Y:S03]  /*16540*/  MUFU.EX2 R110, R110 ;  /* 0x0000006e006e7308 */ /* 0x000e660000000800 */
[----:B------:R-:W-:-:S05]  /*16550*/  @!P4 FMUL R106, R106, 0.5 ;  /* 0x3f0000006a6ac820 */ /* 0x000fca0000400000 */
[----:B------:R-:W1:Y:S08]  /*16560*/  MUFU.EX2 R81, R81 ;  /* 0x0000005100517308 */ /* 0x000e700000000800 */
[----:B------:R-:W1:Y:S08]  /*16570*/  MUFU.EX2 R83, R83 ;  /* 0x0000005300537308 */ /* 0x000e700000000800 */
[----:B------:R-:W1:Y:S02]  /*16580*/  MUFU.EX2 R106, R106 ;  /* 0x0000006a006a7308 */ /* 0x000e640000000800 */
[----:B-1----:R-:W-:Y:S01]  /*16590*/  @!P5 FMUL R110, R110, R110 ;  /* 0x0000006e6e6ed220 */ /* 0x002fe20000400000 */
[----:B------:R-:W-:Y:S01]  /*165a0*/  @!P3 FMUL R81, R81, R81 ;  /* 0x000000515151b220 */ /* 0x000fe20000400000 */
[----:B------:R-:W-:-:S02]  /*165b0*/  FSETP.GEU.AND P5, PT, R108, -126, PT ;  /* 0xc2fc00006c00780b */ /* 0x000fc40003fae000 */
        /* <DEDUP_REMOVED lines=70> */
[----:B------:R-:W-:Y:S01]  /*16a20*/  @!P3 FMUL R124, R124, 0.5 ;  /* 0x3f0000007c7cb820 */ /* 0x000fe20000400000 */
[----:B------:R-:W-:Y:S01]  /*16a30*/  FADD R135, R70, R109 ;  /* 0x0000006d46877221 */ /* 0x000fe20000000000 */
[----:B------:R-:W-:-:S01]  /*16a40*/  FADD R134, R117, R76 ;  /* 0x0000004c75867221 */ /* 0x000fc20000000000 */
[----:B------:R-:W-:Y:S01]  /*16a50*/  @!P6 FMUL R125, R125, 0.5 ;  /* 0x3f0000007d7de820 */ /* 0x000fe20000400000 */
[----:B------:R-:W1:Y:S02]  /*16a60*/  MUFU.EX2 R78, R78 ;  /* 0x0000004e004e7308 */ /* 0x000e640000000800 */
[----:B------:R-:W-:-:S01]  /*16a70*/  FADD R136, R135, R134 ;  /* 0x0000008687887221 */ /* 0x000fc20000000000 */
[----:B------:R-:W-:Y:S01]  /*16a80*/  FADD R135, R121, R80 ;  /* 0x0000005079877221 */ /* 0x000fe20000000000 */
[----:B------:R-:W-:-:S01]  /*16a90*/  FADD R134, R113, R74 ;  /* 0x0000004a71867221 */ /* 0x000fc20000000000 */
[----:B------:R-:W-:-:S03]  /*16aa0*/  @!P4 FMUL R123, R123, 0.5 ;  /* 0x3f0000007b7bc820 */ /* 0x000fc60000400000 */
[----:B------:R-:W3:Y:S01]  /*16ab0*/  MUFU.EX2 R124, R124 ;  /* 0x0000007c007c7308 */ /* 0x000ee20000000800 */
[----:B------:R-:W-:-:S01]  /*16ac0*/  FADD R134, R135, R134 ;  /* 0x0000008687867221 */ /* 0x000fc20000000000 */
[----:B------:R-:W-:-:S06]  /*16ad0*/  FADD R135, R101, R110 ;  /* 0x0000006e65877221 */ /* 0x000fcc0000000000 */
[----:B------:R-:W2:Y:S01]  /*16ae0*/  MUFU.EX2 R125, R125 ;  /* 0x0000007d007d7308 */ /* 0x000ea20000000800 */
[----:B------:R-:W-:-:S01]  /*16af0*/  FADD R142, R136, R134 ;  /* 0x00000086888e7221 */ /* 0x000fc20000000000 */
[----:B------:R-:W-:-:S06]  /*16b00*/  FADD R134, R118, R75 ;  /* 0x0000004b76867221 */ /* 0x000fcc0000000000 */
[----:B------:R-:W5:Y:S01]  /*16b10*/  MUFU.EX2 R123, R123 ;  /* 0x0000007b007b7308 */ /* 0x000f620000000800 */
[----:B------:R-:W-:-:S01]  /*16b20*/  FADD R136, R135, R134 ;  /* 0x0000008687887221 */ /* 0x000fc20000000000 */
[----:B------:R-:W-:Y:S01]  /*16b30*/  FADD R135, R122, R77 ;  /* 0x0000004d7a877221 */ /* 0x000fe20000000000 */
[----:B------:R-:W-:-:S01]  /*16b40*/  FADD R134, R114, R71 ;  /* 0x0000004772867221 */ /* 0x000fc20000000000 */
[----:B-1----:R-:W-:Y:S01]  /*16b50*/  @!P5 FMUL R78, R78, R78 ;  /* 0x0000004e4e4ed220 */ /* 0x002fe20000400000 */
[----:B---3--:R-:W-:Y:S01]  /*16b60*/  @!P3 FMUL R124, R124, R124 ;  /* 0x0000007c7c7cb220 */ /* 0x008fe20000400000 */
[----:B------:R-:W-:Y:S02]  /*16b70*/  FSETP.GEU.AND P5, PT, R69, -126, PT ;  /* 0xc2fc00004500780b */ /* 0x000fe40003fae000 */
[----:B------:R-:W-:Y:S01]  /*16b80*/  FSETP.GEU.AND P3, PT, R67, -126, PT ;  /* 0xc2fc00004300780b */ /* 0x000fe20003f6e000 */
[----:B------:R-:W-:Y:S01]  /*16b90*/  FADD R134, R135, R134 ;  /* 0x0000008687867221 */ /* 0x000fe20000000000 */
[----:B--2---:R-:W-:Y:S01]  /*16ba0*/  @!P6 FMUL R125, R125, R125 ;  /* 0x0000007d7d7de220 */ /* 0x004fe20000400000 */
[----:B------:R-:W-:Y:S01]  /*16bb0*/  FSETP.GEU.AND P6, PT, R68, -126, PT ;  /* 0xc2fc00004400780b */ /* 0x000fe20003fce000 */
[----:B------:R-:W-:-:S01]  /*16bc0*/  FADD R135, R98, R83 ;  /* 0x0000005362877221 */ /* 0x000fc20000000000 */
[----:B------:R-:W-:Y:S01]  /*16bd0*/  FADD R143, R136, R134 ;  /* 0x00000086888f7221 */ /* 0x000fe20000000000 */
[----:B------:R-:W-:-:S01]  /*16be0*/  FADD R134, R90, R100 ;  /* 0x000000645a867221 */ /* 0x000fc20000000000 */
[----:B-----5:R-:W-:Y:S01]  /*16bf0*/  @!P4 FMUL R123, R123, R123 ;  /* 0x0000007b7b7bc220 */ /* 0x020fe20000400000 */
[----:B------:R-:W-:-:S02]  /*16c00*/  FSETP.GEU.AND P4, PT, R66, -126, PT ;  /* 0xc2fc00004200780b */ /* 0x000fc40003f8e000 */
[----:B------:R-:W-:Y:S01]  /*16c10*/  FADD R136, R135, R134 ;  /* 0x0000008687887221 */ /* 0x000fe20000000000 */
[----:B------:R-:W-:-:S01]  /*16c20*/  FADD R135, R94, R103 ;  /* 0x000000675e877221 */ /* 0x000fc20000000000 */
[----:B------:R-:W-:Y:S01]  /*16c30*/  FADD R134, R86, R99 ;  /* 0x0000006356867221 */ /* 0x000fe20000000000 */
[----:B------:R-:W-:Y:S01]  /*16c40*/  @!P5 FMUL R69, R69, 0.5 ;  /* 0x3f0000004545d820 */ /* 0x000fe20000400000 */
[----:B------:R-:W-:Y:S02]  /*16c50*/  @!P3 FMUL R67, R67, 0.5 ;  /* 0x3f0000004343b820 */ /* 0x000fe40000400000 */
[----:B------:R-:W-:-:S01]  /*16c60*/  FADD R134, R135, R134 ;  /* 0x0000008687867221 */ /* 0x000fc20000000000 */
[----:B------:R-:W-:Y:S02]  /*16c70*/  @!P6 FMUL R68, R68, 0.5 ;  /* 0x3f0000004444e820 */ /* 0x000fe40000400000 */
[----:B------:R-:W1:Y:S01]  /*16c80*/  MUFU.EX2 R69, R69 ;  /* 0x0000004500457308 */ /* 0x000e620000000800 */
[----:B------:R-:W-:-:S01]  /*16c90*/  FADD R141, R136, R134 ;  /* 0x00000086888d7221 */ /* 0x000fc20000000000 */
[----:B------:R-:W-:Y:S01]  /*16ca0*/  @!P4 FMUL R66, R66, 0.5 ;  /* 0x3f0000004242c820 */ /* 0x000fe20000400000 */
[----:B------:R-:W-:-:S01]  /*16cb0*/  FADD R135, R97, R81 ;  /* 0x0000005161877221 */ /* 0x000fc20000000000 */
[----:B------:R-:W-:-:S04]  /*16cc0*/  FADD R134, R89, R102 ;  /* 0x0000006659867221 */ /* 0x000fc80000000000 */
[----:B------:R-:W2:Y:S01]  /*16cd0*/  MUFU.EX2 R67, R67 ;  /* 0x0000004300437308 */ /* 0x000ea20000000800 */
[----:B------:R-:W-:-:S01]  /*16ce0*/  FADD R136, R135, R134 ;  /* 0x0000008687887221 */ /* 0x000fc20000000000 */
[----:B------:R-:W-:Y:S01]  /*16cf0*/  FADD R135, R93, R105 ;  /* 0x000000695d877221 */ /* 0x000fe20000000000 */
[----:B------:R-:W-:-:S05]  /*16d00*/  FADD R134, R85, R125 ;  /* 0x0000007d55867221 */ /* 0x000fca0000000000 */
[----:B------:R-:W3:Y:S01]  /*16d10*/  MUFU.EX2 R68, R68 ;  /* 0x0000004400447308 */ /* 0x000ee20000000800 */
[----:B------:R-:W-:-:S07]  /*16d20*/  FADD R134, R135, R134 ;  /* 0x0000008687867221 */ /* 0x000fce0000000000 */
[----:B------:R-:W5:Y:S01]  /*16d30*/  MUFU.EX2 R66, R66 ;  /* 0x0000004200427308 */ /* 0x000f620000000800 */
[----:B------:R-:W-:-:S01]  /*16d40*/  FADD R140, R136, R134 ;  /* 0x00000086888c7221 */ /* 0x000fc20000000000 */
[----:B------:R-:W-:Y:S01]  /*16d50*/  FADD R135, R73, R106 ;  /* 0x0000006a49877221 */ /* 0x000fe20000000000 */
[----:B------:R-:W-:-:S01]  /*16d60*/  FADD R134, R115, R124 ;  /* 0x0000007c73867221 */ /* 0x000fc20000000000 */
[----:B-1----:R-:W-:Y:S01]  /*16d70*/  @!P5 FMUL R69, R69, R69 ;  /* 0x000000454545d220 */ /* 0x002fe20000400000 */
[----:B--2---:R-:W-:Y:S01]  /*16d80*/  @!P3 FMUL R67, R67, R67 ;  /* 0x000000434343b220 */ /* 0x004fe20000400000 */
[----:B------:R-:W-:Y:S01]  /*16d90*/  FSETP.GEU.AND P3, PT, R63, -126, PT ;  /* 0xc2fc00003f00780b */ /* 0x000fe20003f6e000 */
[----:B------:R-:W-:-:S01]  /*16da0*/  FADD R136, R135, R134 ;  /* 0x0000008687887221 */ /* 0x000fc20000000000 */
[----:B------:R-:W-:Y:S01]  /*16db0*/  FADD R135, R119, R79 ;  /* 0x0000004f77877221 */ /* 0x000fe20000000000 */
[----:B------:R-:W-:-:S01]  /*16dc0*/  FADD R134, R111, R69 ;  /* 0x000000456f867221 */ /* 0x000fc20000000000 */
[----:B---3--:R-:W-:Y:S01]  /*16dd0*/  @!P6 FMUL R68, R68, R68 ;  /* 0x000000444444e220 */ /* 0x008fe20000400000 */
[----:B------:R-:W-:-:S02]  /*16de0*/  FSETP.GEU.AND P5, PT, R65, -126, PT ;  /* 0xc2fc00004100780b */ /* 0x000fc40003fae000 */
[----:B------:R-:W-:Y:S01]  /*16df0*/  FSETP.GEU.AND P6, PT, R64, -126, PT ;  /* 0xc2fc00004000780b */ /* 0x000fe20003fce000 */
[----:B------:R-:W-:-:S01]  /*16e00*/  FADD R134, R135, R134 ;  /* 0x0000008687867221 */ /* 0x000fc20000000000 */
[----:B-----5:R-:W-:Y:S01]  /*16e10*/  @!P4 FMUL R66, R66, R66 ;  /* 0x000000424242c220 */ /* 0x020fe20000400000 */
[----:B------:R-:W-:Y:S02]  /*16e20*/  FSETP.GEU.AND P4, PT, R62, -126, PT ;  /* 0xc2fc00003e00780b */ /* 0x000fe40003f8e000 */
[----:B------:R-:W-:Y:S01]  /*16e30*/  FADD R138, R136, R134 ;  /* 0x00000086888a7221 */ /* 0x000fe20000000000 */
[----:B------:R-:W-:-:S01]  /*16e40*/  FADD R135, R72, R108 ;  /* 0x0000006c48877221 */ /* 0x000fc20000000000 */
[----:B------:R-:W-:Y:S01]  /*16e50*/  FADD R134, R116, R123 ;  /* 0x0000007b74867221 */ /* 0x000fe20000000000 */
[----:B------:R-:W-:-:S03]  /*16e60*/  @!P3 FMUL R63, R63, 0.5 ;  /* 0x3f0000003f3fb820 */ /* 0x000fc60000400000 */
[----:B------:R-:W-:Y:S01]  /*16e70*/  FADD R136, R135, R134 ;  /* 0x0000008687887221 */ /* 0x000fe20000000000 */
[----:B------:R-:W-:-:S01]  /*16e80*/  FADD R135, R120, R104 ;  /* 0x0000006878877221 */ /* 0x000fc20000000000 */
[----:B------:R-:W-:Y:S01]  /*16e90*/  FADD R134, R112, R67 ;  /* 0x0000004370867221 */ /* 0x000fe20000000000 */
[----:B------:R-:W-:Y:S01]  /*16ea0*/  @!P5 FMUL R65, R65, 0.5 ;  /* 0x3f0000004141d820 */ /* 0x000fe20000400000 */
[----:B------:R-:W-:Y:S01]  /*16eb0*/  @!P6 FMUL R64, R64, 0.5 ;  /* 0x3f0000004040e820 */ /* 0x000fe20000400000 */
[----:B------:R-:W1:Y:S01]  /*16ec0*/  MUFU.EX2 R63, R63 ;  /* 0x0000003f003f7308 */ /* 0x000e620000000800 */
[----:B------:R-:W-:Y:S01]  /*16ed0*/  @!P4 FMUL R62, R62, 0.5 ;  /* 0x3f0000003e3ec820 */ /* 0x000fe20000400000 */
[----:B------:R-:W-:Y:S01]  /*16ee0*/  FADD R134, R135, R134 ;  /* 0x0000008687867221 */ /* 0x000fe20000000000 */
[----:B------:R-:W-:-:S03]  /*16ef0*/  FADD R135, R96, R82 ;  /* 0x0000005260877221 */ /* 0x000fc60000000000 */
[----:B------:R-:W-:Y:S02]  /*16f00*/  FADD R139, R136, R134 ;  /* 0x00000086888b7221 */ /* 0x000fe40000000000 */
[----:B------:R-:W2:Y:S01]  /*16f10*/  MUFU.EX2 R65, R65 ;  /* 0x0000004100417308 */ /* 0x000ea20000000800 */
[----:B------:R-:W-:-:S07]  /*16f20*/  FADD R134, R88, R68 ;  /* 0x0000004458867221 */ /* 0x000fce0000000000 */
[----:B------:R-:W3:Y:S01]  /*16f30*/  MUFU.EX2 R64, R64 ;  /* 0x0000004000407308 */ /* 0x000ee20000000800 */
[----:B------:R-:W-:-:S07]  /*16f40*/  FADD R136, R135, R134 ;  /* 0x0000008687887221 */ /* 0x000fce0000000000 */
[----:B------:R-:W5:Y:S01]  /*16f50*/  MUFU.EX2 R62, R62 ;  /* 0x0000003e003e7308 */ /* 0x000f620000000800 */
[----:B------:R-:W-:-:S01]  /*16f60*/  FADD R135, R92, R78 ;  /* 0x0000004e5c877221 */ /* 0x000fc20000000000 */
[----:B------:R-:W-:Y:S01]  /*16f70*/  FADD R134, R84, R66 ;  /* 0x0000004254867221 */ /* 0x000fe20000000000 */
[----:B-1----:R-:W-:-:S03]  /*16f80*/  @!P3 FMUL R63, R63, R63 ;  /* 0x0000003f3f3fb220 */ /* 0x002fc60000400000 */
[----:B------:R-:W-:Y:S01]  /*16f90*/  FADD R134, R135, R134 ;  /* 0x0000008687867221 */ /* 0x000fe20000000000 */
[----:B------:R-:W-:-:S01]  /*16fa0*/  FADD R135, R95, R107 ;  /* 0x0000006b5f877221 */ /* 0x000fc20000000000 */
[----:B--2---:R-:W-:Y:S02]  /*16fb0*/  @!P5 FMUL R65, R65, R65 ;  /* 0x000000414141d220 */ /* 0x004fe40000400000 */
[----:B------:R-:W-:-:S01]  /*16fc0*/  FADD R137, R136, R134 ;  /* 0x0000008688897221 */ /* 0x000fc20000000000 */
[----:B------:R-:W-:Y:S01]  /*16fd0*/  FADD R134, R87, R63 ;  /* 0x0000003f57867221 */ /* 0x000fe20000000000 */
[----:B---3--:R-:W-:Y:S01]  /*16fe0*/  @!P6 FMUL R64, R64, R64 ;  /* 0x000000404040e220 */ /* 0x008fe20000400000 */
[----:B------:R-:W-:Y:S02]  /*16ff0*/  F2FP.SATFINITE.E4M3.F32.PACK_AB_MERGE_C R70, RZ, R70, RZ ;  /* 0x00000046ff46723e */ /* 0x000fe400048070ff */
[----:B------:R-:W-:Y:S01]  /*17000*/  F2FP.SATFINITE.E4M3.F32.PACK_AB_MERGE_C R101, RZ, R101, RZ ;  /* 0x00000065ff65723e */ /* 0x000fe200048070ff */
[----:B-----5:R-:W-:Y:S01]  /*17010*/  @!P4 FMUL R62, R62, R62 ;  /* 0x0000003e3e3ec220 */ /* 0x020fe20000400000 */
[----:B------:R-:W-:-:S01]  /*17020*/  FADD R136, R135, R134 ;  /* 0x0000008687887221 */ /* 0x000fc20000000000 */
[----:B------:R-:W-:Y:S01]  /*17030*/  FADD R135, R91, R64 ;  /* 0x000000405b877221 */ /* 0x000fe20000000000 */
[----:B------:R-:W-:Y:S01]  /*17040*/  LOP3.LUT R70, R70, 0xff, RZ, 0xc0, !PT ;  /* 0x000000ff46467812 */ /* 0x000fe200078ec0ff */
[----:B------:R-:W-:Y:S01]  /*17050*/  FADD R134, R65, R62 ;  /* 0x0000003e41867221 */ /* 0x000fe20000000000 */
[----:B------:R-:W-:-:S02]  /*17060*/  LOP3.LUT R101, R101, 0xffff, RZ, 0xc0, !PT ;  /* 0x0000ffff65657812 */ /* 0x000fc400078ec0ff */
[----:B------:R-:W-:Y:S01]  /*17070*/  F2FP.SATFINITE.E4M3.F32.PACK_AB_MERGE_C R96, RZ, R96, RZ ;  /* 0x00000060ff60723e */ /* 0x000fe200048070ff */
[----:B------:R-:W-:-:S01]  /*17080*/  FADD R134, R135, R134 ;  /* 0x0000008687867221 */ /* 0x000fc20000000000 */
[----:B------:R-:W-:Y:S01]  /*17090*/  F2FP.SATFINITE.E4M3.F32.PACK_AB_MERGE_C R95, RZ, R95, RZ ;  /* 0x0000005fff5f723e */ /* 0x000fe200048070ff */
[----:B------:R-:W2:Y:S01]  /*170a0*/  LDL.LU R135, [R1+0x60] ;  /* 0x0000600001877983 */ /* 0x000ea20000300800 */
[----:B------:R-:W-:Y:S02]  /*170b0*/  F2FP.SATFINITE.E4M3.F32.PACK_AB_MERGE_C R121, RZ, R121, RZ ;  /* 0x00000079ff79723e */ /* 0x000fe400048070ff */
[----:B------:R-:W-:Y:S02]  /*170c0*/  F2FP.SATFINITE.E4M3.F32.PACK_AB_MERGE_C R122, RZ, R122, RZ ;  /* 0x0000007aff7a723e */ /* 0x000fe400048070ff */
[----:B------:R-:W-:Y:S02]  /*170d0*/  PRMT R101, R101, 0x7604, R70 ;  /* 0x0000760465657816 */ /* 0x000fe40000000046 */
[----:B------:R-:W-:Y:S01]  /*170e0*/  LOP3.LUT R70, R96, 0xff, RZ, 0xc0, !PT ;  /* 0x000000ff60467812 */ /* 0x000fe200078ec0ff */
[----:B------:R-:W-:-:S01]  /*170f0*/  FADD R136, R136, R134 ;  /* 0x0000008688887221 */ /* 0x000fc20000000000 */
[----:B------:R-:W-:-:S02]  /*17100*/  LOP3.LUT R96, R95, 0xffff, RZ, 0xc0, !PT ;  /* 0x0000ffff5f607812 */ /* 0x000fc400078ec0ff */
[----:B------:R-:W-:Y:S01]  /*17110*/  LOP3.LUT R121, R121, 0xff, RZ, 0xc0, !PT ;  /* 0x000000ff79797812 */ /* 0x000fe200078ec0ff */
[----:B------:R-:W-:Y:S01]  /*17120*/  FADD R134, R142, R138 ;  /* 0x0000008a8e867221 */ /* 0x000fe20000000000 */
[----:B------:R-:W-:Y:S01]  /*17130*/  LOP3.LUT R95, R122, 0xffff, RZ, 0xc0, !PT ;  /* 0x0000ffff7a5f7812 */ /* 0x000fe200078ec0ff */
[----:B------:R-:W3:Y:S03]  /*17140*/  LDL.LU R142, [R1+0x50] ;  /* 0x00005000018e7983 */ /* 0x000ee60000300800 */
[----:B------:R-:W-:Y:S01]  /*17150*/  PRMT R95, R95, 0x7604, R121 ;  /* 0x000076045f5f7816 */ /* 0x000fe20000000079 */
[----:B------:R-:W5:Y:S04]  /*17160*/  LDL.LU R138, [R1+0x54] ;  /* 0x00005400018a7983 */ /* 0x000f680000300800 */
[----:B------:R-:W5:Y:S04]  /*17170*/  LDL.LU R122, [R1+0x44] ;  /* 0x00004400017a7983 */ /* 0x000f680000300800 */
[----:B------:R-:W5:Y:S01]  /*17180*/  LDL.LU R121, [R1+0x40] ;  /* 0x0000400001797983 */ /* 0x000f620000300800 */
[----:B------:R-:W-:-:S05]  /*17190*/  FMUL R144, R144, UR7 ;  /* 0x0000000790907c20 */ /* 0x000fca0008400000 */
[----:B------:R-:W-:-:S13]  /*171a0*/  FSETP.GEU.AND P3, PT, R144, -126, PT ;  /* 0xc2fc00009000780b */ /* 0x000fda0003f6e000 */
[----:B------:R-:W-:-:S06]  /*171b0*/  @!P3 FMUL R144, R144, 0.5 ;  /* 0x3f0000009090b820 */ /* 0x000fcc0000400000 */
[----:B------:R-:W1:Y:S01]  /*171c0*/  MUFU.EX2 R144, R144 ;  /* 0x0000009000907308 */ /* 0x000e620000000800 */
[----:B------:R-:W-:Y:S02]  /*171d0*/  F2FP.SATFINITE.E4M3.F32.PACK_AB_MERGE_C R76, RZ, R76, RZ ;  /* 0x0000004cff4c723e */ /* 0x000fe400048070ff */
[----:B------:R-:W-:Y:S02]  /*171e0*/  F2FP.SATFINITE.E4M3.F32.PACK_AB_MERGE_C R75, RZ, R75, RZ ;  /* 0x0000004bff4b723e */ /* 0x000fe400048070ff */
[----:B------:R-:W-:Y:S02]  /*171f0*/  F2FP.SATFINITE.E4M3.F32.PACK_AB_MERGE_C R78, RZ, R78, RZ ;  /* 0x0000004eff4e723e */ /* 0x000fe400048070ff */
[----:B------:R-:W-:Y:S02]  /*17200*/  F2FP.SATFINITE.E4M3.F32.PACK_AB_MERGE_C R64, RZ, R64, RZ ;  /* 0x00000040ff40723e */ /* 0x000fe400048070ff */
[----:B------:R-:W-:Y:S02]  /*17210*/  LOP3.LUT R76, R76, 0xff, RZ, 0xc0, !PT ;  /* 0x000000ff4c4c7812 */ /* 0x000fe400078ec0ff */
[----:B------:R-:W-:-:S02]  /*17220*/  LOP3.LUT R75, R75, 0xffff, RZ, 0xc0, !PT ;  /* 0x0000ffff4b4b7812 */ /* 0x000fc400078ec0ff */
[----:B------:R-:W-:Y:S02]  /*17230*/  F2FP.SATFINITE.E4M3.F32.PACK_AB_MERGE_C R69, RZ, R69, RZ ;  /* 0x00000045ff45723e */ /* 0x000fe400048070ff */
[----:B------:R-:W-:Y:S02]  /*17240*/  F2FP.SATFINITE.E4M3.F32.PACK_AB_MERGE_C R67, RZ, R67, RZ ;  /* 0x00000043ff43723e */ /* 0x000fe400048070ff */
[----:B------:R-:W-:Y:S02]  /*17250*/  LOP3.LUT R78, R78, 0xff, RZ, 0xc0, !PT ;  /* 0x000000ff4e4e7812 */ /* 0x000fe400078ec0ff */
[----:B------:R-:W-:Y:S02]  /*17260*/  LOP3.LUT R64, R64, 0xffff, RZ, 0xc0, !PT ;  /* 0x0000ffff40407812 */ /* 0x000fe400078ec0ff */
[----:B------:R-:W-:Y:S02]  /*17270*/  F2FP.SATFINITE.E4M3.F32.PACK_AB_MERGE_C R98, RZ, R98, RZ ;  /* 0x00000062ff62723e */ /* 0x000fe400048070ff */
[----:B------:R-:W-:-:S02]  /*17280*/  F2FP.SATFINITE.E4M3.F32.PACK_AB_MERGE_C R97, RZ, R97, RZ ;  /* 0x00000061ff61723e */ /* 0x000fc400048070ff */
[----:B------:R-:W-:Y:S02]  /*17290*/  PRMT R75, R75, 0x7604, R76 ;  /* 0x000076044b4b7816 */ /* 0x000fe4000000004c */
[----:B------:R-:W-:Y:S02]  /*172a0*/  F2FP.SATFINITE.E4M3.F32.PACK_AB_MERGE_C R66, RZ, R66, RZ ;  /* 0x00000042ff42723e */ /* 0x000fe400048070ff */
[----:B------:R-:W-:Y:S02]  /*172b0*/  F2FP.SATFINITE.E4M3.F32.PACK_AB_MERGE_C R73, RZ, R73, RZ ;  /* 0x00000049ff49723e */ /* 0x000fe400048070ff */
[----:B------:R-:W-:Y:S02]  /*172c0*/  F2FP.SATFINITE.E4M3.F32.PACK_AB_MERGE_C R72, RZ, R72, RZ ;  /* 0x00000048ff48723e */ /* 0x000fe400048070ff */
[----:B------:R-:W-:Y:S02]  /*172d0*/  LOP3.LUT R69, R69, 0xff, RZ, 0xc0, !PT ;  /* 0x000000ff45457812 */ /* 0x000fe400078ec0ff */
[----:B------:R-:W-:Y:S01]  /*172e0*/  LOP3.LUT R76, R67, 0xffff, RZ, 0xc0, !PT ;  /* 0x0000ffff434c7812 */ /* 0x000fe200078ec0ff */
[----:B-1----:R-:W-:Y:S01]  /*172f0*/  @!P3 FMUL R144, R144, R144 ;  /* 0x000000909090b220 */ /* 0x002fe20000400000 */
[----:B------:R-:W-:-:S02]  /*17300*/  F2FP.SATFINITE.E4M3.F32.PACK_AB_MERGE_C R61, RZ, R61, RZ ;  /* 0x0000003dff3d723e */ /* 0x000fc400048070ff */
[----:B------:R-:W-:Y:S02]  /*17310*/  PRMT R64, R64, 0x7604, R78 ;  /* 0x0000760440407816 */ /* 0x000fe4000000004e */
[----:B------:R-:W-:Y:S02]  /*17320*/  LOP3.LUT R98, R98, 0xff, RZ, 0xc0, !PT ;  /* 0x000000ff62627812 */ /* 0x000fe400078ec0ff */
[----:B------:R-:W-:Y:S02]  /*17330*/  LOP3.LUT R97, R97, 0xffff, RZ, 0xc0, !PT ;  /* 0x0000ffff61617812 */ /* 0x000fe400078ec0ff */
[----:B------:R-:W-:Y:S02]  /*17340*/  LOP3.LUT R78, R66, 0xff, RZ, 0xc0, !PT ;  /* 0x000000ff424e7812 */ /* 0x000fe400078ec0ff */
[----:B------:R-:W-:Y:S02]  /*17350*/  LOP3.LUT R73, R73, 0xff, RZ, 0xc0, !PT ;  /* 0x000000ff49497812 */ /* 0x000fe400078ec0ff */
[----:B------:R-:W-:-:S02]  /*17360*/  LOP3.LUT R72, R72, 0xffff, RZ, 0xc0, !PT ;  /* 0x0000ffff48487812 */ /* 0x000fc400078ec0ff */
[----:B------:R-:W-:Y:S02]  /*17370*/  F2FP.SATFINITE.E4M3.F32.PACK_AB_MERGE_C R120, RZ, R120, RZ ;  /* 0x00000078ff78723e */ /* 0x000fe400048070ff */
[----:B------:R-:W-:Y:S02]  /*17380*/  PRMT R66, R76, 0x7604, R69 ;  /* 0x000076044c427816 */ /* 0x000fe40000000045 */
[----:B------:R-:W-:Y:S02]  /*17390*/  F2FP.SATFINITE.E4M3.F32.PACK_AB_MERGE_C R92, RZ, R92, RZ ;  /* 0x0000005cff5c723e */ /* 0x000fe400048070ff */
[----:B------:R-:W-:Y:S02]  /*173a0*/  F2FP.SATFINITE.E4M3.F32.PACK_AB_MERGE_C R91, RZ, R91, RZ ;  /* 0x0000005bff5b723e */ /* 0x000fe400048070ff */
[----:B------:R-:W-:Y:S01]  /*173b0*/  F2FP.SATFINITE.E4M3.F32.PACK_AB_MERGE_C R69, RZ, R60, RZ ;  /* 0x0000003cff45723e */ /* 0x000fe200048070ff */
[----:B------:R-:W-:Y:S01]  /*173c0*/  IMAD.U32 R60, R61, 0x10000, RZ ;  /* 0x000100003d3c7824 */ /* 0x000fe200078e00ff */
[----:B------:R-:W-:-:S02]  /*173d0*/  PRMT R98, R97, 0x7604, R98 ;  /* 0x0000760461627816 */ /* 0x000fc40000000062 */
[----:B------:R-:W-:Y:S02]  /*173e0*/  F2FP.SATFINITE.E4M3.F32.PACK_AB_MERGE_C R61, RZ, R58, RZ ;  /* 0x0000003aff3d723e */ /* 0x000fe400048070ff */
[----:B------:R-:W-:Y:S02]  /*173f0*/  F2FP.SATFINITE.E4M3.F32.PACK_AB_MERGE_C R7, RZ, R7, RZ ;  /* 0x00000007ff07723e */ /* 0x000fe400048070ff */
[----:B------:R-:W-:Y:S02]  /*17400*/  PRMT R97, R72, 0x7604, R73 ;  /* 0x0000760448617816 */ /* 0x000fe40000000049 */
[----:B------:R-:W-:Y:S02]  /*17410*/  LOP3.LUT R73, R120, 0xffff, RZ, 0xc0, !PT ;  /* 0x0000ffff78497812 */ /* 0x000fe400078ec0ff */
[----:B------:R-:W-:Y:S01]  /*17420*/  LOP3.LUT R92, R92, 0xff, RZ, 0xc0, !PT ;  /* 0x000000ff5c5c7812 */ /* 0x000fe200078ec0ff */
[----:B------:R-:W5:Y:S01]  /*17430*/  LDL R120, [R1+0x90] ;  /* 0x0000900001787983 */ /* 0x000f620000100800 */
[----:B------:R-:W-:Y:S01]  /*17440*/  LOP3.LUT R72, R91, 0xffff, RZ, 0xc0, !PT ;  /* 0x0000ffff5b487812 */ /* 0x000fe200078ec0ff */
[----:B----4-:R-:W-:Y:S01]  /*17450*/  FMUL R149, R149, R144 ;  /* 0x0000009095957220 */ /* 0x010fe20000400000 */
[----:B------:R-:W-:Y:S01]  /*17460*/  LOP3.LUT R7, R7, 0xffff, RZ, 0xc0, !PT ;  /* 0x0000ffff07077812 */ /* 0x000fe200078ec0ff */
[----:B------:R-:W-:-:S02]  /*17470*/  IMAD.U32 R61, R61, 0x10000, RZ ;  /* 0x000100003d3d7824 */ /* 0x000fc400078e00ff */
[-C--:B------:R-:W-:Y:S01]  /*17480*/  FMUL R232, R232, R144.reuse ;  /* 0x00000090e8e87220 */ /* 0x080fe20000400000 */
[----:B------:R-:W-:Y:S01]  /*17490*/  PRMT R72, R72, 0x7604, R92 ;  /* 0x0000760448487816 */ /* 0x000fe2000000005c */
[----:B------:R-:W-:Y:S01]  /*174a0*/  FMUL R233, R233, R144 ;  /* 0x00000090e9e97220 */ /* 0x000fe20000400000 */
[----:B------:R-:W-:Y:S01]  /*174b0*/  F2FP.SATFINITE.E4M3.F32.PACK_AB_MERGE_C R14, RZ, R14, RZ ;  /* 0x0000000eff0e723e */ /* 0x000fe200048070ff */
[-C--:B------:R-:W-:Y:S01]  /*174c0*/  FMUL R234, R234, R144.reuse ;  /* 0x00000090eaea7220 */ /* 0x080fe20000400000 */
[----:B------:R-:W-:Y:S01]  /*174d0*/  F2FP.SATFINITE.E4M3.F32.PACK_AB_MERGE_C R17, RZ, R17, RZ ;  /* 0x00000011ff11723e */ /* 0x000fe200048070ff */
[-C--:B------:R-:W-:Y:S01]  /*174e0*/  FMUL R235, R235, R144.reuse ;  /* 0x00000090ebeb7220 */ /* 0x080fe20000400000 */
[----:B------:R-:W-:Y:S02]  /*174f0*/  IMAD.SHL.U32 R7, R7, 0x1000000, RZ ;  /* 0x0100000007077824 */ /* 0x000fe400078e00ff */
[-C--:B------:R-:W-:Y:S01]  /*17500*/  FMUL R151, R151, R144.reuse ;  /* 0x0000009097977220 */ /* 0x080fe20000400000 */
[----:B------:R-:W-:Y:S01]  /*17510*/  LOP3.LUT R72, R72, 0xff0000, R61, 0xf8, !PT ;  /* 0x00ff000048487812 */ /* 0x000fe200078ef83d */
[-C--:B------:R-:W-:Y:S01]  /*17520*/  FMUL R150, R150, R144.reuse ;  /* 0x0000009096967220 */ /* 0x080fe20000400000 */
[----:B------:R-:W-:Y:S01]  /*17530*/  LOP3.LUT R14, R14, 0xffff, RZ, 0xc0, !PT ;  /* 0x0000ffff0e0e7812 */ /* 0x000fe200078ec0ff */
[----:B------:R-:W-:Y:S01]  /*17540*/  FMUL R148, R148, R144 ;  /* 0x0000009094947220 */ /* 0x000fe20000400000 */
[----:B------:R-:W-:-:S02]  /*17550*/  LOP3.LUT R17, R17, 0xffff, RZ, 0xc0, !PT ;  /* 0x0000ffff11117812 */ /* 0x000fc400078ec0ff */
[----:B------:R-:W-:Y:S01]  /*17560*/  LOP3.LUT R72, R72, R7, RZ, 0xfc, !PT ;  /* 0x0000000748487212 */ /* 0x000fe200078efcff */
[----:B------:R-:W-:Y:S02]  /*17570*/  IMAD.SHL.U32 R7, R14, 0x1000000, RZ ;  /* 0x010000000e077824 */ /* 0x000fe400078e00ff */
[----:B------:R-:W-:Y:S02]  /*17580*/  IMAD.SHL.U32 R14, R17, 0x1000000, RZ ;  /* 0x01000000110e7824 */ /* 0x000fe400078e00ff */
[-C--:B--2---:R-:W-:Y:S01]  /*17590*/  FMUL R135, R135, R144.reuse ;  /* 0x0000009087877220 */ /* 0x084fe20000400000 */
[-C--:B---3--:R-:W-:Y:S01]  /*175a0*/  FMUL R142, R142, R144.reuse ;  /* 0x000000908e8e7220 */ /* 0x088fe20000400000 */
[-C--:B-----5:R-:W-:Y:S01]  /*175b0*/  FMUL R138, R138, R144.reuse ;  /* 0x000000908a8a7220 */ /* 0x0a0fe20000400000 */
[-C--:B------:R-:W-:Y:S01]  /*175c0*/  FMUL R122, R122, R144.reuse ;  /* 0x000000907a7a7220 */ /* 0x080fe20000400000 */
[----:B------:R-:W-:-:S05]  /*175d0*/  FMUL R121, R121, R144 ;  /* 0x0000009079797220 */ /* 0x000fca0000400000 */
[----:B------:R1:W-:Y:S04]  /*175e0*/  STL [R1+0x40], R121 ;  /* 0x0000407901007387 */ /* 0x0003e80000100800 */
[----:B------:R1:W-:Y:S04]  /*175f0*/  STL [R1+0x44], R122 ;  /* 0x0000447a01007387 */ /* 0x0003e80000100800 */
[----:B------:R1:W-:Y:S04]  /*17600*/  STL [R1+0x50], R142 ;  /* 0x0000508e01007387 */ /* 0x0003e80000100800 */
[----:B------:R1:W-:Y:S04]  /*17610*/  STL [R1+0x54], R138 ;  /* 0x0000548a01007387 */ /* 0x0003e80000100800 */
[----:B------:R1:W-:Y:S04]  /*17620*/  STL [R1+0x60], R135 ;  /* 0x0000608701007387 */ /* 0x0003e80000100800 */
[----:B------:R1:W-:Y:S04]  /*17630*/  STL [R1+0x64], R149 ;  /* 0x0000649501007387 */ /* 0x0003e80000100800 */
[----:B------:R1:W-:Y:S04]  /*17640*/  STL [R1+0x70], R232 ;  /* 0x000070e801007387 */ /* 0x0003e80000100800 */
[----:B------:R1:W-:Y:S04]  /*17650*/  STL [R1+0x74], R233 ;  /* 0x000074e901007387 */ /* 0x0003e80000100800 */
[----:B------:R1:W-:Y:S04]  /*17660*/  STL [R1], R234 ;  /* 0x000000ea01007387 */ /* 0x0003e80000100800 */
[----:B------:R1:W-:Y:S04]  /*17670*/  STL [R1+0x4], R235 ;  /* 0x000004eb01007387 */ /* 0x0003e80000100800 */
[----:B------:R1:W-:Y:S04]  /*17680*/  STL [R1+0x10], R151 ;  /* 0x0000109701007387 */ /* 0x0003e80000100800 */
[----:B------:R1:W-:Y:S04]  /*17690*/  STL [R1+0x14], R150 ;  /* 0x0000149601007387 */ /* 0x0003e80000100800 */
[----:B------:R1:W-:Y:S04]  /*176a0*/  STL [R1+0x20], R148 ;  /* 0x0000209401007387 */ /* 0x0003e80000100800 */
[----:B------:R-:W2:Y:S01]  /*176b0*/  LDL.LU R17, [R1+0x98] ;  /* 0x0000980001117983 */ /* 0x000ea20000300800 */
[----:B------:R-:W-:-:S02]  /*176c0*/  F2FP.SATFINITE.E4M3.F32.PACK_AB_MERGE_C R88, RZ, R88, RZ ;  /* 0x00000058ff58723e */ /* 0x000fc400048070ff */
[----:B------:R-:W-:Y:S02]  /*176d0*/  F2FP.SATFINITE.E4M3.F32.PACK_AB_MERGE_C R87, RZ, R87, RZ ;  /* 0x00000057ff57723e */ /* 0x000fe400048070ff */
[----:B------:R-:W-:Y:S02]  /*176e0*/  F2FP.SATFINITE.E4M3.F32.PACK_AB_MERGE_C R54, RZ, R54, RZ ;  /* 0x00000036ff36723e */ /* 0x000fe400048070ff */
[----:B------:R-:W-:Y:S02]  /*176f0*/  LOP3.LUT R88, R88, 0xff, RZ, 0xc0, !PT ;  /* 0x000000ff58587812 */ /* 0x000fe400078ec0ff */
[----:B------:R-:W-:Y:S01]  /*17700*/  LOP3.LUT R87, R87, 0xffff, RZ, 0xc0, !PT ;  /* 0x0000ffff57577812 */ /* 0x000fe200078ec0ff */
[----:B------:R-:W-:Y:S01]  /*17710*/  IMAD.U32 R54, R54, 0x10000, RZ ;  /* 0x0001000036367824 */ /* 0x000fe200078e00ff */
[----:B------:R-:W-:Y:S02]  /*17720*/  F2FP.SATFINITE.E4M3.F32.PACK_AB_MERGE_C R111, RZ, R111, RZ ;  /* 0x0000006fff6f723e */ /* 0x000fe400048070ff */
[----:B------:R-:W-:-:S02]  /*17730*/  PRMT R87, R87, 0x7604, R88 ;  /* 0x0000760457577816 */ /* 0x000fc40000000058 */
[----:B------:R-:W-:Y:S02]  /*17740*/  F2FP.SATFINITE.E4M3.F32.PACK_AB_MERGE_C R112, RZ, R112, RZ ;  /* 0x00000070ff70723e */ /* 0x000fe400048070ff */
[----:B------:R-:W-:Y:S02]  /*17750*/  F2FP.SATFINITE.E4M3.F32.PACK_AB_MERGE_C R53, RZ, R53, RZ ;  /* 0x00000035ff35723e */ /* 0x000fe400048070ff */
[----:B------:R-:W-:Y:S02]  /*17760*/  F2FP.SATFINITE.E4M3.F32.PACK_AB_MERGE_C R51, RZ, R51, RZ ;  /* 0x00000033ff33723e */ /* 0x000fe400048070ff */
[----:B------:R-:W-:Y:S02]  /*17770*/  LOP3.LUT R87, R87, 0xff0000, R54, 0xf8, !PT ;  /* 0x00ff000057577812 */ /* 0x000fe400078ef836 */
[----:B------:R-:W-:Y:S02]  /*17780*/  LOP3.LUT R111, R111, 0xff, RZ, 0xc0, !PT ;  /* 0x000000ff6f6f7812 */ /* 0x000fe400078ec0ff */
[----:B------:R-:W-:-:S02]  /*17790*/  LOP3.LUT R112, R112, 0xffff, RZ, 0xc0, !PT ;  /* 0x0000ffff70707812 */ /* 0x000fc400078ec0ff */
[----:B------:R-:W-:Y:S01]  /*177a0*/  F2FP.SATFINITE.E4M3.F32.PACK_AB_MERGE_C R54, RZ, R52, RZ ;  /* 0x00000034ff36723e */ /* 0x000fe200048070ff */
[----:B------:R-:W-:Y:S01]  /*177b0*/  IMAD.U32 R52, R53, 0x10000, RZ ;  /* 0x0001000035347824 */ /* 0x000fe200078e00ff */
[----:B------:R-:W-:Y:S02]  /*177c0*/  F2FP.SATFINITE.E4M3.F32.PACK_AB_MERGE_C R68, RZ, R68, RZ ;  /* 0x00000044ff44723e */ /* 0x000fe400048070ff */
[----:B------:R-:W-:Y:S02]  /*177d0*/  F2FP.SATFINITE.E4M3.F32.PACK_AB_MERGE_C R63, RZ, R63, RZ ;  /* 0x0000003fff3f723e */ /* 0x000fe400048070ff */
[----:B------:R-:W-:Y:S01]  /*177e0*/  F2FP.SATFINITE.E4M3.F32.PACK_AB_MERGE_C R53, RZ, R50, RZ ;  /* 0x00000032ff35723e */ /* 0x000fe200048070ff */
[----:B------:R-:W-:Y:S01]  /*177f0*/  IMAD.U32 R50, R51, 0x10000, RZ ;  /* 0x0001000033327824 */ /* 0x000fe200078e00ff */
[----:B------:R-:W-:Y:S02]  /*17800*/  PRMT R111, R112, 0x7604, R111 ;  /* 0x00007604706f7816 */ /* 0x000fe4000000006f */
[----:B------:R-:W-:-:S02]  /*17810*/  LOP3.LUT R68, R68, 0xff, RZ, 0xc0, !PT ;  /* 0x000000ff44447812 */ /* 0x000fc400078ec0ff */
[----:B------:R-:W-:Y:S02]  /*17820*/  LOP3.LUT R63, R63, 0xffff, RZ, 0xc0, !PT ;  /* 0x0000ffff3f3f7812 */ /* 0x000fe400078ec0ff */
[----:B------:R-:W-:Y:S02]  /*17830*/  F2FP.SATFINITE.E4M3.F32.PACK_AB_MERGE_C R49, RZ, R49, RZ ;  /* 0x00000031ff31723e */ /* 0x000fe400048070ff */
[----:B------:R-:W-:Y:S02]  /*17840*/  F2FP.SATFINITE.E4M3.F32.PACK_AB_MERGE_C R74, RZ, R74, RZ ;  /* 0x0000004aff4a723e */ /* 0x000fe400048070ff */
[----:B------:R-:W-:Y:S02]  /*17850*/  F2FP.SATFINITE.E4M3.F32.PACK_AB_MERGE_C R46, RZ, R46, RZ ;  /* 0x0000002eff2e723e */ /* 0x000fe400048070ff */
[----:B------:R-:W-:Y:S02]  /*17860*/  F2FP.SATFINITE.E4M3.F32.PACK_AB_MERGE_C R99, RZ, R99, RZ ;  /* 0x00000063ff63723e */ /* 0x000fe400048070ff */
[----:B------:R-:W-:-:S02]  /*17870*/  F2FP.SATFINITE.E4M3.F32.PACK_AB_MERGE_C R125, RZ, R125, RZ ;  /* 0x0000007dff7d723e */ /* 0x000fc400048070ff */
[----:B------:R-:W-:Y:S02]  /*17880*/  F2FP.SATFINITE.E4M3.F32.PACK_AB_MERGE_C R94, RZ, R94, RZ ;  /* 0x0000005eff5e723e */ /* 0x000fe400048070ff */
[----:B------:R-:W-:Y:S02]  /*17890*/  F2FP.SATFINITE.E4M3.F32.PACK_AB_MERGE_C R93, RZ, R93, RZ ;  /* 0x0000005dff5d723e */ /* 0x000fe400048070ff */
[----:B------:R-:W-:Y:S02]  /*178a0*/  F2FP.SATFINITE.E4M3.F32.PACK_AB_MERGE_C R79, RZ, R79, RZ ;  /* 0x0000004fff4f723e */ /* 0x000fe400048070ff */
[----:B------:R-:W-:Y:S02]  /*178b0*/  F2FP.SATFINITE.E4M3.F32.PACK_AB_MERGE_C R104, RZ, R104, RZ ;  /* 0x00000068ff68723e */ /* 0x000fe400048070ff */
[----:B------:R-:W-:Y:S02]  /*178c0*/  LOP3.LUT R111, R111, 0xff0000, R50, 0xf8, !PT ;  /* 0x00ff00006f6f7812 */ /* 0x000fe400078ef832 */
[----:B------:R-:W-:-:S02]  /*178d0*/  F2FP.SATFINITE.E4M3.F32.PACK_AB_MERGE_C R45, RZ, R45, RZ ;  /* 0x0000002dff2d723e */ /* 0x000fc400048070ff */
[----:B------:R-:W-:Y:S02]  /*178e0*/  PRMT R63, R63, 0x7604, R68 ;  /* 0x000076043f3f7816 */ /* 0x000fe40000000044 */
[----:B------:R-:W-:Y:S01]  /*178f0*/  F2FP.SATFINITE.E4M3.F32.PACK_AB_MERGE_C R50, RZ, R48, RZ ;  /* 0x00000030ff32723e */ /* 0x000fe200048070ff */
[----:B------:R-:W-:Y:S01]  /*17900*/  IMAD.U32 R48, R49, 0x10000, RZ ;  /* 0x0001000031307824 */ /* 0x000fe200078e00ff */
[----:B------:R-:W-:Y:S01]  /*17910*/  LOP3.LUT R68, R74, 0xff, RZ, 0xc0, !PT ;  /* 0x000000ff4a447812 */ /* 0x000fe200078ec0ff */
[----:B------:R-:W-:Y:S01]  /*17920*/  IMAD.U32 R49, R46, 0x10000, RZ ;  /* 0x000100002e317824 */ /* 0x000fe200078e00ff */
[----:B------:R-:W-:Y:S02]  /*17930*/  F2FP.SATFINITE.E4M3.F32.PACK_AB_MERGE_C R43, RZ, R43, RZ ;  /* 0x0000002bff2b723e */ /* 0x000fe400048070ff */
[----:B------:R-:W-:Y:S02]  /*17940*/  LOP3.LUT R99, R99, 0xff, RZ, 0xc0, !PT ;  /* 0x000000ff63637812 */ /* 0x000fe400078ec0ff */
[----:B------:R-:W-:-:S02]  /*17950*/  LOP3.LUT R74, R125, 0xffff, RZ, 0xc0, !PT ;  /* 0x0000ffff7d4a7812 */ /* 0x000fc400078ec0ff */
[----:B------:R-:W-:Y:S02]  /*17960*/  F2FP.SATFINITE.E4M3.F32.PACK_AB_MERGE_C R133, RZ, R133, RZ ;  /* 0x00000085ff85723e */ /* 0x000fe400048070ff */
[----:B------:R-:W-:Y:S02]  /*17970*/  F2FP.SATFINITE.E4M3.F32.PACK_AB_MERGE_C R6, RZ, R6, RZ ;  /* 0x00000006ff06723e */ /* 0x000fe400048070ff */
[----:B------:R-:W-:Y:S02]  /*17980*/  LOP3.LUT R94, R94, 0xff, RZ, 0xc0, !PT ;  /* 0x000000ff5e5e7812 */ /* 0x000fe400078ec0ff */
[----:B------:R-:W-:Y:S02]  /*17990*/  LOP3.LUT R93, R93, 0xffff, RZ, 0xc0, !PT ;  /* 0x0000ffff5d5d7812 */ /* 0x000fe400078ec0ff */
[----:B------:R-:W-:Y:S02]  /*179a0*/  LOP3.LUT R79, R79, 0xff, RZ, 0xc0, !PT ;  /* 0x000000ff4f4f7812 */ /* 0x000fe400078ec0ff */
[----:B------:R-:W-:-:S02]  /*179b0*/  LOP3.LUT R104, R104, 0xffff, RZ, 0xc0, !PT ;  /* 0x0000ffff68687812 */ /* 0x000fc400078ec0ff */
[----:B------:R-:W-:Y:S01]  /*179c0*/  F2FP.SATFINITE.E4M3.F32.PACK_AB_MERGE_C R46, RZ, R44, RZ ;  /* 0x0000002cff2e723e */ /* 0x000fe200048070ff */
[----:B------:R-:W-:Y:S01]  /*179d0*/  IMAD.U32 R44, R45, 0x10000, RZ ;  /* 0x000100002d2c7824 */ /* 0x000fe200078e00ff */
[----:B------:R-:W-:Y:S01]  /*179e0*/  F2FP.SATFINITE.E4M3.F32.PACK_AB_MERGE_C R117, RZ, R117, RZ ;  /* 0x00000075ff75723e */ /* 0x000fe200048070ff */
[----:B------:R-:W-:Y:S01]  /*179f0*/  IMAD.U32 R58, R69, 0x10000, RZ ;  /* 0x00010000453a7824 */ /* 0x000fe200078e00ff */
[----:B------:R-:W-:Y:S02]  /*17a00*/  F2FP.SATFINITE.E4M3.F32.PACK_AB_MERGE_C R118, RZ, R118, RZ ;  /* 0x00000076ff76723e */ /* 0x000fe400048070ff */
[----:B------:R-:W-:Y:S01]  /*17a10*/  F2FP.SATFINITE.E4M3.F32.PACK_AB_MERGE_C R45, RZ, R42, RZ ;  /* 0x0000002aff2d723e */ /* 0x000fe200048070ff */
[----:B------:R-:W-:Y:S01]  /*17a20*/  IMAD.U32 R42, R43, 0x10000, RZ ;  /* 0x000100002b2a7824 */ /* 0x000fe200078e00ff */
[----:B------:R-:W-:Y:S02]  /*17a30*/  F2FP.SATFINITE.E4M3.F32.PACK_AB_MERGE_C R119, RZ, R119, RZ ;  /* 0x00000077ff77723e */ /* 0x000fe400048070ff */
[----:B------:R-:W-:Y:S01]  /*17a40*/  PRMT R67, R74, 0x7604, R99 ;  /* 0x000076044a437816 */ /* 0x000fe20000000063 */
[----:B------:R-:W-:Y:S01]  /*17a50*/  IMAD.U32 R74, R133, 0x10000, RZ ;  /* 0x00010000854a7824 */ /* 0x000fe200078e00ff */
[----:B------:R-:W-:-:S02]  /*17a60*/  LOP3.LUT R6, R6, 0xffff, RZ, 0xc0, !PT ;  /* 0x0000ffff06067812 */ /* 0x000fc400078ec0ff */
[----:B------:R-:W-:Y:S02]  /*17a70*/  F2FP.SATFINITE.E4M3.F32.PACK_AB_MERGE_C R16, RZ, R16, RZ ;  /* 0x00000010ff10723e */ /* 0x000fe400048070ff */
[----:B------:R-:W-:Y:S02]  /*17a80*/  PRMT R93, R93, 0x7604, R94 ;  /* 0x000076045d5d7816 */ /* 0x000fe4000000005e */
[----:B------:R-:W-:Y:S02]  /*17a90*/  F2FP.SATFINITE.E4M3.F32.PACK_AB_MERGE_C R113, RZ, R113, RZ ;  /* 0x00000071ff71723e */ /* 0x000fe400048070ff */
[----:B------:R-:W-:Y:S02]  /*17aa0*/  F2FP.SATFINITE.E4M3.F32.PACK_AB_MERGE_C R114, RZ, R114, RZ ;  /* 0x00000072ff72723e */ /* 0x000fe400048070ff */
[----:B------:R-:W-:Y:S02]  /*17ab0*/  PRMT R79, R104, 0x7604, R79 ;  /* 0x00007604684f7816 */ /* 0x000fe4000000004f */
[----:B------:R-:W-:-:S02]  /*17ac0*/  F2FP.SATFINITE.E4M3.F32.PACK_AB_MERGE_C R57, RZ, R57, RZ ;  /* 0x00000039ff39723e */ /* 0x000fc400048070ff */
[----:B------:R-:W-:Y:S02]  /*17ad0*/  F2FP.SATFINITE.E4M3.F32.PACK_AB_MERGE_C R9, RZ, R9, RZ ;  /* 0x00000009ff09723e */ /* 0x000fe400048070ff */
[----:B------:R-:W-:Y:S02]  /*17ae0*/  PRMT R96, R96, 0x7604, R70 ;  /* 0x0000760460607816 */ /* 0x000fe40000000046 */
[----:B------:R-:W-:Y:S02]  /*17af0*/  F2FP.SATFINITE.E4M3.F32.PACK_AB_MERGE_C R90, RZ, R90, RZ ;  /* 0x0000005aff5a723e */ /* 0x000fe400048070ff */
[----:B------:R-:W-:Y:S02]  /*17b00*/  F2FP.SATFINITE.E4M3.F32.PACK_AB_MERGE_C R59, RZ, R59, RZ ;  /* 0x0000003bff3b723e */ /* 0x000fe400048070ff */
[----:B------:R-:W-:Y:S02]  /*17b10*/  F2FP.SATFINITE.E4M3.F32.PACK_AB_MERGE_C R41, RZ, R41, RZ ;  /* 0x00000029ff29723e */ /* 0x000fe400048070ff */
[----:B------:R-:W-:-:S02]  /*17b20*/  F2FP.SATFINITE.E4M3.F32.PACK_AB_MERGE_C R10, RZ, R10, RZ ;  /* 0x0000000aff0a723e */ /* 0x000fc400048070ff */
[----:B------:R-:W-:Y:S02]  /*17b30*/  F2FP.SATFINITE.E4M3.F32.PACK_AB_MERGE_C R8, RZ, R8, RZ ;  /* 0x00000008ff08723e */ /* 0x000fe400048070ff */
[----:B------:R-:W-:Y:S02]  /*17b40*/  LOP3.LUT R117, R117, 0xff, RZ, 0xc0, !PT ;  /* 0x000000ff75757812 */ /* 0x000fe400078ec0ff */
[----:B------:R-:W-:Y:S02]  /*17b50*/  LOP3.LUT R70, R118, 0xffff, RZ, 0xc0, !PT ;  /* 0x0000ffff76467812 */ /* 0x000fe400078ec0ff */
[----:B------:R-:W-:Y:S02]  /*17b60*/  F2FP.SATFINITE.E4M3.F32.PACK_AB_MERGE_C R89, RZ, R89, RZ ;  /* 0x00000059ff59723e */ /* 0x000fe400048070ff */
[----:B------:R-:W-:Y:S02]  /*17b70*/  F2FP.SATFINITE.E4M3.F32.PACK_AB_MERGE_C R83, RZ, R83, RZ ;  /* 0x00000053ff53723e */ /* 0x000fe400048070ff */
[----:B------:R-:W-:-:S02]  /*17b80*/  F2FP.SATFINITE.E4M3.F32.PACK_AB_MERGE_C R81, RZ, R81, RZ ;  /* 0x00000051ff51723e */ /* 0x000fc400048070ff */
[----:B------:R-:W-:Y:S01]  /*17b90*/  F2FP.SATFINITE.E4M3.F32.PACK_AB_MERGE_C R13, RZ, R13, RZ ;  /* 0x0000000dff0d723e */ /* 0x000fe200048070ff */
[----:B------:R-:W-:Y:S01]  /*17ba0*/  IMAD.SHL.U32 R6, R6, 0x1000000, RZ ;  /* 0x0100000006067824 */ /* 0x000fe200078e00ff */
[----:B------:R-:W-:Y:S02]  /*17bb0*/  LOP3.LUT R119, R119, 0xff, RZ, 0xc0, !PT ;  /* 0x000000ff77777812 */ /* 0x000fe400078ec0ff */
[----:B------:R-:W-:Y:S02]  /*17bc0*/  F2FP.SATFINITE.E4M3.F32.PACK_AB_MERGE_C R115, RZ, R115, RZ ;  /* 0x00000073ff73723e */ /* 0x000fe400048070ff */
[----:B------:R-:W-:Y:S02]  /*17bd0*/  F2FP.SATFINITE.E4M3.F32.PACK_AB_MERGE_C R116, RZ, R116, RZ ;  /* 0x00000074ff74723e */ /* 0x000fe400048070ff */
[----:B------:R-:W-:Y:S02]  /*17be0*/  F2FP.SATFINITE.E4M3.F32.PACK_AB_MERGE_C R80, RZ, R80, RZ ;  /* 0x00000050ff50723e */ /* 0x000fe400048070ff */
[----:B------:R-:W-:-:S02]  /*17bf0*/  F2FP.SATFINITE.E4M3.F32.PACK_AB_MERGE_C R77, RZ, R77, RZ ;  /* 0x0000004dff4d723e */ /* 0x000fc400048070ff */
[----:B------:R-:W-:Y:S02]  /*17c00*/  F2FP.SATFINITE.E4M3.F32.PACK_AB_MERGE_C R103, RZ, R103, RZ ;  /* 0x00000067ff67723e */ /* 0x000fe400048070ff */
[----:B------:R-:W-:Y:S02]  /*17c10*/  F2FP.SATFINITE.E4M3.F32.PACK_AB_MERGE_C R105, RZ, R105, RZ ;  /* 0x00000069ff69723e */ /* 0x000fe400048070ff */
[----:B------:R-:W-:Y:S01]  /*17c20*/  LOP3.LUT R16, R16, 0xffff, RZ, 0xc0, !PT ;  /* 0x0000ffff10107812 */ /* 0x000fe200078ec0ff */
[----:B------:R-:W-:Y:S01]  /*17c30*/  IMAD.U32 R57, R57, 0x10000, RZ ;  /* 0x0001000039397824 */ /* 0x000fe200078e00ff */
[----:B------:R-:W-:Y:S02]  /*17c40*/  LOP3.LUT R113, R113, 0xff, RZ, 0xc0, !PT ;  /* 0x000000ff71717812 */ /* 0x000fe400078ec0ff */
[----:B------:R-:W-:Y:S02]  /*17c50*/  LOP3.LUT R114, R114, 0xffff, RZ, 0xc0, !PT ;  /* 0x0000ffff72727812 */ /* 0x000fe400078ec0ff */
[----:B------:R-:W-:-:S02]  /*17c60*/  LOP3.LUT R93, R93, 0xff0000, R58, 0xf8, !PT ;  /* 0x00ff00005d5d7812 */ /* 0x000fc400078ef83a */
[----:B------:R-:W-:Y:S02]  /*17c70*/  LOP3.LUT R79, R79, 0xff0000, R42, 0xf8, !PT ;  /* 0x00ff00004f4f7812 */ /* 0x000fe400078ef82a */
[----:B------:R-:W-:Y:S01]  /*17c80*/  LOP3.LUT R9, R9, 0xffff, RZ, 0xc0, !PT ;  /* 0x0000ffff09097812 */ /* 0x000fe200078ec0ff */
[----:B------:R-:W-:Y:S01]  /*17c90*/  FADD R139, R143, R139 ;  /* 0x0000008b8f8b7221 */ /* 0x000fe20000000000 */
[----:B------:R-:W-:Y:S01]  /*17ca0*/  LOP3.LUT R91, R90, 0xff, RZ, 0xc0, !PT ;  /* 0x000000ff5a5b7812 */ /* 0x000fe200078ec0ff */
[----:B------:R-:W-:Y:S01]  /*17cb0*/  FADD R137, R141, R137 ;  /* 0x000000898d897221 */ /* 0x000fe20000000000 */
[----:B------:R-:W-:Y:S01]  /*17cc0*/  F2FP.SATFINITE.E4M3.F32.PACK_AB_MERGE_C R109, RZ, R109, RZ ;  /* 0x0000006dff6d723e */ /* 0x000fe200048070ff */
[----:B------:R-:W-:Y:S01]  /*17cd0*/  FADD R136, R140, R136 ;  /* 0x000000888c887221 */ /* 0x000fe20000000000 */
[----:B------:R-:W-:Y:S02]  /*17ce0*/  F2FP.SATFINITE.E4M3.F32.PACK_AB_MERGE_C R110, RZ, R110, RZ ;  /* 0x0000006eff6e723e */ /* 0x000fe400048070ff */
[----:B------:R-:W-:Y:S01]  /*17cf0*/  LOP3.LUT R101, R101, 0xff0000, R74, 0xf8, !PT ;  /* 0x00ff000065657812 */ /* 0x000fe200078ef84a */
[----:B------:R-:W-:Y:S01]  /*17d00*/  IMAD.U32 R74, R59, 0x10000, RZ ;  /* 0x000100003b4a7824 */ /* 0x000fe200078e00ff */
[----:B------:R-:W-:-:S02]  /*17d10*/  LOP3.LUT R95, R95, 0xff0000, R60, 0xf8, !PT ;  /* 0x00ff00005f5f7812 */ /* 0x000fc400078ef83c */
[----:B------:R-:W-:Y:S02]  /*17d20*/  F2FP.SATFINITE.E4M3.F32.PACK_AB_MERGE_C R58, RZ, R55, RZ ;  /* 0x00000037ff3a723e */ /* 0x000fe400048070ff */
[----:B------:R-:W-:Y:S01]  /*17d30*/  F2FP.SATFINITE.E4M3.F32.PACK_AB_MERGE_C R42, RZ, R40, RZ ;  /* 0x00000028ff2a723e */ /* 0x000fe200048070ff */
[----:B------:R-:W-:Y:S01]  /*17d40*/  IMAD.U32 R40, R41, 0x10000, RZ ;  /* 0x0001000029287824 */ /* 0x000fe200078e00ff */
[----:B------:R-:W-:Y:S02]  /*17d50*/  LOP3.LUT R10, R10, 0xffff, RZ, 0xc0, !PT ;  /* 0x0000ffff0a0a7812 */ /* 0x000fe400078ec0ff */
[----:B------:R-:W-:Y:S02]  /*17d60*/  LOP3.LUT R8, R8, 0xffff, RZ, 0xc0, !PT ;  /* 0x0000ffff08087812 */ /* 0x000fe400078ec0ff */
[----:B------:R-:W-:Y:S02]  /*17d70*/  F2FP.SATFINITE.E4M3.F32.PACK_AB_MERGE_C R12, RZ, R12, RZ ;  /* 0x0000000cff0c723e */ /* 0x000fe400048070ff */
[----:B------:R-:W-:-:S02]  /*17d80*/  F2FP.SATFINITE.E4M3.F32.PACK_AB_MERGE_C R21, RZ, R21, RZ ;  /* 0x00000015ff15723e */ /* 0x000fc400048070ff */
[----:B------:R-:W-:Y:S02]  /*17d90*/  F2FP.SATFINITE.E4M3.F32.PACK_AB_MERGE_C R26, RZ, R26, RZ ;  /* 0x0000001aff1a723e */ /* 0x000fe400048070ff */
[----:B------:R-:W-:Y:S02]  /*17da0*/  PRMT R70, R70, 0x7604, R117 ;  /* 0x0000760446467816 */ /* 0x000fe40000000075 */
[----:B------:R-:W-:Y:S02]  /*17db0*/  LOP3.LUT R90, R89, 0xffff, RZ, 0xc0, !PT ;  /* 0x0000ffff595a7812 */ /* 0x000fe400078ec0ff */
[----:B------:R-:W-:Y:S02]  /*17dc0*/  LOP3.LUT R83, R83, 0xff, RZ, 0xc0, !PT ;  /* 0x000000ff53537812 */ /* 0x000fe400078ec0ff */
[----:B------:R-:W-:Y:S02]  /*17dd0*/  LOP3.LUT R81, R81, 0xffff, RZ, 0xc0, !PT ;  /* 0x0000ffff51517812 */ /* 0x000fe400078ec0ff */
[----:B------:R-:W-:-:S02]  /*17de0*/  F2FP.SATFINITE.E4M3.F32.PACK_AB_MERGE_C R71, RZ, R71, RZ ;  /* 0x00000047ff47723e */ /* 0x000fc400048070ff */
[----:B------:R-:W-:Y:S02]  /*17df0*/  LOP3.LUT R13, R13, 0xffff, RZ, 0xc0, !PT ;  /* 0x0000ffff0d0d7812 */ /* 0x000fe400078ec0ff */
[----:B------:R-:W-:Y:S01]  /*17e00*/  F2FP.SATFINITE.E4M3.F32.PACK_AB_MERGE_C R20, RZ, R20, RZ ;  /* 0x00000014ff14723e */ /* 0x000fe200048070ff */
[----:B------:R-:W-:Y:S01]  /*17e10*/  IMAD.SHL.U32 R16, R16, 0x1000000, RZ ;  /* 0x0100000010107824 */ /* 0x000fe200078e00ff */
[----:B------:R-:W-:Y:S02]  /*17e20*/  PRMT R73, R73, 0x7604, R119 ;  /* 0x0000760449497816 */ /* 0x000fe40000000077 */
[----:B------:R-:W-:Y:S02]  /*17e30*/  LOP3.LUT R115, R115, 0xff, RZ, 0xc0, !PT ;  /* 0x000000ff73737812 */ /* 0x000fe400078ec0ff */
[----:B------:R-:W-:Y:S02]  /*17e40*/  LOP3.LUT R89, R116, 0xffff, RZ, 0xc0, !PT ;  /* 0x0000ffff74597812 */ /* 0x000fe400078ec0ff */
[----:B------:R-:W-:-:S02]  /*17e50*/  F2FP.SATFINITE.E4M3.F32.PACK_AB_MERGE_C R86, RZ, R86, RZ ;  /* 0x00000056ff56723e */ /* 0x000fc400048070ff */
[----:B------:R-:W-:Y:S02]  /*17e60*/  F2FP.SATFINITE.E4M3.F32.PACK_AB_MERGE_C R85, RZ, R85, RZ ;  /* 0x00000055ff55723e */ /* 0x000fe400048070ff */
[----:B------:R-:W-:Y:S02]  /*17e70*/  LOP3.LUT R80, R80, 0xff, RZ, 0xc0, !PT ;  /* 0x000000ff50507812 */ /* 0x000fe400078ec0ff */
[----:B------:R-:W-:Y:S02]  /*17e80*/  LOP3.LUT R77, R77, 0xffff, RZ, 0xc0, !PT ;  /* 0x0000ffff4d4d7812 */ /* 0x000fe400078ec0ff */
[----:B------:R-:W-:Y:S02]  /*17e90*/  LOP3.LUT R103, R103, 0xff, RZ, 0xc0, !PT ;  /* 0x000000ff67677812 */ /* 0x000fe400078ec0ff */
[----:B------:R-:W-:Y:S02]  /*17ea0*/  LOP3.LUT R105, R105, 0xffff, RZ, 0xc0, !PT ;  /* 0x0000ffff69697812 */ /* 0x000fe400078ec0ff */
[----:B------:R-:W-:-:S02]  /*17eb0*/  F2FP.SATFINITE.E4M3.F32.PACK_AB_MERGE_C R100, RZ, R100, RZ ;  /* 0x00000064ff64723e */ /* 0x000fc400048070ff */
[----:B------:R-:W-:Y:S02]  /*17ec0*/  F2FP.SATFINITE.E4M3.F32.PACK_AB_MERGE_C R102, RZ, R102, RZ ;  /* 0x00000066ff66723e */ /* 0x000fe400048070ff */
[----:B------:R-:W-:Y:S02]  /*17ed0*/  F2FP.SATFINITE.E4M3.F32.PACK_AB_MERGE_C R41, RZ, R38, RZ ;  /* 0x00000026ff29723e */ /* 0x000fe400048070ff */
[----:B------:R-:W-:Y:S02]  /*17ee0*/  F2FP.SATFINITE.E4M3.F32.PACK_AB_MERGE_C R11, RZ, R11, RZ ;  /* 0x0000000bff0b723e */ /* 0x000fe400048070ff */
[----:B------:R-:W-:Y:S02]  /*17ef0*/  F2FP.SATFINITE.E4M3.F32.PACK_AB_MERGE_C R24, RZ, R24, RZ ;  /* 0x00000018ff18723e */ /* 0x000fe400048070ff */
[----:B------:R-:W-:Y:S02]  /*17f00*/  F2FP.SATFINITE.E4M3.F32.PACK_AB_MERGE_C R23, RZ, R23, RZ ;  /* 0x00000017ff17723e */ /* 0x000fe400048070ff */
[----:B------:R-:W-:Y:S01]  /*17f10*/  F2FP.SATFINITE.E4M3.F32.PACK_AB_MERGE_C R27, RZ, R27, RZ ;  /* 0x0000001bff1b723e */ /* 0x000fe200048070ff */
[----:B------:R-:W-:Y:S01]  /*17f20*/  IMAD.SHL.U32 R9, R9, 0x1000000, RZ ;  /* 0x0100000009097824 */ /* 0x000fe200078e00ff */
[----:B------:R-:W-:-:S02]  /*17f30*/  PRMT R113, R114, 0x7604, R113 ;  /* 0x0000760472717816 */ /* 0x000fc40000000071 */
[----:B------:R-:W-:Y:S02]  /*17f40*/  F2FP.SATFINITE.E4M3.F32.PACK_AB_MERGE_C R37, RZ, R37, RZ ;  /* 0x00000025ff25723e */ /* 0x000fe400048070ff */
[----:B------:R-:W-:Y:S01]  /*17f50*/  F2FP.SATFINITE.E4M3.F32.PACK_AB_MERGE_C R18, RZ, R18, RZ ;  /* 0x00000012ff12723e */ /* 0x000fe200048070ff */
[----:B------:R-:W-:Y:S01]  /*17f60*/  IMAD.U32 R58, R58, 0x10000, RZ ;  /* 0x000100003a3a7824 */ /* 0x000fe200078e00ff */
[----:B------:R-:W-:Y:S01]  /*17f70*/  F2FP.SATFINITE.E4M3.F32.PACK_AB_MERGE_C R84, RZ, R84, RZ ;  /* 0x00000054ff54723e */ /* 0x000fe200048070ff */
[----:B------:R-:W-:Y:S01]  /*17f80*/  IMAD.U32 R46, R46, 0x10000, RZ ;  /* 0x000100002e2e7824 */ /* 0x000fe200078e00ff */
[----:B------:R-:W-:Y:S01]  /*17f90*/  F2FP.SATFINITE.E4M3.F32.PACK_AB_MERGE_C R65, RZ, R65, RZ ;  /* 0x00000041ff41723e */ /* 0x000fe200048070ff */
[----:B------:R-:W-:-:S01]  /*17fa0*/  FADD R136, R139, R136 ;  /* 0x000000888b887221 */ /* 0x000fc20000000000 */
[----:B------:R-:W-:Y:S01]  /*17fb0*/  LOP3.LUT R109, R109, 0xff, RZ, 0xc0, !PT ;  /* 0x000000ff6d6d7812 */ /* 0x000fe200078ec0ff */
[----:B------:R-:W-:-:S01]  /*17fc0*/  FADD R137, R134, R137 ;  /* 0x0000008986897221 */ /* 0x000fc20000000000 */
[----:B------:R-:W-:Y:S01]  /*17fd0*/  LOP3.LUT R110, R110, 0xffff, RZ, 0xc0, !PT ;  /* 0x0000ffff6e6e7812 */ /* 0x000fe200078ec0ff */
[----:B------:R-:W-:Y:S01]  /*17fe0*/  IMAD.SHL.U32 R8, R8, 0x1000000, RZ ;  /* 0x0100000008087824 */ /* 0x000fe200078e00ff */
[----:B------:R-:W-:-:S02]  /*17ff0*/  F2FP.SATFINITE.E4M3.F32.PACK_AB_MERGE_C R124, RZ, R124, RZ ;  /* 0x0000007cff7c723e */ /* 0x000fc400048070ff */
[----:B------:R-:W-:Y:S02]  /*18000*/  F2FP.SATFINITE.E4M3.F32.PACK_AB_MERGE_C R123, RZ, R123, RZ ;  /* 0x0000007bff7b723e */ /* 0x000fe400048070ff */
[----:B------:R-:W-:Y:S01]  /*18010*/  LOP3.LUT R95, R95, R6, RZ, 0xfc, !PT ;  /* 0x000000065f5f7212 */ /* 0x000fe200078efcff */
[----:B------:R-:W-:Y:S01]  /*18020*/  IMAD.SHL.U32 R6, R10, 0x1000000, RZ ;  /* 0x010000000a067824 */ /* 0x000fe200078e00ff */
[----:B------:R-:W-:Y:S02]  /*18030*/  LOP3.LUT R12, R12, 0xffff, RZ, 0xc0, !PT ;  /* 0x0000ffff0c0c7812 */ /* 0x000fe400078ec0ff */
[----:B------:R-:W-:Y:S02]  /*18040*/  LOP3.LUT R21, R21, 0xffff, RZ, 0xc0, !PT ;  /* 0x0000ffff15157812 */ /* 0x000fe400078ec0ff */
[----:B------:R-:W-:Y:S02]  /*18050*/  LOP3.LUT R26, R26, 0xffff, RZ, 0xc0, !PT ;  /* 0x0000ffff1a1a7812 */ /* 0x000fe400078ec0ff */
[----:B------:R-:W-:-:S02]  /*18060*/  F2FP.SATFINITE.E4M3.F32.PACK_AB_MERGE_C R25, RZ, R25, RZ ;  /* 0x00000019ff19723e */ /* 0x000fc400048070ff */
[----:B------:R-:W-:Y:S01]  /*18070*/  F2FP.SATFINITE.E4M3.F32.PACK_AB_MERGE_C R30, RZ, R30, RZ ;  /* 0x0000001eff1e723e */ /* 0x000fe200048070ff */
[----:B------:R-:W-:Y:S01]  /*18080*/  IMAD.SHL.U32 R10, R13, 0x1000000, RZ ;  /* 0x010000000d0a7824 */ /* 0x000fe200078e00ff */
[----:B------:R-:W-:Y:S02]  /*18090*/  PRMT R81, R81, 0x7604, R83 ;  /* 0x0000760451517816 */ /* 0x000fe40000000053 */
[----:B------:R-:W-:Y:S02]  /*180a0*/  LOP3.LUT R71, R71, 0xffff, RZ, 0xc0, !PT ;  /* 0x0000ffff47477812 */ /* 0x000fe400078ec0ff */
[----:B------:R-:W-:Y:S02]  /*180b0*/  LOP3.LUT R70, R70, 0xff0000, R57, 0xf8, !PT ;  /* 0x00ff000046467812 */ /* 0x000fe400078ef839 */
[----:B------:R-:W-:Y:S01]  /*180c0*/  LOP3.LUT R20, R20, 0xffff, RZ, 0xc0, !PT ;  /* 0x0000ffff14147812 */ /* 0x000fe200078ec0ff */
[----:B------:R-:W-:Y:S01]  /*180d0*/  IMAD.U32 R45, R45, 0x10000, RZ ;  /* 0x000100002d2d7824 */ /* 0x000fe200078e00ff */
[----:B------:R-:W-:-:S02]  /*180e0*/  PRMT R89, R89, 0x7604, R115 ;  /* 0x0000760459597816 */ /* 0x000fc40000000073 */
[----:B------:R-:W-:Y:S02]  /*180f0*/  LOP3.LUT R86, R86, 0xff, RZ, 0xc0, !PT ;  /* 0x000000ff56567812 */ /* 0x000fe400078ec0ff */
[----:B------:R-:W-:Y:S02]  /*18100*/  LOP3.LUT R85, R85, 0xffff, RZ, 0xc0, !PT ;  /* 0x0000ffff55557812 */ /* 0x000fe400078ec0ff */
[----:B------:R-:W-:Y:S02]  /*18110*/  PRMT R77, R77, 0x7604, R80 ;  /* 0x000076044d4d7816 */ /* 0x000fe40000000050 */
[----:B------:R-:W-:Y:S02]  /*18120*/  PRMT R103, R105, 0x7604, R103 ;  /* 0x0000760469677816 */ /* 0x000fe40000000067 */
[----:B------:R-:W-:Y:S02]  /*18130*/  LOP3.LUT R100, R100, 0xff, RZ, 0xc0, !PT ;  /* 0x000000ff64647812 */ /* 0x000fe400078ec0ff */
[----:B------:R-:W-:-:S02]  /*18140*/  LOP3.LUT R83, R102, 0xffff, RZ, 0xc0, !PT ;  /* 0x0000ffff66537812 */ /* 0x000fc400078ec0ff */
[----:B------:R-:W-:Y:S02]  /*18150*/  LOP3.LUT R73, R73, 0xff0000, R74, 0xf8, !PT ;  /* 0x00ff000049497812 */ /* 0x000fe400078ef84a */
[----:B------:R-:W-:Y:S02]  /*18160*/  F2FP.SATFINITE.E4M3.F32.PACK_AB_MERGE_C R39, RZ, R39, RZ ;  /* 0x00000027ff27723e */ /* 0x000fe400048070ff */
[----:B------:R-:W-:Y:S01]  /*18170*/  LOP3.LUT R75, R75, 0xff0000, R40, 0xf8, !PT ;  /* 0x00ff00004b4b7812 */ /* 0x000fe200078ef828 */
[----:B------:R-:W-:Y:S01]  /*18180*/  IMAD.U32 R40, R41, 0x10000, RZ ;  /* 0x0001000029287824 */ /* 0x000fe200078e00ff */
[----:B------:R-:W-:Y:S02]  /*18190*/  LOP3.LUT R11, R11, 0xffff, RZ, 0xc0, !PT ;  /* 0x0000ffff0b0b7812 */ /* 0x000fe400078ec0ff */
[----:B------:R-:W-:Y:S02]  /*181a0*/  F2FP.SATFINITE.E4M3.F32.PACK_AB_MERGE_C R15, RZ, R15, RZ ;  /* 0x0000000fff0f723e */ /* 0x000fe400048070ff */
[----:B------:R-:W-:-:S02]  /*181b0*/  LOP3.LUT R24, R24, 0xffff, RZ, 0xc0, !PT ;  /* 0x0000ffff18187812 */ /* 0x000fc400078ec0ff */
[----:B------:R-:W-:Y:S02]  /*181c0*/  LOP3.LUT R23, R23, 0xffff, RZ, 0xc0, !PT ;  /* 0x0000ffff17177812 */ /* 0x000fe400078ec0ff */
[----:B------:R-:W-:Y:S02]  /*181d0*/  F2FP.SATFINITE.E4M3.F32.PACK_AB_MERGE_C R28, RZ, R28, RZ ;  /* 0x0000001cff1c723e */ /* 0x000fe400048070ff */
[----:B------:R-:W-:Y:S01]  /*181e0*/  LOP3.LUT R27, R27, 0xffff, RZ, 0xc0, !PT ;  /* 0x0000ffff1b1b7812 */ /* 0x000fe200078ec0ff */
[----:B------:R-:W-:Y:S01]  /*181f0*/  IMAD.U32 R37, R37, 0x10000, RZ ;  /* 0x0001000025257824 */ /* 0x000fe200078e00ff */
[----:B------:R-:W-:Y:S02]  /*18200*/  F2FP.SATFINITE.E4M3.F32.PACK_AB_MERGE_C R106, RZ, R106, RZ ;  /* 0x0000006aff6a723e */ /* 0x000fe400048070ff */
[----:B------:R-:W-:Y:S02]  /*18210*/  F2FP.SATFINITE.E4M3.F32.PACK_AB_MERGE_C R108, RZ, R108, RZ ;  /* 0x0000006cff6c723e */ /* 0x000fe400048070ff */
[----:B------:R-:W-:-:S02]  /*18220*/  F2FP.SATFINITE.E4M3.F32.PACK_AB_MERGE_C R62, RZ, R62, RZ ;  /* 0x0000003eff3e723e */ /* 0x000fc400048070ff */
[----:B------:R-:W-:Y:S02]  /*18230*/  LOP3.LUT R113, R113, 0xff0000, R52, 0xf8, !PT ;  /* 0x00ff000071717812 */ /* 0x000fe400078ef834 */
[----:B------:R-:W-:Y:S02]  /*18240*/  F2FP.SATFINITE.E4M3.F32.PACK_AB_MERGE_C R36, RZ, R36, RZ ;  /* 0x00000024ff24723e */ /* 0x000fe400048070ff */
[----:B------:R-:W-:Y:S01]  /*18250*/  LOP3.LUT R18, R18, 0xffff, RZ, 0xc0, !PT ;  /* 0x0000ffff12127812 */ /* 0x000fe200078ec0ff */
[----:B------:R-:W-:Y:S01]  /*18260*/  IMAD.U32 R54, R54, 0x10000, RZ ;  /* 0x0001000036367824 */ /* 0x000fe200078e00ff */
[----:B------:R-:W-:Y:S01]  /*18270*/  LOP3.LUT R84, R84, 0xff, RZ, 0xc0, !PT ;  /* 0x000000ff54547812 */ /* 0x000fe200078ec0ff */
[----:B------:R-:W-:Y:S01]  /*18280*/  IMAD.U32 R42, R42, 0x10000, RZ ;  /* 0x000100002a2a7824 */ /* 0x000fe200078e00ff */
[----:B------:R-:W-:Y:S01]  /*18290*/  LOP3.LUT R65, R65, 0xffff, RZ, 0xc0, !PT ;  /* 0x0000ffff41417812 */ /* 0x000fe200078ec0ff */
[----:B------:R-:W-:Y:S01]  /*182a0*/  IMAD.SHL.U32 R12, R12, 0x1000000, RZ ;  /* 0x010000000c0c7824 */ /* 0x000fe200078e00ff */
[----:B------:R-:W-:Y:S01]  /*182b0*/  PRMT R109, R110, 0x7604, R109 ;  /* 0x000076046e6d7816 */ /* 0x000fe2000000006d */
[----:B------:R-:W-:Y:S01]  /*182c0*/  IMAD.SHL.U32 R26, R26, 0x1000000, RZ ;  /* 0x010000001a1a7824 */ /* 0x000fe200078e00ff */
[----:B------:R-:W-:Y:S01]  /*182d0*/  F2FP.SATFINITE.E4M3.F32.PACK_AB_MERGE_C R82, RZ, R82, RZ ;  /* 0x00000052ff52723e */ /* 0x000fe200048070ff */
[----:B------:R-:W-:-:S01]  /*182e0*/  FADD R137, R137, R136 ;  /* 0x0000008889897221 */ /* 0x000fc20000000000 */
[----:B------:R-:W-:-:S02]  /*182f0*/  F2FP.SATFINITE.E4M3.F32.PACK_AB_MERGE_C R107, RZ, R107, RZ ;  /* 0x0000006bff6b723e */ /* 0x000fc400048070ff */
[----:B------:R-:W-:Y:S02]  /*18300*/  LOP3.LUT R124, R124, 0xff, RZ, 0xc0, !PT ;  /* 0x000000ff7c7c7812 */ /* 0x000fe400078ec0ff */
[----:B------:R-:W-:Y:S02]  /*18310*/  LOP3.LUT R123, R123, 0xffff, RZ, 0xc0, !PT ;  /* 0x0000ffff7b7b7812 */ /* 0x000fe400078ec0ff */
[----:B------:R-:W-:Y:S02]  /*18320*/  F2FP.SATFINITE.E4M3.F32.PACK_AB_MERGE_C R35, RZ, R35, RZ ;  /* 0x00000023ff23723e */ /* 0x000fe400048070ff */
[----:B------:R-:W-:Y:S01]  /*18330*/  LOP3.LUT R111, R111, R16, RZ, 0xfc, !PT ;  /* 0x000000106f6f7212 */ /* 0x000fe200078efcff */
[----:B------:R-:W-:Y:S01]  /*18340*/  IMAD.SHL.U32 R16, R21, 0x1000000, RZ ;  /* 0x0100000015107824 */ /* 0x000fe200078e00ff */
[----:B------:R-:W-:Y:S02]  /*18350*/  F2FP.SATFINITE.E4M3.F32.PACK_AB_MERGE_C R22, RZ, R22, RZ ;  /* 0x00000016ff16723e */ /* 0x000fe400048070ff */
[----:B------:R-:W-:-:S02]  /*18360*/  LOP3.LUT R25, R25, 0xffff, RZ, 0xc0, !PT ;  /* 0x0000ffff19197812 */ /* 0x000fc400078ec0ff */
[----:B------:R-:W-:Y:S02]  /*18370*/  LOP3.LUT R30, R30, 0xffff, RZ, 0xc0, !PT ;  /* 0x0000ffff1e1e7812 */ /* 0x000fe400078ec0ff */
[----:B------:R-:W-:Y:S02]  /*18380*/  F2FP.SATFINITE.E4M3.F32.PACK_AB_MERGE_C R29, RZ, R29, RZ ;  /* 0x0000001dff1d723e */ /* 0x000fe400048070ff */
[----:B------:R-:W-:Y:S01]  /*18390*/  F2FP.SATFINITE.E4M3.F32.PACK_AB_MERGE_C R19, RZ, R19, RZ ;  /* 0x00000013ff13723e */ /* 0x000fe200048070ff */
[----:B------:R-:W-:Y:S01]  /*183a0*/  FMUL R147, R147, R144 ;  /* 0x0000009093937220 */ /* 0x000fe20000400000 */
[----:B------:R-:W-:Y:S02]  /*183b0*/  PRMT R68, R71, 0x7604, R68 ;  /* 0x0000760447447816 */ /* 0x000fe40000000044 */
[----:B------:R-:W-:Y:S02]  /*183c0*/  F2FP.SATFINITE.E4M3.F32.PACK_AB_MERGE_C R47, RZ, R47, RZ ;  /* 0x0000002fff2f723e */ /* 0x000fe400048070ff */
[----:B------:R-:W-:-:S02]  /*183d0*/  F2FP.SATFINITE.E4M3.F32.PACK_AB_MERGE_C R34, RZ, R34, RZ ;  /* 0x00000022ff22723e */ /* 0x000fc400048070ff */
[----:B------:R-:W-:Y:S01]  /*183e0*/  LOP3.LUT R70, R70, R9, RZ, 0xfc, !PT ;  /* 0x0000000946467212 */ /* 0x000fe200078efcff */
[----:B------:R-:W-:Y:S01]  /*183f0*/  IMAD.SHL.U32 R9, R20, 0x1000000, RZ ;  /* 0x0100000014097824 */ /* 0x000fe200078e00ff */
[----:B------:R-:W-:Y:S01]  /*18400*/  PRMT R90, R90, 0x7604, R91 ;  /* 0x000076045a5a7816 */ /* 0x000fe2000000005b */
[----:B------:R-:W-:Y:S01]  /*18410*/  IMAD.U32 R52, R53, 0x10000, RZ ;  /* 0x0001000035347824 */ /* 0x000fe200078e00ff */
[----:B------:R-:W-:Y:S01]  /*18420*/  PRMT R85, R85, 0x7604, R86 ;  /* 0x0000760455557816 */ /* 0x000fe20000000056 */
[----:B------:R-:W-:Y:S01]  /*18430*/  IMAD.U32 R38, R39, 0x10000, RZ ;  /* 0x0001000027267824 */ /* 0x000fe200078e00ff */
[----:B------:R-:W-:Y:S01]  /*18440*/  PRMT R83, R83, 0x7604, R100 ;  /* 0x0000760453537816 */ /* 0x000fe20000000064 */
[----:B------:R-:W-:Y:S01]  /*18450*/  IMAD.SHL.U32 R24, R24, 0x1000000, RZ ;  /* 0x0100000018187824 */ /* 0x000fe200078e00ff */
[----:B------:R-:W-:Y:S01]  /*18460*/  F2FP.SATFINITE.E4M3.F32.PACK_AB_MERGE_C R131, RZ, R131, RZ ;  /* 0x00000083ff83723e */ /* 0x000fe200048070ff */
[----:B------:R-:W-:Y:S01]  /*18470*/  IMAD.SHL.U32 R23, R23, 0x1000000, RZ ;  /* 0x0100000017177824 */ /* 0x000fe200078e00ff */
[----:B------:R-:W-:Y:S01]  /*18480*/  F2FP.SATFINITE.E4M3.F32.PACK_AB_MERGE_C R56, RZ, R56, RZ ;  /* 0x00000038ff38723e */ /* 0x000fe200048070ff */
[----:B------:R-:W-:Y:S01]  /*18490*/  IMAD.SHL.U32 R20, R27, 0x1000000, RZ ;  /* 0x010000001b147824 */ /* 0x000fe200078e00ff */
[----:B------:R-:W-:Y:S01]  /*184a0*/  LOP3.LUT R89, R89, 0xff0000, R58, 0xf8, !PT ;  /* 0x00ff000059597812 */ /* 0x000fe200078ef83a */
[----:B------:R-:W-:Y:S01]  /*184b0*/  FMUL R146, R146, R144 ;  /* 0x0000009092927220 */ /* 0x000fe20000400000 */
[----:B------:R-:W-:-:S02]  /*184c0*/  LOP3.LUT R77, R77, 0xff0000, R44, 0xf8, !PT ;  /* 0x00ff00004d4d7812 */ /* 0x000fc400078ef82c */
[----:B------:R-:W-:Y:S02]  /*184d0*/  LOP3.LUT R103, R103, 0xff0000, R46, 0xf8, !PT ;  /* 0x00ff000067677812 */ /* 0x000fe400078ef82e */
[----:B------:R-:W-:Y:S02]  /*184e0*/  F2FP.SATFINITE.E4M3.F32.PACK_AB_MERGE_C R132, RZ, R132, RZ ;  /* 0x00000084ff84723e */ /* 0x000fe400048070ff */
[----:B------:R-:W-:Y:S02]  /*184f0*/  F2FP.SATFINITE.E4M3.F32.PACK_AB_MERGE_C R130, RZ, R130, RZ ;  /* 0x00000082ff82723e */ /* 0x000fe400048070ff */
[----:B------:R-:W-:Y:S01]  /*18500*/  LOP3.LUT R73, R73, R8, RZ, 0xfc, !PT ;  /* 0x0000000849497212 */ /* 0x000fe200078efcff */
[----:B------:R-:W-:Y:S01]  /*18510*/  IMAD.SHL.U32 R8, R11, 0x1000000, RZ ;  /* 0x010000000b087824 */ /* 0x000fe200078e00ff */
[----:B------:R-:W-:Y:S02]  /*18520*/  LOP3.LUT R15, R15, 0xffff, RZ, 0xc0, !PT ;  /* 0x0000ffff0f0f7812 */ /* 0x000fe400078ec0ff */
[----:B------:R-:W-:-:S02]  /*18530*/  F2FP.SATFINITE.E4M3.F32.PACK_AB_MERGE_C R33, RZ, R33, RZ ;  /* 0x00000021ff21723e */ /* 0x000fc400048070ff */
[----:B------:R-:W-:Y:S02]  /*18540*/  LOP3.LUT R28, R28, 0xffff, RZ, 0xc0, !PT ;  /* 0x0000ffff1c1c7812 */ /* 0x000fe400078ec0ff */
[----:B------:R-:W-:Y:S02]  /*18550*/  F2FP.SATFINITE.E4M3.F32.PACK_AB_MERGE_C R32, RZ, R32, RZ ;  /* 0x00000020ff20723e */ /* 0x000fe400048070ff */
[----:B------:R-:W-:Y:S01]  /*18560*/  F2FP.SATFINITE.E4M3.F32.PACK_AB_MERGE_C R31, RZ, R31, RZ ;  /* 0x0000001fff1f723e */ /* 0x000fe200048070ff */
[----:B------:R-:W-:Y:S01]  /*18570*/  IMAD.U32 R36, R36, 0x10000, RZ ;  /* 0x0001000024247824 */ /* 0x000fe200078e00ff */
[----:B------:R-:W-:Y:S01]  /*18580*/  LOP3.LUT R106, R106, 0xff, RZ, 0xc0, !PT ;  /* 0x000000ff6a6a7812 */ /* 0x000fe200078ec0ff */
[----:B------:R-:W-:Y:S01]  /*18590*/  FMUL R145, R145, R144 ;  /* 0x0000009091917220 */ /* 0x000fe20000400000 */
[----:B------:R-:W-:Y:S02]  /*185a0*/  LOP3.LUT R108, R108, 0xffff, RZ, 0xc0, !PT ;  /* 0x0000ffff6c6c7812 */ /* 0x000fe400078ec0ff */
[----:B------:R-:W-:-:S02]  /*185b0*/  LOP3.LUT R91, R62, 0xffff, RZ, 0xc0, !PT ;  /* 0x0000ffff3e5b7812 */ /* 0x000fc400078ec0ff */
[----:B------:R-:W-:Y:S02]  /*185c0*/  F2FP.SATFINITE.E4M3.F32.PACK_AB_MERGE_C R129, RZ, R129, RZ ;  /* 0x00000081ff81723e */ /* 0x000fe400048070ff */
[----:B------:R-:W-:Y:S02]  /*185d0*/  F2FP.SATFINITE.E4M3.F32.PACK_AB_MERGE_C R127, RZ, R127, RZ ;  /* 0x0000007fff7f723e */ /* 0x000fe400048070ff */
[----:B------:R-:W-:Y:S02]  /*185e0*/  F2FP.SATFINITE.E4M3.F32.PACK_AB_MERGE_C R128, RZ, R128, RZ ;  /* 0x00000080ff80723e */ /* 0x000fe400048070ff */
[----:B------:R-:W-:Y:S02]  /*185f0*/  F2FP.SATFINITE.E4M3.F32.PACK_AB_MERGE_C R126, RZ, R126, RZ ;  /* 0x0000007eff7e723e */ /* 0x000fe400048070ff */
[----:B------:R-:W-:Y:S01]  /*18600*/  LOP3.LUT R113, R113, R10, RZ, 0xfc, !PT ;  /* 0x0000000a71717212 */ /* 0x000fe200078efcff */
[----:B------:R-:W-:Y:S01]  /*18610*/  IMAD.SHL.U32 R10, R18, 0x1000000, RZ ;  /* 0x01000000120a7824 */ /* 0x000fe200078e00ff */
[----:B------:R-:W-:Y:S01]  /*18620*/  PRMT R65, R65, 0x7604, R84 ;  /* 0x0000760441417816 */ /* 0x000fe20000000054 */
[----:B------:R-:W-:Y:S01]  /*18630*/  IMAD.U32 R50, R50, 0x10000, RZ ;  /* 0x0001000032327824 */ /* 0x000fe200078e00ff */
[----:B------:R-:W-:Y:S01]  /*18640*/  LOP3.LUT R82, R82, 0xff, RZ, 0xc0, !PT ;  /* 0x000000ff52527812 */ /* 0x000fe200078ec0ff */
[----:B------:R-:W-:Y:S01]  /*18650*/  IMAD.U32 R35, R35, 0x10000, RZ ;  /* 0x0001000023237824 */ /* 0x000fe200078e00ff */
[----:B------:R-:W-:Y:S01]  /*18660*/  LOP3.LUT R107, R107, 0xffff, RZ, 0xc0, !PT ;  /* 0x0000ffff6b6b7812 */ /* 0x000fe200078ec0ff */
[----:B------:R-:W-:Y:S01]  /*18670*/  IMAD.SHL.U32 R18, R25, 0x1000000, RZ ;  /* 0x0100000019127824 */ /* 0x000fe200078e00ff */
[----:B------:R-:W-:Y:S01]  /*18680*/  PRMT R123, R123, 0x7604, R124 ;  /* 0x000076047b7b7816 */ /* 0x000fe2000000007c */
[----:B------:R-:W-:Y:S01]  /*18690*/  IMAD.SHL.U32 R30, R30, 0x1000000, RZ ;  /* 0x010000001e1e7824 */ /* 0x000fe200078e00ff */
[----:B------:R-:W-:Y:S01]  /*186a0*/  LOP3.LUT R109, R109, 0xff0000, R48, 0xf8, !PT ;  /* 0x00ff00006d6d7812 */ /* 0x000fe200078ef830 */
[----:B--2---:R-:W-:Y:S01]  /*186b0*/  FFMA R17, R144, R17, R137 ;  /* 0x0000001190117223 */ /* 0x004fe20000000089 */
[----:B------:R-:W-:-:S02]  /*186c0*/  LOP3.LUT R64, R64, 0xff0000, R45, 0xf8, !PT ;  /* 0x00ff000040407812 */ /* 0x000fc400078ef82d */
[----:B------:R-:W-:Y:S02]  /*186d0*/  LOP3.LUT R63, R63, 0xff0000, R40, 0xf8, !PT ;  /* 0x00ff00003f3f7812 */ /* 0x000fe400078ef828 */
[----:B------:R-:W-:Y:S02]  /*186e0*/  LOP3.LUT R22, R22, 0xffff, RZ, 0xc0, !PT ;  /* 0x0000ffff16167812 */ /* 0x000fe400078ec0ff */
[----:B------:R-:W-:Y:S02]  /*186f0*/  LOP3.LUT R29, R29, 0xffff, RZ, 0xc0, !PT ;  /* 0x0000ffff1d1d7812 */ /* 0x000fe400078ec0ff */
[----:B------:R-:W-:Y:S01]  /*18700*/  LOP3.LUT R19, R19, 0xffff, RZ, 0xc0, !PT ;  /* 0x0000ffff13137812 */ /* 0x000fe200078ec0ff */
[----:B------:R-:W-:Y:S01]  /*18710*/  IMAD.U32 R47, R47, 0x10000, RZ ;  /* 0x000100002f2f7824 */ /* 0x000fe200078e00ff */
[----:B------:R-:W-:Y:S01]  /*18720*/  LOP3.LUT R68, R68, 0xff0000, R37, 0xf8, !PT ;  /* 0x00ff000044447812 */ /* 0x000fe200078ef825 */
[----:B------:R-:W-:Y:S01]  /*18730*/  IMAD.U32 R37, R34, 0x10000, RZ ;  /* 0x0001000022257824 */ /* 0x000fe200078e00ff */
[----:B------:R-:W-:Y:S01]  /*18740*/  LOP3.LUT R85, R85, 0xff0000, R54, 0xf8, !PT ;  /* 0x00ff000055557812 */ /* 0x000fe200078ef836 */
[----:B------:R-:W-:Y:S01]  /*18750*/  IMAD.U32 R131, R131, 0x10000, RZ ;  /* 0x0001000083837824 */ /* 0x000fe200078e00ff */
[----:B------:R-:W-:Y:S01]  /*18760*/  LOP3.LUT R83, R83, 0xff0000, R42, 0xf8, !PT ;  /* 0x00ff000053537812 */ /* 0x000fe200078ef82a */
[----:B------:R-:W-:Y:S01]  /*18770*/  IMAD.U32 R55, R56, 0x10000, RZ ;  /* 0x0001000038377824 */ /* 0x000fe200078e00ff */
[----:B------:R-:W-:Y:S01]  /*18780*/  LOP3.LUT R132, R132, 0xffff, RZ, 0xc0, !PT ;  /* 0x0000ffff84847812 */ /* 0x000fe200078ec0ff */
[----:B------:R-:W-:Y:S01]  /*18790*/  IMAD.SHL.U32 R28, R28, 0x1000000, RZ ;  /* 0x010000001c1c7824 */ /* 0x000fe200078e00ff */
[----:B------:R-:W-:Y:S01]  /*187a0*/  LOP3.LUT R130, R130, 0xffff, RZ, 0xc0, !PT ;  /* 0x0000ffff82827812 */ /* 0x000fe200078ec0ff */
[----:B------:R1:W-:Y:S01]  /*187b0*/  STL [R1+0x24], R147 ;  /* 0x0000249301007387 */ /* 0x0003e20000100800 */
[----:B------:R-:W-:Y:S01]  /*187c0*/  LOP3.LUT R89, R89, R12, RZ, 0xfc, !PT ;  /* 0x0000000c59597212 */ /* 0x000fe200078efcff */
[----:B------:R-:W-:Y:S01]  /*187d0*/  IMAD.SHL.U32 R12, R15, 0x1000000, RZ ;  /* 0x010000000f0c7824 */ /* 0x000fe200078e00ff */
[----:B------:R-:W-:-:S02]  /*187e0*/  LOP3.LUT R33, R33, 0xffff, RZ, 0xc0, !PT ;  /* 0x0000ffff21217812 */ /* 0x000fc400078ec0ff */
[----:B------:R-:W-:Y:S02]  /*187f0*/  LOP3.LUT R16, R77, R16, RZ, 0xfc, !PT ;  /* 0x000000104d107212 */ /* 0x000fe400078efcff */
[----:B------:R-:W-:Y:S02]  /*18800*/  LOP3.LUT R103, R103, R26, RZ, 0xfc, !PT ;  /* 0x0000001a67677212 */ /* 0x000fe400078efcff */
[----:B------:R-:W-:Y:S02]  /*18810*/  LOP3.LUT R32, R32, 0xffff, RZ, 0xc0, !PT ;  /* 0x0000ffff20207812 */ /* 0x000fe400078ec0ff */
[----:B------:R-:W-:Y:S01]  /*18820*/  LOP3.LUT R31, R31, 0xffff, RZ, 0xc0, !PT ;  /* 0x0000ffff1f1f7812 */ /* 0x000fe200078ec0ff */
[----:B------:R-:W-:Y:S01]  /*18830*/  IMAD.U32 R76, R129, 0x10000, RZ ;  /* 0x00010000814c7824 */ /* 0x000fe200078e00ff */
[----:B------:R-:W-:Y:S01]  /*18840*/  PRMT R106, R108, 0x7604, R106 ;  /* 0x000076046c6a7816 */ /* 0x000fe2000000006a */
[----:B------:R-:W-:Y:S01]  /*18850*/  IMAD.U32 R127, R127, 0x10000, RZ ;  /* 0x000100007f7f7824 */ /* 0x000fe200078e00ff */
[----:B------:R-:W-:Y:S01]  /*18860*/  PRMT R62, R91, 0x7604, R78 ;  /* 0x000076045b3e7816 */ /* 0x000fe2000000004e */
[----:B------:R1:W-:Y:S01]  /*18870*/  STL [R1+0x30], R146 ;  /* 0x0000309201007387 */ /* 0x0003e20000100800 */
[----:B------:R-:W-:-:S02]  /*18880*/  LOP3.LUT R128, R128, 0xffff, RZ, 0xc0, !PT ;  /* 0x0000ffff80807812 */ /* 0x000fc400078ec0ff */
[----:B------:R-:W-:Y:S01]  /*18890*/  LOP3.LUT R126, R126, 0xffff, RZ, 0xc0, !PT ;  /* 0x0000ffff7e7e7812 */ /* 0x000fe200078ec0ff */
[----:B------:R-:W-:Y:S01]  /*188a0*/  IMAD.SHL.U32 R29, R29, 0x1000000, RZ ;  /* 0x010000001d1d7824 */ /* 0x000fe200078e00ff */
[----:B------:R-:W-:Y:S01]  /*188b0*/  PRMT R82, R107, 0x7604, R82 ;  /* 0x000076046b527816 */ /* 0x000fe20000000052 */
[----:B------:R1:W-:Y:S01]  /*188c0*/  STL [R1+0x34], R145 ;  /* 0x0000349101007387 */ /* 0x0003e20000100800 */
[----:B------:R-:W-:Y:S02]  /*188d0*/  LOP3.LUT R65, R65, 0xff0000, R52, 0xf8, !PT ;  /* 0x00ff000041417812 */ /* 0x000fe400078ef834 */
[----:B------:R-:W-:Y:S02]  /*188e0*/  LOP3.LUT R123, R123, 0xff0000, R38, 0xf8, !PT ;  /* 0x00ff00007b7b7812 */ /* 0x000fe400078ef826 */
[----:B------:R-:W-:Y:S02]  /*188f0*/  LOP3.LUT R8, R87, R8, RZ, 0xfc, !PT ;  /* 0x0000000857087212 */ /* 0x000fe400078efcff */
[----:B------:R-:W-:Y:S01]  /*18900*/  LOP3.LUT R109, R109, R14, RZ, 0xfc, !PT ;  /* 0x0000000e6d6d7212 */ /* 0x000fe200078efcff */
[----:B------:R-:W-:Y:S01]  /*18910*/  IMAD.SHL.U32 R14, R22, 0x1000000, RZ ;  /* 0x01000000160e7824 */ /* 0x000fe200078e00ff */
[----:B------:R-:W-:-:S02]  /*18920*/  LOP3.LUT R24, R79, R24, RZ, 0xfc, !PT ;  /* 0x000000184f187212 */ /* 0x000fc400078efcff */
[----:B------:R-:W-:Y:S02]  /*18930*/  LOP3.LUT R23, R64, R23, RZ, 0xfc, !PT ;  /* 0x0000001740177212 */ /* 0x000fe400078efcff */
[----:B------:R-:W-:Y:S01]  /*18940*/  LOP3.LUT R63, R63, R20, RZ, 0xfc, !PT ;  /* 0x000000143f3f7212 */ /* 0x000fe200078efcff */
[----:B------:R-:W-:Y:S01]  /*18950*/  IMAD.SHL.U32 R20, R19, 0x1000000, RZ ;  /* 0x0100000013147824 */ /* 0x000fe200078e00ff */
[----:B------:R-:W-:Y:S01]  /*18960*/  LOP3.LUT R67, R67, 0xff0000, R36, 0xf8, !PT ;  /* 0x00ff000043437812 */ /* 0x000fe200078ef824 */
[----:B------:R1:W-:Y:S01]  /*18970*/  STL [R1+0x98], R17 ;  /* 0x0000981101007387 */ /* 0x0003e20000100800 */
        /* <DEDUP_REMOVED lines=10> */
[----:B------:R-:W-:Y:S01]  /*18a20*/  SEL R36, R103, R16, P1 ;  /* 0x0000001067247207 */ /* 0x000fe20000800000 */
[----:B------:R-:W-:Y:S01]  /*18a30*/  IMAD.SHL.U32 R128, R128, 0x1000000, RZ ;  /* 0x0100000080807824 */ /* 0x000fe200078e00ff */
[----:B------:R-:W-:-:S02]  /*18a40*/  LOP3.LUT R106, R106, 0xff0000, R47, 0xf8, !PT ;  /* 0x00ff00006a6a7812 */ /* 0x000fc400078ef82f */
[----:B------:R-:W-:Y:S01]  /*18a50*/  LOP3.LUT R62, R62, 0xff0000, R37, 0xf8, !PT ;  /* 0x00ff00003e3e7812 */ /* 0x000fe200078ef825 */
[----:B------:R-:W-:Y:S01]  /*18a60*/  IMAD.SHL.U32 R37, R126, 0x1000000, RZ ;  /* 0x010000007e257824 */ /* 0x000fe200078e00ff */
[----:B------:R-:W-:Y:S02]  /*18a70*/  SEL R103, R16, R103, P1 ;  /* 0x0000006710677207 */ /* 0x000fe40000800000 */
[----:B------:R-:W-:Y:S02]  /*18a80*/  LOP3.LUT R98, R98, 0xff0000, R131, 0xf8, !PT ;  /* 0x00ff000062627812 */ /* 0x000fe400078ef883 */
[----:B------:R-:W-:Y:S02]  /*18a90*/  LOP3.LUT R90, R90, 0xff0000, R55, 0xf8, !PT ;  /* 0x00ff00005a5a7812 */ /* 0x000fe400078ef837 */
[----:B------:R-:W-:Y:S02]  /*18aa0*/  LOP3.LUT R82, R82, 0xff0000, R49, 0xf8, !PT ;  /* 0x00ff000052527812 */ /* 0x000fe400078ef831 */
[----:B------:R-:W-:-:S02]  /*18ab0*/  LOP3.LUT R12, R65, R12, RZ, 0xfc, !PT ;  /* 0x0000000c410c7212 */ /* 0x000fc400078efcff */
[----:B------:R-:W-:Y:S02]  /*18ac0*/  LOP3.LUT R28, R123, R28, RZ, 0xfc, !PT ;  /* 0x0000001c7b1c7212 */ /* 0x000fe400078efcff */
[----:B------:R-:W-:Y:S02]  /*18ad0*/  SEL R34, R8, R89, P1 ;  /* 0x0000005908227207 */ /* 0x000fe40000800000 */
[----:B------:R-:W-:Y:S02]  /*18ae0*/  SEL R16, R23, R24, P1 ;  /* 0x0000001817107207 */ /* 0x000fe40000800000 */
[----:B------:R-:W-:Y:S02]  /*18af0*/  LOP3.LUT R97, R97, 0xff0000, R76, 0xf8, !PT ;  /* 0x00ff000061617812 */ /* 0x000fe400078ef84c */
[----:B------:R-:W-:Y:S02]  /*18b00*/  LOP3.LUT R96, R96, 0xff0000, R127, 0xf8, !PT ;  /* 0x00ff000060607812 */ /* 0x000fe400078ef87f */
[----:B------:R-:W-:-:S02]  /*18b10*/  SEL R89, R89, R8, P1 ;  /* 0x0000000859597207 */ /* 0x000fc40000800000 */
[----:B------:R-:W-:Y:S02]  /*18b20*/  SEL R23, R24, R23, P1 ;  /* 0x0000001718177207 */ /* 0x000fe40000800000 */
[----:B------:R-:W-:Y:S02]  /*18b30*/  LOP3.LUT R6, R93, R6, RZ, 0xfc, !PT ;  /* 0x000000065d067212 */ /* 0x000fe400078efcff */
[----:B------:R-:W-:Y:S02]  /*18b40*/  LOP3.LUT R14, R81, R14, RZ, 0xfc, !PT ;  /* 0x0000000e510e7212 */ /* 0x000fe400078efcff */
[----:B------:R-:W-:Y:S02]  /*18b50*/  LOP3.LUT R29, R68, R29, RZ, 0xfc, !PT ;  /* 0x0000001d441d7212 */ /* 0x000fe400078efcff */
[----:B------:R-:W-:Y:S02]  /*18b60*/  LOP3.LUT R20, R67, R20, RZ, 0xfc, !PT ;  /* 0x0000001443147212 */ /* 0x000fe400078efcff */
[----:B------:R-:W-:-:S02]  /*18b70*/  SEL R8, R10, R113, P1 ;  /* 0x000000710a087207 */ /* 0x000fc40000800000 */
[----:B------:R-:W-:Y:S02]  /*18b80*/  SEL R24, R83, R18, P1 ;  /* 0x0000001253187207 */ /* 0x000fe40000800000 */
[----:B------:R-:W-:Y:S02]  /*18b90*/  LOP3.LUT R106, R106, R9, RZ, 0xfc, !PT ;  /* 0x000000096a6a7212 */ /* 0x000fe400078efcff */
[----:B------:R-:W-:Y:S02]  /*18ba0*/  SEL R113, R113, R10, P1 ;  /* 0x0000000a71717207 */ /* 0x000fe40000800000 */
[----:B------:R-:W-:Y:S02]  /*18bb0*/  SEL R83, R18, R83, P1 ;  /* 0x0000005312537207 */ /* 0x000fe40000800000 */
[----:B------:R-:W-:Y:S02]  /*18bc0*/  LOP3.LUT R101, R101, R132, RZ, 0xfc, !PT ;  /* 0x0000008465657212 */ /* 0x000fe400078efcff */
[----:B------:R-:W-:-:S02]  /*18bd0*/  LOP3.LUT R98, R98, R35, RZ, 0xfc, !PT ;  /* 0x0000002362627212 */ /* 0x000fc400078efcff */
[----:B------:R-:W-:Y:S02]  /*18be0*/  LOP3.LUT R7, R90, R7, RZ, 0xfc, !PT ;  /* 0x000000075a077212 */ /* 0x000fe400078efcff */
[----:B------:R-:W-:Y:S02]  /*18bf0*/  LOP3.LUT R9, R82, R33, RZ, 0xfc, !PT ;  /* 0x0000002152097212 */ /* 0x000fe400078efcff */
[----:B------:R-:W-:Y:S02]  /*18c00*/  LOP3.LUT R11, R66, R11, RZ, 0xfc, !PT ;  /* 0x0000000b420b7212 */ /* 0x000fe400078efcff */
[----:B------:R-:W-:Y:S02]  /*18c10*/  LOP3.LUT R62, R62, R31, RZ, 0xfc, !PT ;  /* 0x0000001f3e3e7212 */ /* 0x000fe400078efcff */
[----:B------:R-:W-:Y:S02]  /*18c20*/  SEL R10, R12, R111, P1 ;  /* 0x0000006f0c0a7207 */ /* 0x000fe40000800000 */
[----:B------:R-:W-:Y:S01]  /*18c30*/  SEL R18, R63, R28, P1 ;  /* 0x0000001c3f127207 */ /* 0x000fe20000800000 */
[----:B------:R-:W-:Y:S01]  /*18c40*/  ULEA UR10, UR5, UR36, 0x3 ;  /* 0x00000024050a7291 */ /* 0x000fe2000f8e183f */
[----:B------:R-:W-:-:S02]  /*18c50*/  LOP3.LUT R97, R97, R128, RZ, 0xfc, !PT ;  /* 0x0000008061617212 */ /* 0x000fc400078efcff */
[----:B------:R-:W-:Y:S02]  /*18c60*/  LOP3.LUT R96, R96, R37, RZ, 0xfc, !PT ;  /* 0x0000002560607212 */ /* 0x000fe400078efcff */
[----:B------:R-:W-:Y:S02]  /*18c70*/  SEL R111, R111, R12, P1 ;  /* 0x0000000c6f6f7207 */ /* 0x000fe40000800000 */
[----:B------:R-:W-:Y:S02]  /*18c80*/  SEL R63, R28, R63, P1 ;  /* 0x0000003f1c3f7207 */ /* 0x000fe40000800000 */
[----:B------:R-:W-:Y:S02]  /*18c90*/  SEL R30, R6, R95, P1 ;  /* 0x0000005f061e7207 */ /* 0x000fe40000800000 */
[----:B------:R-:W-:Y:S02]  /*18ca0*/  SEL R12, R14, R109, P1 ;  /* 0x0000006d0e0c7207 */ /* 0x000fe40000800000 */
[----:B------:R-:W-:-:S02]  /*18cb0*/  SEL R28, R20, R29, P1 ;  /* 0x0000001d141c7207 */ /* 0x000fc40000800000 */
[----:B------:R-:W-:Y:S02]  /*18cc0*/  SEL R95, R95, R6, P1 ;  /* 0x000000065f5f7207 */ /* 0x000fe40000800000 */
        /* <DEDUP_REMOVED lines=14> */
[----:B------:R-:W-:Y:S01]  /*18db0*/  SHF.L.U32 R13, R120, 0x1f, RZ ;  /* 0x0000001f780d7819 */ /* 0x000fe200000006ff */
[----:B------:R1:W2:Y:S03]  /*18dc0*/  SHFL.IDX PT, R22, R22, R3, 0x1c1f ;  /* 0x001c1f0316167589 */ /* 0x0002a600000e0000 */
[----:B------:R1:W3:Y:S01]  /*18dd0*/  SYNCS.PHASECHK.TRANS64.TRYWAIT P3, [UR10+0x4d000], R13 ;  /* 0x04d0000dff0075a7 */ /* 0x0002e2000806014a */
[----:B------:R1:W4:Y:S01]  /*18de0*/  SHFL.IDX PT, R101, R101, R0, 0x1c1f ;  /* 0x001c1f0065657589 */ /* 0x00032200000e0000 */
[----:B------:R-:W-:-:S03]  /*18df0*/  FMUL R216, R216, R144 ;  /* 0x00000090d8d87220 */ /* 0x000fc60000400000 */
[----:B------:R1:W1:Y:S01]  /*18e00*/  SHFL.IDX PT, R27, R26, R3, 0x1c1f ;  /* 0x001c1f031a1b7589 */ /* 0x00026200000e0000 */
        /* <DEDUP_REMOVED lines=68> */
[----:B--234-:R-:W-:Y:S06]  /*19250*/  @!P0 BRA `(.L_x_39) ;  /* 0x0000000000048947 */ /* 0x01cfec0003800000 */
[----:B------:R-:W-:Y:S01]  /*19260*/  BPT.TRAP 0x1 ;  /* 0x000000040000795c */ /* 0x000fe20000300000 */
.L_x_39:
[----:B------:R-:W-:Y:S05]  /*19270*/  @P3 BRA `(.L_x_40) ;  /* 0x0000000000083947 */ /* 0x000fea0003800000 */
[----:B------:R-:W2:Y:S02]  /*19280*/  SYNCS.PHASECHK.TRANS64.TRYWAIT P3, [UR10+0x4d000], R13 ;  /* 0x04d0000dff0075a7 */ /* 0x000ea4000806014a */
[----:B--2---:R-:W-:Y:S05]  /*19290*/  @!P3 BRA `(.L_x_41) ;  /* 0x00000060007cb947 */ /* 0x004fea0003800000 */
.L_x_40:
[----:B------:R-:W2:Y:S04]  /*192a0*/  LDL R19, [R1+0xa0] ;  /* 0x0000a00001137983 */ /* 0x000ea80000100800 */
[----:B-1----:R-:W3:Y:S04]  /*192b0*/  LDL R17, [R1+0x9c] ;  /* 0x00009c0001117983 */ /* 0x002ee80000100800 */
[----:B------:R-:W4:Y:S04]  /*192c0*/  LDL.LU.64 R116, [R1+0x40] ;  /* 0x0000400001747983 */ /* 0x000f280000300a00 */
[----:B------:R-:W4:Y:S04]  /*192d0*/  LDL.LU.64 R118, [R1+0x48] ;  /* 0x0000480001767983 */ /* 0x000f280000300a00 */
[----:B------:R-:W4:Y:S04]  /*192e0*/  LDL.LU.64 R120, [R1+0x50] ;  /* 0x0000500001787983 */ /* 0x000f280000300a00 */
[----:B------:R-:W4:Y:S04]  /*192f0*/  LDL.LU.64 R122, [R1+0x58] ;  /* 0x00005800017a7983 */ /* 0x000f280000300a00 */
[----:B------:R-:W4:Y:S04]  /*19300*/  LDL.LU.64 R124, [R1+0x60] ;  /* 0x00006000017c7983 */ /* 0x000f280000300a00 */
[----:B------:R-:W4:Y:S04]  /*19310*/  LDL.LU.64 R126, [R1+0x68] ;  /* 0x00006800017e7983 */ /* 0x000f280000300a00 */
[----:B------:R-:W4:Y:S04]  /*19320*/  LDL.LU.64 R128, [R1+0x70] ;  /* 0x0000700001807983 */ /* 0x000f280000300a00 */
[----:B------:R-:W4:Y:S04]  /*19330*/  LDL.LU.64 R130, [R1+0x78] ;  /* 0x0000780001827983 */ /* 0x000f280000300a00 */
[----:B------:R-:W5:Y:S04]  /*19340*/  LDL.LU.64 R44, [R1] ;  /* 0x00000000012c7983 */ /* 0x000f680000300a00 */
[----:B------:R-:W5:Y:S04]  /*19350*/  LDL.LU.64 R46, [R1+0x8] ;  /* 0x00000800012e7983 */ /* 0x000f680000300a00 */
[----:B------:R-:W5:Y:S04]  /*19360*/  LDL.LU.64 R48, [R1+0x10] ;  /* 0x0000100001307983 */ /* 0x000f680000300a00 */
[----:B------:R-:W5:Y:S04]  /*19370*/  LDL.LU.64 R50, [R1+0x18] ;  /* 0x0000180001327983 */ /* 0x000f680000300a00 */
[----:B------:R-:W5:Y:S04]  /*19380*/  LDL.LU.64 R52, [R1+0x20] ;  /* 0x0000200001347983 */ /* 0x000f680000300a00 */
[----:B------:R-:W5:Y:S04]  /*19390*/  LDL.LU.64 R54, [R1+0x28] ;  /* 0x0000280001367983 */ /* 0x000f680000300a00 */
[----:B------:R-:W5:Y:S04]  /*193a0*/  LDL.LU.64 R56, [R1+0x30] ;  /* 0x0000300001387983 */ /* 0x000f680000300a00 */
[----:B------:R-:W5:Y:S01]  /*193b0*/  LDL.LU.64 R58, [R1+0x38] ;  /* 0x00003800013a7983 */ /* 0x000f620000300a00 */
        /* <DEDUP_REMOVED lines=10> */
[-C--:B--2---:R-:W-:Y:S02]  /*19460*/  PRMT R26, R27, R19.reuse, R38 ;  /* 0x000000131b1a7216 */ /* 0x084fe40000000026 */
[----:B------:R-:W-:-:S02]  /*19470*/  PRMT R24, R22, R19, R101 ;  /* 0x0000001316187216 */ /* 0x000fc40000000065 */
[-C--:B---3--:R-:W-:Y:S02]  /*19480*/  PRMT R25, R22, R17.reuse, R101 ;  /* 0x0000001116197216 */ /* 0x088fe40000000065 */
[----:B------:R-:W-:-:S04]  /*19490*/  PRMT R27, R27, R17, R38 ;  /* 0x000000111b1b7216 */ /* 0x000fc80000000026 */
[----:B----4-:R-:W-:-:S06]  /*194a0*/  WARPGROUP.ARRIVE ;  /* 0x00000000000079c5 */ /* 0x010fcc0000000000 */
[----:B------:R-:W-:Y:S01]  /*194b0*/  QGMMA.64x32x32.F32.E4M3.E4M3 R116, R24, gdesc[UR8], R116, gsb0 ;  /* 0x0060000818747df3 */ /* 0x000fe20008000874 */
[----:B------:R-:W-:Y:S02]  /*194c0*/  UMOV UR11, 0x40000040 ;  /* 0x40000040000b7882 */ /* 0x000fe40000000000 */
[----:B------:R-:W-:Y:S02]  /*194d0*/  WARPGROUP.DEPBAR.LE gsb0, 0x0 ;  /* 0x00008000000079c5 */ /* 0x000fe40000010000 */
[----:B-----5:R-:W-:-:S06]  /*194e0*/  WARPGROUP.ARRIVE ;  /* 0x00000000000079c5 */ /* 0x020fcc0000000000 */
        /* <DEDUP_REMOVED lines=29> */
[C-C-:B------:R-:W-:Y:S02]  /*196c0*/  PRMT R24, R30.reuse, R19, R95.reuse ;  /* 0x000000131e187216 */ /* 0x140fe4000000005f */
[----:B------:R-:W-:Y:S02]  /*196d0*/  PRMT R25, R30, R17, R95 ;  /* 0x000000111e197216 */ /* 0x000fe4000000005f */
[C-C-:B------:R-:W-:Y:S02]  /*196e0*/  PRMT R26, R6.reuse, R19, R73.reuse ;  /* 0x00000013061a7216 */ /* 0x140fe40000000049 */
[----:B------:R-:W-:-:S04]  /*196f0*/  PRMT R27, R6, R17, R73 ;  /* 0x00000011061b7216 */ /* 0x000fc80000000049 */
        /* <DEDUP_REMOVED lines=276> */
[----:B-1----:R-:W-:Y:S05]  /*1a840*/  @!P0 BRA `(.L_x_42) ;  /* 0x0000000000048947 */ /* 0x002fea0003800000 */
[----:B------:R-:W-:Y:S01]  /*1a850*/  BPT.TRAP 0x1 ;  /* 0x000000040000795c */ /* 0x000fe20000300000 */
.L_x_42:
[----:B------:R-:W-:-:S04]  /*1a860*/  ULEA UR10, UR4, UR36, 0x3 ;  /* 0x00000024040a7291 */ /* 0x000fc8000f8e183f */
[----:B------:R-:W-:-:S04]  /*1a870*/  UIADD3 UR10, UR10, 0x4d028, URZ ;  /* 0x0004d0280a0a7890 */ /* 0x000fc8000fffe03f */
[----:B------:R-:W-:-:S09]  /*1a880*/  UPRMT UR10, URZ, 0x654, UR10 ;  /* 0x000006543f0a7896 */ /* 0x000fd2000800000a */
[----:B------:R-:W-:Y:S01]  /*1a890*/  SYNCS.ARRIVE.TRANS64.RED.A1T0 RZ, [UR10], RZ ;  /* 0x000000ffffff79a7 */ /* 0x000fe2000810040a */
[----:B------:R-:W-:Y:S05]  /*1a8a0*/  @P2 BRA `(.L_x_43) ;  /* 0x0000000000042947 */ /* 0x000fea0003800000 */
[----:B------:R-:W-:Y:S01]  /*1a8b0*/  BPT.TRAP 0x1 ;  /* 0x000000040000795c */ /* 0x000fe20000300000 */
.L_x_43:
[----:B------:R-:W-:-:S04]  /*1a8c0*/  UIADD3 UR4, UR4, 0x1, URZ ;  /* 0x0000000104047890 */ /* 0x000fc8000fffe03f */
[----:B------:R-:W-:-:S04]  /*1a8d0*/  UISETP.NE.AND UP0, UPT, UR4, 0x5, UPT ;  /* 0x000000050400788c */ /* 0x000fc8000bf05270 */
[----:B------:R-:W-:Y:S01]  /*1a8e0*/  USEL UR10, UR4, URZ, UP0 ;  /* 0x0000003f040a7287 */ /* 0x000fe20008000000 */
[----:B------:R-:W-:Y:S11]  /*1a8f0*/  @!P0 BRA `(.L_x_44) ;  /* 0x0000000000048947 */ /* 0x000ff60003800000 */
[----:B------:R-:W-:Y:S01]  /*1a900*/  BPT.TRAP 0x1 ;  /* 0x000000040000795c */ /* 0x000fe20000300000 */
.L_x_44:
[----:B------:R-:W-:-:S04]  /*1a910*/  ULEA UR4, UR10, UR36, 0x3 ;  /* 0x000000240a047291 */ /* 0x000fc8000f8e183f */
[----:B------:R-:W-:-:S04]  /*1a920*/  UIADD3 UR4, UR4, 0x4d028, URZ ;  /* 0x0004d02804047890 */ /* 0x000fc8000fffe03f */
[----:B------:R-:W-:-:S09]  /*1a930*/  UPRMT UR4, URZ, 0x654, UR4 ;  /* 0x000006543f047896 */ /* 0x000fd20008000004 */
[----:B------:R-:W-:Y:S01]  /*1a940*/  SYNCS.ARRIVE.TRANS64.RED.A1T0 RZ, [UR4], RZ ;  /* 0x000000ffffff79a7 */ /* 0x000fe20008100404 */
[----:B------:R-:W-:Y:S05]  /*1a950*/  @P2 BRA `(.L_x_45) ;  /* 0x0000000000042947 */ /* 0x000fea0003800000 */
[----:B------:R-:W-:Y:S01]  /*1a960*/  BPT.TRAP 0x1 ;  /* 0x000000040000795c */ /* 0x000fe20000300000 */
.L_x_45:
[----:B------:R-:W2:Y:S04]  /*1a970*/  LDL.LU R6, [R1+0x8c] ;  /* 0x00008c0001067983 */ /* 0x000ea80000300800 */
[----:B------:R-:W3:Y:S01]  /*1a980*/  LDL.LU R7, [R1+0x90] ;  /* 0x0000900001077983 */ /* 0x000ee20000300800 */
[----:B------:R-:W-:Y:S01]  /*1a990*/  UIADD3 UR5, UR5, 0x1, URZ ;  /* 0x0000000105057890 */ /* 0x000fe2000fffe03f */
[----:B------:R-:W-:Y:S01]  /*1a9a0*/  VIADD R2, R2, 0x100 ;  /* 0x0000010002027836 */ /* 0x000fe20000000000 */
[----:B------:R-:W-:Y:S01]  /*1a9b0*/  UIADD3 UR4, UR10, 0x1, URZ ;  /* 0x000000010a047890 */ /* 0x000fe2000fffe03f */
[----:B------:R-:W-:Y:S01]  /*1a9c0*/  STL [R1+0x80], R5 ;  /* 0x0000800501007387 */ /* 0x000fe20000100800 */
[----:B------:R-:W-:Y:S02]  /*1a9d0*/  UISETP.NE.AND UP1, UPT, UR5, 0x5, UPT ;  /* 0x000000050500788c */ /* 0x000fe4000bf25270 */
[----:B------:R-:W-:Y:S01]  /*1a9e0*/  UISETP.NE.AND UP0, UPT, UR4, 0x5, UPT ;  /* 0x000000050400788c */ /* 0x000fe2000bf05270 */
[----:B------:R-:W-:Y:S01]  /*1a9f0*/  STL [R1+0x88], R4 ;  /* 0x0000880401007387 */ /* 0x000fe20000100800 */
[----:B------:R-:W-:-:S02]  /*1aa00*/  USEL UR10, URZ, 0x1, UP1 ;  /* 0x000000013f0a7887 */ /* 0x000fc40008800000 */
[----:B------:R-:W-:Y:S02]  /*1aa10*/  USEL UR4, UR4, URZ, UP0 ;  /* 0x0000003f04047287 */ /* 0x000fe40008000000 */
[----:B------:R-:W-:Y:S01]  /*1aa20*/  USEL UR5, UR5, URZ, UP1 ;  /* 0x0000003f05057287 */ /* 0x000fe20008800000 */
[C---:B--2---:R-:W-:Y:S01]  /*1aa30*/  ISETP.GT.AND P3, PT, R6.reuse, 0x1, PT ;  /* 0x000000010600780c */ /* 0x044fe20003f64270 */
[----:B------:R-:W-:-:S05]  /*1aa40*/  VIADD R6, R6, 0xffffffff ;  /* 0xffffffff06067836 */ /* 0x000fca0000000000 */
[----:B------:R3:W-:Y:S02]  /*1aa50*/  STL [R1+0x8c], R6 ;  /* 0x00008c0601007387 */ /* 0x0007e40000100800 */
[----:B---3--:R-:W-:-:S05]  /*1aa60*/  LOP3.LUT R6, R7, UR10, RZ, 0x3c, !PT ;  /* 0x0000000a07067c12 */ /* 0x008fca000f8e3cff */
[----:B------:R-:W-:Y:S05]  /*1aa70*/  @P3 BRA `(.L_x_46) ;  /* 0xffffff6c00883947 */ /* 0x000fea000383ffff */
.L_x_35:
[----:B------:R-:W3:Y:S04]  /*1aa80*/  LDL.LU R8, [R1+0x98] ;  /* 0x0000980001087983 */ /* 0x000ee80000300800 */
[----:B------:R-:W4:Y:S01]  /*1aa90*/  LDL.LU R7, [R1+0x94] ;  /* 0x0000940001077983 */ /* 0x000f220000300800 */
[----:B------:R-:W-:Y:S01]  /*1aaa0*/  BSSY B0, `(.L_x_47) ;  /* 0x0000025000007945 */ /* 0x000fe20003800000 */
[----:B------:R-:W-:Y:S02]  /*1aab0*/  IMAD.MOV.U32 R6, RZ, RZ, 0x7f800000 ;  /* 0x7f800000ff067424 */ /* 0x000fe400078e00ff */
[----:B-1----:R-:W-:Y:S01]  /*1aac0*/  IMAD.MOV.U32 R10, RZ, RZ, 0x3f800000 ;  /* 0x3f800000ff0a7424 */ /* 0x002fe200078e00ff */
[----:B---3--:R-:W1:Y:S04]  /*1aad0*/  SHFL.BFLY PT, R0, R8, 0x1, 0x1f ;  /* 0x0c201f0008007f89 */ /* 0x008e6800000e0000 */
[----:B----4-:R-:W3:Y:S01]  /*1aae0*/  SHFL.BFLY PT, R2, R7, 0x1, 0x1f ;  /* 0x0c201f0007027f89 */ /* 0x010ee200000e0000 */
[----:B-1----:R-:W-:Y:S01]  /*1aaf0*/  FADD R0, R0, R8 ;  /* 0x0000000800007221 */ /* 0x002fe20000000000 */
[----:B---3--:R-:W-:-:S04]  /*1ab00*/  FADD R16, R2, R7 ;  /* 0x0000000702107221 */ /* 0x008fc80000000000 */
[----:B------:R-:W1:Y:S01]  /*1ab10*/  SHFL.BFLY PT, R3, R0, 0x2, 0x1f ;  /* 0x0c401f0000037f89 */ /* 0x000e6200000e0000 */
[----:B------:R-:W-:Y:S02]  /*1ab20*/  IMAD.MOV.U32 R2, RZ, RZ, 0x3f800000 ;  /* 0x3f800000ff027424 */ /* 0x000fe400078e00ff */
[----:B------:R-:W-:Y:S01]  /*1ab30*/  IMAD.MOV.U32 R7, RZ, RZ, 0x7f800000 ;  /* 0x7f800000ff077424 */ /* 0x000fe200078e00ff */
[----:B------:R-:W3:Y:S01]  /*1ab40*/  SHFL.BFLY PT, R17, R16, 0x2, 0x1f ;  /* 0x0c401f0010117f89 */ /* 0x000ee200000e0000 */
[C---:B-1----:R-:W-:Y:S01]  /*1ab50*/  FSETP.NE.AND P0, PT, R0.reuse, -R3, PT ;  /* 0x800000030000720b */ /* 0x042fe20003f05000 */
[----:B------:R-:W-:Y:S01]  /*1ab60*/  FADD R8, R0, R3 ;  /* 0x0000000300087221 */ /* 0x000fe20000000000 */
[----:B---3--:R-:W-:-:S11]  /*1ab70*/  FADD R9, R16, R17 ;  /* 0x0000001110097221 */ /* 0x008fd60000000000 */
[----:B------:R-:W-:Y:S05]  /*1ab80*/  @!P0 BRA `(.L_x_48) ;  /* 0x0000000000588947 */ /* 0x000fea0003800000 */
[----:B------:R-:W-:Y:S01]  /*1ab90*/  VIADD R0, R8, 0x1800000 ;  /* 0x0180000008007836 */ /* 0x000fe20000000000 */
[----:B------:R-:W-:Y:S04]  /*1aba0*/  BSSY B1, `(.L_x_49) ;  /* 0x000000d000017945 */ /* 0x000fe80003800000 */
[----:B------:R-:W-:-:S04]  /*1abb0*/  LOP3.LUT R0, R0, 0x7f800000, RZ, 0xc0, !PT ;  /* 0x7f80000000007812 */ /* 0x000fc800078ec0ff */
[----:B------:R-:W-:-:S13]  /*1abc0*/  ISETP.GT.U32.AND P0, PT, R0, 0x1ffffff, PT ;  /* 0x01ffffff0000780c */ /* 0x000fda0003f04070 */
[----:B------:R-:W-:Y:S05]  /*1abd0*/  @P0 BRA `(.L_x_50) ;  /* 0x0000000000140947 */ /* 0x000fea0003800000 */
[----:B------:R-:W-:Y:S01]  /*1abe0*/  IMAD.MOV.U32 R2, RZ, RZ, R8 ;  /* 0x000000ffff027224 */ /* 0x000fe200078e0008 */
[----:B------:R-:W-:-:S07]  /*1abf0*/  MOV R15, 0x1ac10 ;  /* 0x0001ac10000f7802 */ /* 0x000fce0000000f00 */
[----:B--2---:R-:W-:Y:S05]  /*1ac00*/  CALL.REL.NOINC `($__internal_0_$__cuda_sm20_rcp_rn_f32_slowpath) ;  /* 0x0000004800c87944 */ /* 0x004fea0003c00000 */
[----:B------:R-:W-:Y:S01]  /*1ac10*/  IMAD.MOV.U32 R2, RZ, RZ, R0 ;  /* 0x000000ffff027224 */ /* 0x000fe200078e0000 */
[----:B------:R-:W-:Y:S06]  /*1ac20*/  BRA `(.L_x_51) ;  /* 0x0000000000107947 */ /* 0x000fec0003800000 */
.L_x_50:
[----:B------:R-:W1:Y:S02]  /*1ac30*/  MUFU.RCP R3, R8 ;  /* 0x0000000800037308 */ /* 0x000e640000001000 */
[----:B-1----:R-:W-:-:S04]  /*1ac40*/  FFMA R0, R8, R3, -1 ;  /* 0xbf80000008007423 */ /* 0x002fc80000000003 */
[----:B------:R-:W-:-:S04]  /*1ac50*/  FADD.FTZ R0, -R0, -RZ ;  /* 0x800000ff00007221 */ /* 0x000fc80000010100 */
[----:B------:R-:W-:-:S07]  /*1ac60*/  FFMA R2, R3, R0, R3 ;  /* 0x0000000003027223 */ /* 0x000fce0000000003 */
.L_x_51:
[----:B------:R-:W-:Y:S05]  /*1ac70*/  BSYNC B1 ;  /* 0x0000000000017941 */ /* 0x000fea0003800000 */
.L_x_49:
[----:B------:R-:W-:Y:S01]  /*1ac80*/  FSETP.GEU.AND P0, PT, |R8|, 1.175494350822287508e-38, PT ;  /* 0x008000000800780b */ /* 0x000fe20003f0e200 */
[----:B------:R-:W-:-:S12]  /*1ac90*/  ULDC UR4, c[0x0][0x600] ;  /* 0x0001800000047ab9 */ /* 0x000fd80000000800 */
[----:B------:R-:W-:-:S04]  /*1aca0*/  @!P0 FMUL R8, R8, 16777216 ;  /* 0x4b80000008088820 */ /* 0x000fc80000400000 */
[----:B------:R-:W1:Y:S02]  /*1acb0*/  MUFU.LG2 R0, R8 ;  /* 0x0000000800007308 */ /* 0x000e640000000c00 */
[----:B-1----:R-:W-:-:S04]  /*1acc0*/  @!P0 FADD R0, R0, -24 ;  /* 0xc1c0000000008421 */ /* 0x002fc80000000000 */
[----:B------:R-:W-:-:S04]  /*1acd0*/  FMUL R7, R0, 0.69314718246459960938 ;  /* 0x3f31721800077820 */ /* 0x000fc80000400000 */
[----:B------:R-:W-:-:S07]  /*1ace0*/  FFMA R7, R4, UR4, R7 ;  /* 0x0000000404077c23 */ /* 0x000fce0008000007 */
.L_x_48:
[----:B------:R-:W-:Y:S05]  /*1acf0*/  BSYNC B0 ;  /* 0x0000000000007941 */ /* 0x000fea0003800000 */
.L_x_47:
[----:B------:R-:W3:Y:S01]  /*1ad00*/  LDL.LU R24, [R1+0x40] ;  /* 0x0000400001187983 */ /* 0x000ee20000300800 */
[----:B------:R-:W-:-:S03]  /*1ad10*/  ULDC UR4, c[0x0][0x608] ;  /* 0x0001820000047ab9 */ /* 0x000fc60000000800 */
[----:B------:R-:W4:Y:S04]  /*1ad20*/  LDL.LU R23, [R1+0x44] ;  /* 0x0000440001177983 */ /* 0x000f280000300800 */
[----:B------:R-:W5:Y:S04]  /*1ad30*/  LDL.LU R18, [R1+0x50] ;  /* 0x0000500001127983 */ /* 0x000f680000300800 */
[----:B------:R-:W2:Y:S04]  /*1ad40*/  LDL.LU R19, [R1+0x54] ;  /* 0x0000540001137983 */ /* 0x000ea80000300800 */
[----:B------:R-:W2:Y:S04]  /*1ad50*/  LDL.LU R22, [R1+0x60] ;  /* 0x0000600001167983 */ /* 0x000ea80000300800 */
[----:B------:R-:W2:Y:S04]  /*1ad60*/  LDL.LU R21, [R1+0x64] ;  /* 0x0000640001157983 */ /* 0x000ea80000300800 */
[----:B------:R-:W2:Y:S04]  /*1ad70*/  LDL.LU R20, [R1+0x70] ;  /* 0x0000700001147983 */ /* 0x000ea80000300800 */
[----:B------:R-:W2:Y:S04]  /*1ad80*/  LDL.LU R15, [R1+0x74] ;  /* 0x00007400010f7983 */ /* 0x000ea80000300800 */
[----:B------:R-:W2:Y:S04]  /*1ad90*/  LDL.LU R14, [R1] ;  /* 0x00000000010e7983 */ /* 0x000ea80000300800 */
[----:B------:R-:W2:Y:S04]  /*1ada0*/  LDL.LU R13, [R1+0x4] ;  /* 0x00000400010d7983 */ /* 0x000ea80000300800 */
[----:B------:R-:W2:Y:S04]  /*1adb0*/  LDL.LU R12, [R1+0x10] ;  /* 0x00001000010c7983 */ /* 0x000ea80000300800 */
[----:B------:R-:W2:Y:S04]  /*1adc0*/  LDL.LU R11, [R1+0x14] ;  /* 0x00001400010b7983 */ /* 0x000ea80000300800 */
[----:B------:R-:W2:Y:S04]  /*1add0*/  LDL.LU R8, [R1+0x20] ;  /* 0x0000200001087983 */ /* 0x000ea80000300800 */
[----:B------:R-:W2:Y:S04]  /*1ade0*/  LDL.LU R4, [R1+0x24] ;  /* 0x0000240001047983 */ /* 0x000ea80000300800 */
[----:B------:R-:W2:Y:S04]  /*1adf0*/  LDL.LU R3, [R1+0x30] ;  /* 0x0000300001037983 */ /* 0x000ea80000300800 */
[----:B------:R-:W2:Y:S01]  /*1ae00*/  LDL.LU R0, [R1+0x34] ;  /* 0x0000340001007983 */ /* 0x000ea20000300800 */
[----:B------:R-:W-:Y:S01]  /*1ae10*/  FSETP.NE.AND P0, PT, R16, -R17, PT ;  /* 0x800000111000720b */ /* 0x000fe20003f05000 */
[----:B------:R-:W-:Y:S01]  /*1ae20*/  FMUL R2, R2, UR4 ;  /* 0x0000000402027c20 */ /* 0x000fe20008400000 */
[----:B------:R-:W-:Y:S03]  /*1ae30*/  BSSY B0, `(.L_x_52) ;  /* 0x0000050000007945 */ /* 0x000fe60003800000 */
        /* <DEDUP_REMOVED lines=40> */
[-C--:B---3--:R-:W-:Y:S01]  /*1b0c0*/  FMUL R16, R24, R2.reuse ;  /* 0x0000000218107220 */ /* 0x088fe20000400000 */
[-C--:B----4-:R-:W-:Y:S01]  /*1b0d0*/  FMUL R17, R23, R2.reuse ;  /* 0x0000000217117220 */ /* 0x090fe20000400000 */
[-C--:B-----5:R-:W-:Y:S01]  /*1b0e0*/  FMUL R18, R18, R2.reuse ;  /* 0x0000000212127220 */ /* 0x0a0fe20000400000 */
        /* <DEDUP_REMOVED lines=13> */
[----:B------:R-:W-:Y:S06]  /*1b1c0*/  @!P0 BRA `(.L_x_53) ;  /* 0x0000000000588947 */ /* 0x000fec0003800000 */
[----:B------:R-:W-:Y:S01]  /*1b1d0*/  VIADD R0, R9, 0x1800000 ;  /* 0x0180000009007836 */ /* 0x000fe20000000000 */
[----:B------:R-:W-:Y:S04]  /*1b1e0*/  BSSY B1, `(.L_x_54) ;  /* 0x000000d000017945 */ /* 0x000fe80003800000 */
[----:B------:R-:W-:-:S04]  /*1b1f0*/  LOP3.LUT R0, R0, 0x7f800000, RZ, 0xc0, !PT ;  /* 0x7f80000000007812 */ /* 0x000fc800078ec0ff */
[----:B------:R-:W-:-:S13]  /*1b200*/  ISETP.GT.U32.AND P0, PT, R0, 0x1ffffff, PT ;  /* 0x01ffffff0000780c */ /* 0x000fda0003f04070 */
[----:B------:R-:W-:Y:S05]  /*1b210*/  @P0 BRA `(.L_x_55) ;  /* 0x0000000000140947 */ /* 0x000fea0003800000 */
[----:B------:R-:W-:Y:S01]  /*1b220*/  IMAD.MOV.U32 R2, RZ, RZ, R9 ;  /* 0x000000ffff027224 */ /* 0x000fe200078e0009 */
[----:B------:R-:W-:-:S07]  /*1b230*/  MOV R15, 0x1b250 ;  /* 0x0001b250000f7802 */ /* 0x000fce0000000f00 */
[----:B------:R-:W-:Y:S05]  /*1b240*/  CALL.REL.NOINC `($__internal_0_$__cuda_sm20_rcp_rn_f32_slowpath) ;  /* 0x0000004400387944 */ /* 0x000fea0003c00000 */
[----:B------:R-:W-:Y:S01]  /*1b250*/  IMAD.MOV.U32 R10, RZ, RZ, R0 ;  /* 0x000000ffff0a7224 */ /* 0x000fe200078e0000 */
[----:B------:R-:W-:Y:S06]  /*1b260*/  BRA `(.L_x_56) ;  /* 0x0000000000107947 */ /* 0x000fec0003800000 */
.L_x_55:
[----:B------:R-:W1:Y:S02]  /*1b270*/  MUFU.RCP R10, R9 ;  /* 0x00000009000a7308 */ /* 0x000e640000001000 */
[----:B-1----:R-:W-:-:S04]  /*1b280*/  FFMA R0, R9, R10, -1 ;  /* 0xbf80000009007423 */ /* 0x002fc8000000000a */
[----:B------:R-:W-:-:S04]  /*1b290*/  FADD.FTZ R3, -R0, -RZ ;  /* 0x800000ff00037221 */ /* 0x000fc80000010100 */
[----:B------:R-:W-:-:S07]  /*1b2a0*/  FFMA R10, R10, R3, R10 ;  /* 0x000000030a0a7223 */ /* 0x000fce000000000a */
.L_x_56:
[----:B------:R-:W-:Y:S05]  /*1b2b0*/  BSYNC B1 ;  /* 0x0000000000017941 */ /* 0x000fea0003800000 */
.L_x_54:
[----:B------:R-:W-:Y:S01]  /*1b2c0*/  FSETP.GEU.AND P0, PT, |R9|, 1.175494350822287508e-38, PT ;  /* 0x008000000900780b */ /* 0x000fe20003f0e200 */
[----:B------:R-:W-:-:S12]  /*1b2d0*/  ULDC UR4, c[0x0][0x600] ;  /* 0x0001800000047ab9 */ /* 0x000fd80000000800 */
[----:B------:R-:W-:-:S04]  /*1b2e0*/  @!P0 FMUL R9, R9, 16777216 ;  /* 0x4b80000009098820 */ /* 0x000fc80000400000 */
[----:B------:R-:W1:Y:S02]  /*1b2f0*/  MUFU.LG2 R0, R9 ;  /* 0x0000000900007308 */ /* 0x000e640000000c00 */
[----:B-1----:R-:W-:-:S04]  /*1b300*/  @!P0 FADD R0, R0, -24 ;  /* 0xc1c0000000008421 */ /* 0x002fc80000000000 */
[----:B------:R-:W-:-:S04]  /*1b310*/  FMUL R0, R0, 0.69314718246459960938 ;  /* 0x3f31721800007820 */ /* 0x000fc80000400000 */
[----:B------:R-:W-:-:S07]  /*1b320*/  FFMA R6, R5, UR4, R0 ;  /* 0x0000000405067c23 */ /* 0x000fce0008000000 */
.L_x_53:
[----:B------:R-:W-:Y:S05]  /*1b330*/  BSYNC B0 ;  /* 0x0000000000007941 */ /* 0x000fea0003800000 */
.L_x_52:
[----:B------:R-:W2:Y:S01]  /*1b340*/  LDL.LU R35, [R1+0x48] ;  /* 0x0000480001237983 */ /* 0x000ea20000300800 */
[----:B------:R-:W-:Y:S01]  /*1b350*/  UISETP.NE.AND UP0, UPT, UR37, 0x1, UPT ;  /* 0x000000012500788c */ /* 0x000fe2000bf05270 */
[----:B------:R-:W-:Y:S02]  /*1b360*/  ULDC UR5, c[0x0][0x608] ;  /* 0x0001820000057ab9 */ /* 0x000fe40000000800 */
[----:B------:R-:W3:Y:S04]  /*1b370*/  LDL.LU R0, [R1+0x4c] ;  /* 0x00004c0001007983 */ /* 0x000ee80000300800 */
[----:B------:R-:W4:Y:S04]  /*1b380*/  LDL.LU R34, [R1+0x58] ;  /* 0x0000580001227983 */ /* 0x000f280000300800 */
[----:B------:R-:W5:Y:S04]  /*1b390*/  LDL.LU R21, [R1+0x5c] ;  /* 0x00005c0001157983 */ /* 0x000f680000300800 */
        /* <DEDUP_REMOVED lines=11> */
[----:B------:R-:W5:Y:S01]  /*1b450*/  LDL.LU R2, [R1+0x3c] ;  /* 0x00003c0001027983 */ /* 0x000f620000300800 */
[----:B------:R-:W-:Y:S01]  /*1b460*/  FMUL R10, R10, UR5 ;  /* 0x000000050a0a7c20 */ /* 0x000fe20008400000 */
[----:B------:R-:W-:-:S02]  /*1b470*/  USEL UR5, URZ, 0x1, UP0 ;  /* 0x000000013f057887 */ /* 0x000fc40008000000 */
[----:B------:R-:W-:Y:S01]  /*1b480*/  UIADD3 UR4, UR36, 0x4d090, URZ ;  /* 0x0004d09024047890 */ /* 0x000fe2000fffe03f */
[----:B------:R-:W1:Y:S01]  /*1b490*/  S2R R39, SR_TID.X ;  /* 0x0000000000277919 */ /* 0x000e620000002100 */
[----:B------:R-:W-:Y:S01]  /*1b4a0*/  ULDC.64 UR8, c[0x0][0x208] ;  /* 0x0000820000087ab9 */ /* 0x000fe20000000a00 */
[-C--:B------:R-:W-:Y:S01]  /*1b4b0*/  FMUL R218, R218, R10.reuse ;  /* 0x0000000adada7220 */ /* 0x080fe20000400000 */
[----:B------:R-:W-:Y:S01]  /*1b4c0*/  ULEA UR4, UR37, UR4, 0x3 ;  /* 0x0000000425047291 */ /* 0x000fe2000f8e183f */
        /* <DEDUP_REMOVED lines=23> */
[----:B-1----:R-:W-:-:S02]  /*1b640*/  LOP3.LUT P1, RZ, R39, 0x3, RZ, 0xc0, !PT ;  /* 0x0000000327ff7812 */ /* 0x002fc4000782c0ff */
[----:B------:R-:W-:Y:S01]  /*1b650*/  LOP3.LUT R37, R39, 0x7f, RZ, 0xc0, !PT ;  /* 0x0000007f27257812 */ /* 0x000fe200078ec0ff */
[-C--:B--2---:R-:W-:Y:S01]  /*1b660*/  FMUL R66, R35, R10.reuse ;  /* 0x0000000a23427220 */ /* 0x084fe20000400000 */
[-C--:B---3--:R-:W-:Y:S01]  /*1b670*/  FMUL R64, R0, R10.reuse ;  /* 0x0000000a00407220 */ /* 0x088fe20000400000 */
[----:B------:R-:W-:Y:S02]  /*1b680*/  IMAD.U32 R0, RZ, RZ, UR5 ;  /* 0x00000005ff007e24 */ /* 0x000fe4000f8e00ff */
[----:B----4-:R-:W-:-:S03]  /*1b690*/  FMUL R60, R34, R10 ;  /* 0x0000000a223c7220 */ /* 0x010fc60000400000 */
[----:B------:R-:W-:Y:S01]  /*1b6a0*/  SHF.L.U32 R0, R0, 0x1f, RZ ;  /* 0x0000001f00007819 */ /* 0x000fe200000006ff */
[----:B-----5:R-:W-:-:S03]  /*1b6b0*/  FMUL R62, R21, R10 ;  /* 0x0000000a153e7220 */ /* 0x020fc60000400000 */
[----:B------:R-:W1:Y:S01]  /*1b6c0*/  SYNCS.PHASECHK.TRANS64.TRYWAIT P0, [UR4+0x8], R0 ;  /* 0x00000800ff0075a7 */ /* 0x000e620008000144 */
        /* <DEDUP_REMOVED lines=12> */
[----:B-1----:R-:W-:Y:S06]  /*1b790*/  @!P0 BRA `(.L_x_57) ;  /* 0x0000003c00548947 */ /* 0x002fec0003800000 */
.L_x_117:
[----:B------:R-:W-:Y:S01]  /*1b7a0*/  USHF.L.U32 UR42, UR42, 0x6, URZ ;  /* 0x000000062a2a7899 */ /* 0x000fe2000800063f */
[----:B------:R-:W-:Y:S01]  /*1b7b0*/  BSSY B0, `(.L_x_58) ;  /* 0x0000018000007945 */ /* 0x000fe20003800000 */
[----:B------:R-:W-:Y:S02]  /*1b7c0*/  SHF.R.U32.HI R39, RZ, 0x2, R39 ;  /* 0x00000002ff277819 */ /* 0x000fe40000011627 */
[----:B------:R-:W-:Y:S01]  /*1b7d0*/  SHF.R.U32.HI R41, RZ, 0x5, R37 ;  /* 0x00000005ff297819 */ /* 0x000fe20000011625 */
[----:B------:R-:W-:Y:S07]  /*1b7e0*/  @P1 BRA `(.L_x_59) ;  /* 0x0000000000501947 */ /* 0x000fee0003800000 */
[----:B------:R-:W2:Y:S01]  /*1b7f0*/  S2UR UR4, SR_CTAID.Y ;  /* 0x00000000000479c3 */ /* 0x000ea20000002600 */
[----:B-1----:R-:W-:Y:S01]  /*1b800*/  IMAD.SHL.U32 R3, R41, 0x10, RZ ;  /* 0x0000001029037824 */ /* 0x002fe200078e00ff */
[----:B------:R-:W-:Y:S01]  /*1b810*/  LOP3.LUT R0, R39, 0x7, RZ, 0xc0, !PT ;  /* 0x0000000727007812 */ /* 0x000fe200078ec0ff */
[----:B------:R-:W-:-:S03]  /*1b820*/  ULDC.64 UR6, c[0x0][0x688] ;  /* 0x0001a20000067ab9 */ /* 0x000fc60000000a00 */
[----:B------:R-:W-:Y:S02]  /*1b830*/  LOP3.LUT R0, R3, 0xfffffff0, R0, 0xe2, !PT ;  /* 0xfffffff003007812 */ /* 0x000fe400078ee200 */
[----:B------:R-:W1:Y:S03]  /*1b840*/  S2UR UR5, SR_CTAID.Z ;  /* 0x00000000000579c3 */ /* 0x000e660000002700 */
[----:B------:R-:W-:-:S04]  /*1b850*/  VIADD R3, R0, UR42 ;  /* 0x0000002a00037c36 */ /* 0x000fc80008000000 */
[----:B------:R-:W-:Y:S01]  /*1b860*/  VIADD R2, R3, 0x8 ;  /* 0x0000000803027836 */ /* 0x000fe20000000000 */
[----:B--2---:R-:W-:-:S04]  /*1b870*/  UIMAD UR4, UR4, UR6, UR42 ;  /* 0x00000006040472a4 */ /* 0x004fc8000f8e022a */
[----:B-1----:R-:W-:-:S03]  /*1b880*/  UIMAD UR4, UR5, UR7, UR4 ;  /* 0x00000007050472a4 */ /* 0x002fc6000f8e0204 */
[----:B------:R-:W-:Y:S02]  /*1b890*/  ULDC UR5, c[0x0][0x288] ;  /* 0x0000a20000057ab9 */ /* 0x000fe40000000800 */
[----:B------:R-:W-:Y:S02]  /*1b8a0*/  ISETP.GE.U32.AND P0, PT, R3, UR5, PT ;  /* 0x0000000503007c0c */ /* 0x000fe4000bf06070 */
[----:B------:R-:W-:Y:S02]  /*1b8b0*/  IADD3 R0, P2, R0, UR4, RZ ;  /* 0x0000000400007c10 */ /* 0x000fe4000ff5e0ff */
[----:B------:R-:W-:Y:S01]  /*1b8c0*/  ISETP.GE.U32.AND P1, PT, R2, UR5, PT ;  /* 0x0000000502007c0c */ /* 0x000fe2000bf26070 */
[----:B------:R-:W-:Y:S02]  /*1b8d0*/  ULDC.64 UR4, c[0x0][0x680] ;  /* 0x0001a00000047ab9 */ /* 0x000fe40000000a00 */
[----:B------:R-:W-:Y:S01]  /*1b8e0*/  IMAD.X R3, RZ, RZ, RZ, P2 ;  /* 0x000000ffff037224 */ /* 0x000fe200010e06ff */
[----:B------:R-:W-:-:S04]  /*1b8f0*/  LEA R2, P2, R0, UR4, 0x2 ;  /* 0x0000000400027c11 */ /* 0x000fc8000f8410ff */
[----:B------:R-:W-:-:S05]  /*1b900*/  LEA.HI.X R3, R0, UR5, R3, 0x2, P2 ;  /* 0x0000000500037c11 */ /* 0x000fca00090f1403 */
[----:B------:R2:W-:Y:S04]  /*1b910*/  @!P0 STG.E desc[UR8][R2.64], R7 ;  /* 0x0000000702008986 */ /* 0x0005e8000c101908 */
[----:B------:R2:W-:Y:S02]  /*1b920*/  @!P1 STG.E desc[UR8][R2.64+0x20], R6 ;  /* 0x0000200602009986 */ /* 0x0005e4000c101908 */
.L_x_59:
[----:B------:R-:W-:Y:S05]  /*1b930*/  BSYNC B0 ;  /* 0x0000000000007941 */ /* 0x000fea0003800000 */
.L_x_58:
[----:B------:R-:W-:Y:S01]  /*1b940*/  ULDC.64 UR4, c[0x0][0x730] ;  /* 0x0001cc0000047ab9 */ /* 0x000fe20000000a00 */
[-C--:B------:R-:W-:Y:S01]  /*1b950*/  FMUL R170, R170, R10.reuse ;  /* 0x0000000aaaaa7220 */ /* 0x080fe20000400000 */
[----:B------:R-:W-:Y:S01]  /*1b960*/  ISETP.NE.U32.AND P0, PT, RZ, UR4, PT ;  /* 0x00000004ff007c0c */ /* 0x000fe2000bf05070 */
[-C--:B------:R-:W-:Y:S01]  /*1b970*/  FMUL R171, R171, R10.reuse ;  /* 0x0000000aabab7220 */ /* 0x080fe20000400000 */
[-C--:B------:R-:W-:Y:S01]  /*1b980*/  FMUL R174, R174, R10.reuse ;  /* 0x0000000aaeae7220 */ /* 0x080fe20000400000 */
[-C--:B------:R-:W-:Y:S01]  /*1b990*/  FMUL R175, R175, R10.reuse ;  /* 0x0000000aafaf7220 */ /* 0x080fe20000400000 */
[----:B------:R-:W-:Y:S01]  /*1b9a0*/  ISETP.NE.AND.EX P0, PT, RZ, UR5, PT, P0 ;  /* 0x00000005ff007c0c */ /* 0x000fe2000bf05300 */
        /* <DEDUP_REMOVED lines=12> */
[----:B------:R-:W-:Y:S06]  /*1ba70*/  @P0 BRA `(.L_x_60) ;  /* 0x0000000000200947 */ /* 0x000fec0003800000 */
[----:B------:R-:W-:Y:S02]  /*1ba80*/  ULDC.64 UR4, c[0x0][0x728] ;  /* 0x0001ca0000047ab9 */ /* 0x000fe40000000a00 */
[----:B------:R-:W-:-:S04]  /*1ba90*/  ISETP.NE.U32.AND P0, PT, RZ, UR4, PT ;  /* 0x00000004ff007c0c */ /* 0x000fc8000bf05070 */
[----:B------:R-:W-:-:S13]  /*1baa0*/  ISETP.NE.AND.EX P0, PT, RZ, UR5, PT, P0 ;  /* 0x00000005ff007c0c */ /* 0x000fda000bf05300 */
[----:B------:R-:W-:Y:S05]  /*1bab0*/  @!P0 BRA `(.L_x_61) ;  /* 0x00000000000c8947 */ /* 0x000fea0003800000 */
[----:B-12---:R-:W1:Y:S02]  /*1bac0*/  LDC.64 R2, c[0x0][0x728] ;  /* 0x0001ca00ff027b82 */ /* 0x006e640000000a00 */
[----:B-1----:R3:W5:Y:S01]  /*1bad0*/  LDG.E R35, desc[UR8][R2.64] ;  /* 0x0000000802237981 */ /* 0x002762000c1e1900 */
[----:B------:R-:W-:Y:S05]  /*1bae0*/  BRA `(.L_x_60) ;  /* 0x0000000000047947 */ /* 0x000fea0003800000 */
.L_x_61:
[----:B------:R-:W4:Y:S02]  /*1baf0*/  LDC R35, c[0x0][0x720] ;  /* 0x0001c800ff237b82 */ /* 0x000f240000000800 */
.L_x_60:
[----:B-1----:R-:W-:-:S04]  /*1bb00*/  MOV R0, RZ ;  /* 0x000000ff00007202 */ /* 0x002fc80000000f00 */
[----:B------:R-:W-:-:S13]  /*1bb10*/  LOP3.LUT P0, RZ, R0, 0x9f, RZ, 0xc0, !PT ;  /* 0x0000009f00ff7812 */ /* 0x000fda000780c0ff */
[----:B------:R-:W-:Y:S05]  /*1bb20*/  @!P0 BRA `(.L_x_62) ;  /* 0x0000000000408947 */ /* 0x000fea0003800000 */
[----:B--23--:R-:W-:Y:S01]  /*1bb30*/  MOV R2, 0x0 ;  /* 0x0000000000027802 */ /* 0x00cfe20000000f00 */
[----:B------:R-:W-:Y:S01]  /*1bb40*/  ULDC.64 UR4, c[0x4][0x70] ;  /* 0x01001c0000047ab9 */ /* 0x000fe20000000a00 */
[----:B------:R-:W-:Y:S01]  /*1bb50*/  ULDC.64 UR6, c[0x4][0x8] ;  /* 0x0100020000067ab9 */ /* 0x000fe20000000a00 */
[----:B------:R-:W-:Y:S02]  /*1bb60*/  IMAD.U32 R4, RZ, RZ, UR4 ;  /* 0x00000004ff047e24 */ /* 0x000fe4000f8e00ff */
[----:B------:R-:W-:Y:S01]  /*1bb70*/  IMAD.U32 R5, RZ, RZ, UR5 ;  /* 0x00000005ff057e24 */ /* 0x000fe2000f8e00ff */
[----:B------:R-:W1:Y:S01]  /*1bb80*/  LDC.64 R2, c[0x4][R2] ;  /* 0x0100000002027b82 */ /* 0x000e620000000a00 */
[----:B------:R-:W-:Y:S01]  /*1bb90*/  ULDC.64 UR4, c[0x4][0x78] ;  /* 0x01001e0000047ab9 */ /* 0x000fe20000000a00 */
[----:B------:R-:W-:Y:S02]  /*1bba0*/  IMAD.U32 R10, RZ, RZ, UR6 ;  /* 0x00000006ff0a7e24 */ /* 0x000fe4000f8e00ff */
[----:B------:R-:W-:-:S02]  /*1bbb0*/  IMAD.U32 R6, RZ, RZ, UR4 ;  /* 0x00000004ff067e24 */ /* 0x000fc4000f8e00ff */
[----:B------:R-:W-:Y:S02]  /*1bbc0*/  IMAD.U32 R7, RZ, RZ, UR5 ;  /* 0x00000005ff077e24 */ /* 0x000fe4000f8e00ff */
[----:B------:R-:W-:Y:S02]  /*1bbd0*/  IMAD.U32 R11, RZ, RZ, UR7 ;  /* 0x00000007ff0b7e24 */ /* 0x000fe4000f8e00ff */
[----:B------:R-:W-:Y:S02]  /*1bbe0*/  IMAD.MOV.U32 R8, RZ, RZ, 0x70 ;  /* 0x00000070ff087424 */ /* 0x000fe400078e00ff */
[----:B------:R-:W-:Y:S02]  /*1bbf0*/  IMAD.MOV.U32 R12, RZ, RZ, 0x1 ;  /* 0x00000001ff0c7424 */ /* 0x000fe400078e00ff */
[----:B------:R-:W-:-:S07]  /*1bc00*/  IMAD.MOV.U32 R13, RZ, RZ, RZ ;  /* 0x000000ffff0d7224 */ /* 0x000fce00078e00ff */
[----:B------:R-:W-:-:S07]  /*1bc10*/  LEPC R20, `(.L_x_62) ;  /* 0x000000001014794e */ /* 0x000fce0000000000 */
[----:B-1--45:R-:W-:Y:S05]  /*1bc20*/  CALL.ABS.NOINC R2 ;  /* 0x0000000002007343 */ /* 0x032fea0003c00000 */
.L_x_62:
[----:B------:R-:W-:Y:S02]  /*1bc30*/  IMAD.U32 R36, RZ, RZ, UR36 ;  /* 0x00000024ff247e24 */ /* 0x000fe4000f8e00ff */
[----:B--23--:R-:W-:-:S04]  /*1bc40*/  IMAD.U32 R3, RZ, RZ, UR37 ;  /* 0x00000025ff037e24 */ /* 0x00cfc8000f8e00ff */
[----:B------:R-:W-:-:S04]  /*1bc50*/  IMAD R36, R3, 0x1100, R36 ;  /* 0x0000110003247824 */ /* 0x000fc800078e0224 */
[----:B------:R-:W-:-:S05]  /*1bc60*/  VIADD R0, R36, 0xffffef00 ;  /* 0xffffef0024007836 */ /* 0x000fca0000000000 */
[----:B------:R-:W-:-:S13]  /*1bc70*/  LOP3.LUT P0, RZ, R0, 0x90, RZ, 0xc0, !PT ;  /* 0x0000009000ff7812 */ /* 0x000fda000780c0ff */
[----:B------:R-:W-:Y:S05]  /*1bc80*/  @!P0 BRA `(.L_x_63) ;  /* 0x0000000000408947 */ /* 0x000fea0003800000 */
[----:B------:R-:W-:Y:S01]  /*1bc90*/  MOV R2, 0x0 ;  /* 0x0000000000027802 */ /* 0x000fe20000000f00 */
        /* <DEDUP_REMOVED lines=15> */
.L_x_63:
[----:B------:R-:W1:Y:S01]  /*1bd90*/  S2R R5, SR_TID.X ;  /* 0x0000000000057919 */ /* 0x000e620000002100 */
[----:B------:R-:W-:Y:S01]  /*1bda0*/  ULDC.64 UR4, c[0x0][0x730] ;  /* 0x0001cc0000047ab9 */ /* 0x000fe20000000a00 */
[----:B------:R-:W-:Y:S01]  /*1bdb0*/  IMAD.SHL.U32 R39, R39, 0x20, RZ ;  /* 0x0000002027277824 */ /* 0x000fe200078e00ff */
[----:B------:R-:W-:Y:S01]  /*1bdc0*/  ISETP.NE.U32.AND P0, PT, RZ, UR4, PT ;  /* 0x00000004ff007c0c */ /* 0x000fe2000bf05070 */
[----:B------:R-:W-:-:S03]  /*1bdd0*/  VIADD R37, R37, 0x1f ;  /* 0x0000001f25257836 */ /* 0x000fc60000000000 */
[----:B------:R-:W-:Y:S02]  /*1bde0*/  ISETP.NE.AND.EX P0, PT, RZ, UR5, PT, P0 ;  /* 0x00000005ff007c0c */ /* 0x000fe4000bf05300 */
[----:B------:R-:W-:-:S11]  /*1bdf0*/  ISETP.GT.U32.AND P1, PT, R37, 0x3e, PT ;  /* 0x0000003e2500780c */ /* 0x000fd60003f24070 */
[----:B----45:R-:W2:Y:S01]  /*1be00*/  @P0 LDC R35, c[0x0][0x720] ;  /* 0x0001c800ff230b82 */ /* 0x030ea20000000800 */
[C---:B-1----:R-:W-:Y:S02]  /*1be10*/  IMAD.SHL.U32 R0, R5.reuse, 0x2, RZ ;  /* 0x0000000205007824 */ /* 0x042fe400078e00ff */
[----:B------:R-:W-:-:S03]  /*1be20*/  IMAD.SHL.U32 R2, R5, 0x8, RZ ;  /* 0x0000000805027824 */ /* 0x000fc600078e00ff */
[----:B------:R-:W-:Y:S02]  /*1be30*/  LOP3.LUT R0, R0, 0x6, RZ, 0xc0, !PT ;  /* 0x0000000600007812 */ /* 0x000fe400078ec0ff */
[----:B------:R-:W-:-:S03]  /*1be40*/  LOP3.LUT R2, R2, 0x80, RZ, 0xc0, !PT ;  /* 0x0000008002027812 */ /* 0x000fc600078ec0ff */
[----:B------:R-:W-:Y:S01]  /*1be50*/  IMAD R41, R41, 0x200, R0 ;  /* 0x0000020029297824 */ /* 0x000fe200078e0200 */
[--C-:B------:R-:W-:Y:S01]  /*1be60*/  LOP3.LUT R3, R2, 0x10, R5.reuse, 0xf8, !PT ;  /* 0x0000001002037812 */ /* 0x100fe200078ef805 */
[-C--:B--2---:R-:W-:Y:S01]  /*1be70*/  FMUL R16, R16, R35.reuse ;  /* 0x0000002310107220 */ /* 0x084fe20000400000 */
[----:B------:R-:W-:Y:S01]  /*1be80*/  SHF.R.U32.HI R0, RZ, 0x4, R5 ;  /* 0x00000004ff007819 */ /* 0x000fe20000011605 */
[-C--:B------:R-:W-:Y:S01]  /*1be90*/  FMUL R17, R17, R35.reuse ;  /* 0x0000002311117220 */ /* 0x080fe20000400000 */
[----:B------:R-:W-:Y:S01]  /*1bea0*/  LOP3.LUT R2, R39, 0x60, RZ, 0xc0, !PT ;  /* 0x0000006027027812 */ /* 0x000fe200078ec0ff */
[-C--:B------:R-:W-:Y:S01]  /*1beb0*/  FMUL R66, R66, R35.reuse ;  /* 0x0000002342427220 */ /* 0x080fe20000400000 */
[----:B------:R-:W-:Y:S01]  /*1bec0*/  LOP3.LUT P0, RZ, R0, 0x1, RZ, 0xc0, !PT ;  /* 0x0000000100ff7812 */ /* 0x000fe2000780c0ff */
[----:B------:R-:W-:Y:S01]  /*1bed0*/  FMUL R18, R18, R35 ;  /* 0x0000002312127220 */ /* 0x000fe20000400000 */
[----:B------:R-:W-:Y:S01]  /*1bee0*/  IADD3 R3, R3, R41, R2 ;  /* 0x0000002903037210 */ /* 0x000fe20007ffe002 */
[-C--:B------:R-:W-:Y:S01]  /*1bef0*/  FMUL R19, R19, R35.reuse ;  /* 0x0000002313137220 */ /* 0x080fe20000400000 */
[-C--:B------:R-:W-:Y:S01]  /*1bf00*/  FMUL R60, R60, R35.reuse ;  /* 0x000000233c3c7220 */ /* 0x080fe20000400000 */
[-C--:B------:R-:W-:Y:S01]  /*1bf10*/  FMUL R5, R62, R35.reuse ;  /* 0x000000233e057220 */ /* 0x080fe20000400000 */
[----:B------:R-:W-:Y:S01]  /*1bf20*/  FMUL R22, R22, R35 ;  /* 0x0000002316167220 */ /* 0x000fe20000400000 */
[----:B------:R-:W-:-:S02]  /*1bf30*/  IMAD.IADD R0, R36, 0x1, R3 ;  /* 0x0000000124007824 */ /* 0x000fc400078e0203 */
[-C--:B------:R-:W-:Y:S01]  /*1bf40*/  FMUL R23, R23, R35.reuse ;  /* 0x0000002317177220 */ /* 0x080fe20000400000 */
[-C--:B------:R-:W-:Y:S01]  /*1bf50*/  FMUL R54, R54, R35.reuse ;  /* 0x0000002336367220 */ /* 0x080fe20000400000 */
[-C--:B------:R-:W-:Y:S01]  /*1bf60*/  FMUL R7, R58, R35.reuse ;  /* 0x000000233a077220 */ /* 0x080fe20000400000 */
[----:B------:R-:W-:Y:S02]  /*1bf70*/  VIADD R3, R0, 0xffffef00 ;  /* 0xffffef0000037836 */ /* 0x000fe40000000000 */
[-C--:B------:R-:W-:Y:S01]  /*1bf80*/  FMUL R24, R24, R35.reuse ;  /* 0x0000002318187220 */ /* 0x080fe20000400000 */
[----:B------:R-:W-:Y:S02]  /*1bf90*/  VIADD R2, R0, 0xffffef10 ;  /* 0xffffef1000027836 */ /* 0x000fe40000000000 */
[-C--:B------:R-:W-:Y:S01]  /*1bfa0*/  FMUL R25, R25, R35.reuse ;  /* 0x0000002319197220 */ /* 0x080fe20000400000 */
[----:B------:R-:W-:Y:S02]  /*1bfb0*/  @P0 VIADD R2, R3, 0xfffffff0 ;  /* 0xfffffff003020836 */ /* 0x000fe40000000000 */
        /* <DEDUP_REMOVED lines=99> */
[----:B------:R-:W-:-:S02]  /*1c5f0*/  F2FP.SATFINITE.E4M3.F32.PACK_AB_MERGE_C R17, R17, R16, RZ ;  /* 0x000000101111723e */ /* 0x000fc400048070ff */
[----:B------:R-:W-:Y:S02]  /*1c600*/  F2FP.SATFINITE.E4M3.F32.PACK_AB_MERGE_C R3, R3, R66, RZ ;  /* 0x000000420303723e */ /* 0x000fe400048070ff */
[----:B------:R-:W-:Y:S02]  /*1c610*/  F2FP.SATFINITE.E4M3.F32.PACK_AB_MERGE_C R19, R19, R18, RZ ;  /* 0x000000121313723e */ /* 0x000fe400048070ff */
[----:B------:R-:W-:Y:S02]  /*1c620*/  F2FP.SATFINITE.E4M3.F32.PACK_AB_MERGE_C R5, R5, R60, RZ ;  /* 0x0000003c0505723e */ /* 0x000fe400048070ff */
[----:B------:R-:W-:Y:S02]  /*1c630*/  F2FP.SATFINITE.E4M3.F32.PACK_AB_MERGE_C R23, R23, R22, RZ ;  /* 0x000000161717723e */ /* 0x000fe400048070ff */
[----:B------:R-:W-:Y:S02]  /*1c640*/  F2FP.SATFINITE.E4M3.F32.PACK_AB_MERGE_C R7, R7, R54, RZ ;  /* 0x000000360707723e */ /* 0x000fe400048070ff */
        /* <DEDUP_REMOVED lines=49> */
[----:B------:R-:W-:Y:S01]  /*1c960*/  F2FP.SATFINITE.E4M3.F32.PACK_AB_MERGE_C R167, R167, R166, RZ ;  /* 0x000000a6a7a7723e */ /* 0x000fe200048070ff */
[----:B------:R-:W-:Y:S06]  /*1c970*/  @P1 BRA `(.L_x_64) ;  /* 0x0000000000041947 */ /* 0x000fec0003800000 */
[----:B------:R-:W-:-:S04]  /*1c980*/  DEPBAR.LE SB0, 0x1 ;  /* 0x000080400000791a */ /* 0x000fc80000000000 */
.L_x_64:
[----:B------:R-:W-:Y:S05]  /*1c990*/  WARPSYNC.ALL ;  /* 0x0000000000007948 */ /* 0x000fea0003800000 */
[----:B------:R-:W-:Y:S06]  /*1c9a0*/  BAR.SYNC.DEFER_BLOCKING 0x1, 0x80 ;  /* 0x0042000000007b1d */ /* 0x000fec0000010000 */
[----:B------:R-:W-:Y:S01]  /*1c9b0*/  BSSY B0, `(.L_x_65) ;  /* 0x000001c000007945 */ /* 0x000fe20003800000 */
[----:B------:R1:W-:Y:S04]  /*1c9c0*/  STS.U16 [R0+-0x1100], R17 ;  /* 0xffef001100007388 */ /* 0x0003e80000000400 */
[----:B------:R1:W-:Y:S04]  /*1c9d0*/  STS.U16 [R0+-0x1000], R3 ;  /* 0xfff0000300007388 */ /* 0x0003e80000000400 */
[----:B------:R1:W-:Y:S04]  /*1c9e0*/  STS.U16 [R0+-0x10f8], R19 ;  /* 0xffef081300007388 */ /* 0x0003e80000000400 */
[----:B------:R1:W-:Y:S04]  /*1c9f0*/  STS.U16 [R0+-0xff8], R5 ;  /* 0xfff0080500007388 */ /* 0x0003e80000000400 */
[----:B------:R1:W-:Y:S04]  /*1ca00*/  STS.U16 [R2], R23 ;  /* 0x0000001702007388 */ /* 0x0003e80000000400 */
[----:B------:R1:W-:Y:S04]  /*1ca10*/  STS.U16 [R2+0x100], R7 ;  /* 0x0001000702007388 */ /* 0x0003e80000000400 */
[----:B------:R1:W-:Y:S04]  /*1ca20*/  STS.U16 [R2+0x8], R25 ;  /* 0x0000081902007388 */ /* 0x0003e80000000400 */
[----:B------:R1:W-:Y:S01]  /*1ca30*/  STS.U16 [R2+0x108], R9 ;  /* 0x0001080902007388 */ /* 0x0003e20000000400 */
[----:B------:R-:W-:Y:S01]  /*1ca40*/  @!PT LDS RZ, [RZ] ;  /* 0x00000000fffff984 */ /* 0x000fe20000000800 */
[----:B------:R-:W-:Y:S01]  /*1ca50*/  @!PT LDS RZ, [RZ] ;  /* 0x00000000fffff984 */ /* 0x000fe20000000800 */
[----:B------:R-:W-:Y:S01]  /*1ca60*/  @!PT LDS RZ, [RZ] ;  /* 0x00000000fffff984 */ /* 0x000fe20000000800 */
[----:B------:R-:W-:Y:S01]  /*1ca70*/  @!PT LDS RZ, [RZ] ;  /* 0x00000000fffff984 */ /* 0x000fe20000000800 */
[----:B------:R2:W-:Y:S06]  /*1ca80*/  MEMBAR.ALL.CTA ;  /* 0x0000000000007992 */ /* 0x0005ec0000008000 */
[----:B--2---:R-:W2:Y:S02]  /*1ca90*/  FENCE.VIEW.ASYNC.S ;  /* 0x00000000000073c6 */ /* 0x004ea40000000000 */
[----:B--2---:R-:W-:Y:S06]  /*1caa0*/  BAR.SYNC.DEFER_BLOCKING 0x1, 0x80 ;  /* 0x0042000000007b1d */ /* 0x004fec0000010000 */
[----:B-1----:R-:W-:Y:S05]  /*1cab0*/  @P1 BRA `(.L_x_66) ;  /* 0x00000000002c1947 */ /* 0x002fea0003800000 */
[----:B------:R-:W-:Y:S01]  /*1cac0*/  S2UR UR44, SR_CTAID.Z ;  /* 0x00000000002c79c3 */ /* 0x000fe20000002700 */
[----:B------:R-:W-:Y:S01]  /*1cad0*/  R2UR UR40, R36 ;  /* 0x00000000242872ca */ /* 0x000fe200000e0000 */
[----:B------:R-:W-:Y:S01]  /*1cae0*/  ULDC.64 UR4, c[0x0][0x198] ;  /* 0x0000660000047ab9 */ /* 0x000fe20000000a00 */
[----:B------:R-:W-:Y:S01]  /*1caf0*/  UMOV UR41, URZ ;  /* 0x0000003f00297c82 */ /* 0x000fe20008000000 */
[----:B------:R-:W-:-:S04]  /*1cb00*/  UIADD3 UR4, UP0, UR4, 0x670, URZ ;  /* 0x0000067004047890 */ /* 0x000fc8000ff1e03f */
[----:B------:R-:W1:Y:S01]  /*1cb10*/  S2UR UR43, SR_CTAID.Y ;  /* 0x00000000002b79c3 */ /* 0x000e620000002600 */
[----:B------:R-:W-:-:S05]  /*1cb20*/  UIADD3.X UR5, URZ, UR5, URZ, UP0, !UPT ;  /* 0x000000053f057290 */ /* 0x000fca00087fe43f */
[----:B------:R-:W-:-:S09]  /*1cb30*/  UIADD3 UR40, UR40, -0x1100, URZ ;  /* 0xffffef0028287890 */ /* 0x000fd2000fffe03f */
[----:B-1----:R1:W-:Y:S01]  /*1cb40*/  UTMASTG.4D [UR40], [UR4] ;  /* 0x00000028040073b5 */ /* 0x0023e20008018000 */
[----:B------:R0:W-:Y:S01]  /*1cb50*/  UTMACMDFLUSH ;  /* 0x00000000000079b7 */ /* 0x0001e20000000000 */
[----:B-1----:R-:W-:-:S04]  /*1cb60*/  DEPBAR.LE SB0, 0x1 ;  /* 0x000080400000791a */ /* 0x002fc80000000000 */
.L_x_66:
[----:B------:R-:W-:Y:S05]  /*1cb70*/  BSYNC B0 ;  /* 0x0000000000007941 */ /* 0x000fea0003800000 */
.L_x_65:
[----:B------:R-:W-:Y:S06]  /*1cb80*/  BAR.SYNC.DEFER_BLOCKING 0x1, 0x80 ;  /* 0x0042000000007b1d */ /* 0x000fec0000010000 */
[----:B------:R-:W-:Y:S01]  /*1cb90*/  BSSY B0, `(.L_x_67) ;  /* 0x000001c000007945 */ /* 0x000fe20003800000 */
[----:B------:R1:W-:Y:S04]  /*1cba0*/  STS.U16 [R0+-0x900], R27 ;  /* 0xfff7001b00007388 */ /* 0x0003e80000000400 */
[----:B------:R1:W-:Y:S04]  /*1cbb0*/  STS.U16 [R0+-0x800], R11 ;  /* 0xfff8000b00007388 */ /* 0x0003e80000000400 */
[----:B------:R1:W-:Y:S04]  /*1cbc0*/  STS.U16 [R0+-0x8f8], R29 ;  /* 0xfff7081d00007388 */ /* 0x0003e80000000400 */
[----:B------:R1:W-:Y:S04]  /*1cbd0*/  STS.U16 [R0+-0x7f8], R13 ;  /* 0xfff8080d00007388 */ /* 0x0003e80000000400 */
[----:B------:R1:W-:Y:S04]  /*1cbe0*/  STS.U16 [R2+0x800], R31 ;  /* 0x0008001f02007388 */ /* 0x0003e80000000400 */
        /* <DEDUP_REMOVED lines=14> */
[----:B------:R-:W-:Y:S01]  /*1ccd0*/  UMOV UR41, 0x20 ;  /* 0x0000002000297882 */ /* 0x000fe20000000000 */
[----:B------:R-:W-:-:S04]  /*1cce0*/  UIADD3 UR4, UP0, UR4, 0x670, URZ ;  /* 0x0000067004047890 */ /* 0x000fc8000ff1e03f */
[----:B------:R-:W1:Y:S01]  /*1ccf0*/  S2UR UR43, SR_CTAID.Y ;  /* 0x00000000002b79c3 */ /* 0x000e620000002600 */
[----:B------:R-:W-:-:S05]  /*1cd00*/  UIADD3.X UR5, URZ, UR5, URZ, UP0, !UPT ;  /* 0x000000053f057290 */ /* 0x000fca00087fe43f */
[----:B------:R-:W-:-:S09]  /*1cd10*/  UIADD3 UR40, UR40, -0x900, URZ ;  /* 0xfffff70028287890 */ /* 0x000fd2000fffe03f */
[----:B-1----:R1:W-:Y:S01]  /*1cd20*/  UTMASTG.4D [UR40], [UR4] ;  /* 0x00000028040073b5 */ /* 0x0023e20008018000 */
[----:B------:R0:W-:Y:S01]  /*1cd30*/  UTMACMDFLUSH ;  /* 0x00000000000079b7 */ /* 0x0001e20000000000 */
[----:B-1----:R-:W-:-:S04]  /*1cd40*/  DEPBAR.LE SB0, 0x1 ;  /* 0x000080400000791a */ /* 0x002fc80000000000 */
.L_x_68:
[----:B------:R-:W-:Y:S05]  /*1cd50*/  BSYNC B0 ;  /* 0x0000000000007941 */ /* 0x000fea0003800000 */
.L_x_67:
        /* <DEDUP_REMOVED lines=22> */
[----:B------:R-:W-:Y:S01]  /*1cec0*/  UIADD3 UR4, UP0, UR4, 0x670, URZ ;  /* 0x0000067004047890 */ /* 0x000fe2000ff1e03f */
[----:B------:R-:W-:-:S03]  /*1ced0*/  UMOV UR10, UR42 ;  /* 0x0000002a000a7c82 */ /* 0x000fc60008000000 */
[----:B------:R-:W1:Y:S01]  /*1cee0*/  S2UR UR11, SR_CTAID.Y ;  /* 0x00000000000b79c3 */ /* 0x000e620000002600 */
[----:B------:R-:W-:-:S05]  /*1cef0*/  UIADD3.X UR5, URZ, UR5, URZ, UP0, !UPT ;  /* 0x000000053f057290 */ /* 0x000fca00087fe43f */
[----:B------:R-:W-:-:S09]  /*1cf00*/  UIADD3 UR8, UR8, -0x1100, URZ ;  /* 0xffffef0008087890 */ /* 0x000fd2000fffe03f */
[----:B-1----:R1:W-:Y:S01]  /*1cf10*/  UTMASTG.4D [UR8], [UR4] ;  /* 0x00000008040073b5 */ /* 0x0023e20008018000 */
[----:B------:R0:W-:Y:S01]  /*1cf20*/  UTMACMDFLUSH ;  /* 0x00000000000079b7 */ /* 0x0001e20000000000 */
[----:B-1----:R-:W-:-:S04]  /*1cf30*/  DEPBAR.LE SB0, 0x1 ;  /* 0x000080400000791a */ /* 0x002fc80000000000 */
.L_x_70:
[----:B------:R-:W-:Y:S05]  /*1cf40*/  BSYNC B0 ;  /* 0x0000000000007941 */ /* 0x000fea0003800000 */
.L_x_69:
        /* <DEDUP_REMOVED lines=30> */
.L_x_72:
[----:B------:R-:W-:Y:S05]  /*1d130*/  BSYNC B0 ;  /* 0x0000000000007941 */ /* 0x000fea0003800000 */
.L_x_71:
        /* <DEDUP_REMOVED lines=30> */
.L_x_74:
[----:B------:R-:W-:Y:S05]  /*1d320*/  BSYNC B0 ;  /* 0x0000000000007941 */ /* 0x000fea0003800000 */
.L_x_73:
        /* <DEDUP_REMOVED lines=30> */
.L_x_76:
[----:B------:R-:W-:Y:S05]  /*1d510*/  BSYNC B0 ;  /* 0x0000000000007941 */ /* 0x000fea0003800000 */
.L_x_75:
        /* <DEDUP_REMOVED lines=27> */
[----:B-1----:R1:W-:Y:S02]  /*1d6d0*/  UTMASTG.4D [UR8], [UR4] ;  /* 0x00000008040073b5 */ /* 0x0023e40008018000 */
[----:B-1----:R0:W-:Y:S02]  /*1d6e0*/  UTMACMDFLUSH ;  /* 0x00000000000079b7 */ /* 0x0021e40000000000 */
.L_x_78:
[----:B------:R-:W-:Y:S05]  /*1d6f0*/  BSYNC B0 ;  /* 0x0000000000007941 */ /* 0x000fea0003800000 */
.L_x_77:
[----:B------:R-:W-:Y:S01]  /*1d700*/  UIADD3 UR37, UR37, -0x1, URZ ;  /* 0xffffffff25257890 */ /* 0x000fe2000fffe03f */
[----:B------:R-:W-:-:S04]  /*1d710*/  DEPBAR.LE SB0, 0x0 ;  /* 0x000080000000791a */ /* 0x000fc80000000000 */
[----:B------:R-:W-:-:S04]  /*1d720*/  USHF.L.U32 UR4, UR37, 0x3, URZ ;  /* 0x0000000325047899 */ /* 0x000fc8000800063f */
[----:B------:R-:W-:-:S04]  /*1d730*/  ULOP3.LUT UR4, UR4, 0x8, URZ, 0xe2, !UPT ;  /* 0x0000000804047892 */ /* 0x000fc8000f8ee23f */
[----:B------:R-:W-:-:S06]  /*1d740*/  ULOP3.LUT UR4, UR4, 0x18, URZ, 0x3c, !UPT ;  /* 0x0000001804047892 */ /* 0x000fcc000f8e3c3f */
[----:B------:R-:W-:-:S04]  /*1d750*/  IMAD.U32 R0, RZ, RZ, UR4 ;  /* 0x00000004ff007e24 */ /* 0x000fc8000f8e00ff */
[----:B------:R-:W-:Y:S01]  /*1d760*/  SYNCS.ARRIVE.TRANS64.A1T0 RZ, [R0+UR36+0x4d090], RZ ;  /* 0x04d090ff00ff79a7 */ /* 0x000fe20008100024 */
[----:B------:R-:W-:Y:S05]  /*1d770*/  EXIT ;  /* 0x000000000000794d */ /* 0x000fea0003800000 */
.L_x_6:
[----:B------:R-:W-:-:S08]  /*1d780*/  UISETP.NE.AND UP0, UPT, UR5, 0x1, UPT ;  /* 0x000000010500788c */ /* 0x000fd0000bf05270 */
[----:B------:R-:W1:-:S00]  /*1d790*/  USETMAXREG.DEALLOC.CTAPOOL 0x18 ;  /* 0x00000018000079c8 */ /* 0x000e4000080e0500 */
[----:B------:R-:W-:-:S13]  /*1d7a0*/  PLOP3.LUT P0, PT, PT, PT, UP0, 0x80, 0x0 ;  /* 0x000000000000781c */ /* 0x000fda0003f0f008 */
[----:B------:R-:W-:Y:S05]  /*1d7b0*/  @P0 EXIT ;  /* 0x000000000000094d */ /* 0x000fea0003800000 */
[----:B------:R-:W2:Y:S01]  /*1d7c0*/  S2UR UR11, SR_CTAID.X ;  /* 0x00000000000b79c3 */ /* 0x000ea20000002500 */
[----:B------:R-:W-:Y:S01]  /*1d7d0*/  ELECT P3, URZ, PT ;  /* 0x00000000003f782f */ /* 0x000fe20003860000 */
[----:B------:R-:W-:Y:S01]  /*1d7e0*/  BSSY B0, `(.L_x_79) ;  /* 0x000004d000007945 */ /* 0x000fe20003800000 */
[----:B-1----:R-:W-:Y:S02]  /*1d7f0*/  IMAD.MOV.U32 R2, RZ, RZ, RZ ;  /* 0x000000ffff027224 */ /* 0x002fe400078e00ff */
[----:B------:R-:W-:Y:S02]  /*1d800*/  IMAD.MOV.U32 R8, RZ, RZ, RZ ;  /* 0x000000ffff087224 */ /* 0x000fe400078e00ff */
[----:B------:R-:W-:Y:S01]  /*1d810*/  IMAD.MOV.U32 R4, RZ, RZ, RZ ;  /* 0x000000ffff047224 */ /* 0x000fe200078e00ff */
[----:B------:R-:W1:Y:S08]  /*1d820*/  S2UR UR20, SR_CTAID.Y ;  /* 0x00000000001479c3 */ /* 0x000e700000002600 */
[----:B------:R-:W3:Y:S01]  /*1d830*/  S2UR UR21, SR_CTAID.Z ;  /* 0x00000000001579c3 */ /* 0x000ee20000002700 */
[----:B--2---:R-:W-:Y:S01]  /*1d840*/  USHF.L.U32 UR11, UR11, 0x7, URZ ;  /* 0x000000070b0b7899 */ /* 0x004fe2000800063f */
[----:B------:R-:W-:Y:S11]  /*1d850*/  @!P3 BRA `(.L_x_80) ;  /* 0x000000040014b947 */ /* 0x000ff60003800000 */
[----:B------:R-:W2:Y:S01]  /*1d860*/  S2R R4, SR_CgaCtaId ;  /* 0x0000000000047919 */ /* 0x000ea20000008800 */
[----:B------:R-:W-:Y:S01]  /*1d870*/  MOV R3, 0x400 ;  /* 0x0000040000037802 */ /* 0x000fe20000000f00 */
[----:B------:R-:W-:-:S03]  /*1d880*/  IMAD.MOV.U32 R5, RZ, RZ, 0x1 ;  /* 0x00000001ff057424 */ /* 0x000fc600078e00ff */
[----:B--2---:R-:W-:Y:S02]  /*1d890*/  LEA R4, R4, R3, 0x18 ;  /* 0x0000000304047211 */ /* 0x004fe400078ec0ff */
[----:B------:R-:W-:-:S04]  /*1d8a0*/  SHF.L.U32 R3, R5, 0x1f, RZ ;  /* 0x0000001f05037819 */ /* 0x000fc800000006ff */
[----:B------:R-:W2:Y:S02]  /*1d8b0*/  SYNCS.PHASECHK.TRANS64.TRYWAIT P0, [R4+URZ+0x4d060], R3 ;  /* 0x04d06003040075a7 */ /* 0x000ea4000800017f */
[----:B--2---:R-:W-:Y:S05]  /*1d8c0*/  @!P0 BRA `(.L_x_81) ;  /* 0x0000001c00208947 */ /* 0x004fea0003800000 */
.L_x_118:
[----:B------:R-:W-:Y:S01]  /*1d8d0*/  ULOP3.LUT UR5, UR4, 0x2, URZ, 0xfc, !UPT ;  /* 0x0000000204057892 */ /* 0x000fe2000f8efc3f */
[----:B--2---:R-:W-:-:S03]  /*1d8e0*/  @P2 IMAD.MOV.U32 R3, RZ, RZ, 0x3800 ;  /* 0x00003800ff032424 */ /* 0x004fc600078e00ff */
[----:B------:R-:W-:Y:S01]  /*1d8f0*/  UPRMT UR5, UR5, 0x9910, URZ ;  /* 0x0000991005057896 */ /* 0x000fe2000800003f */
[----:B------:R2:W-:Y:S03]  /*1d900*/  @P2 SYNCS.ARRIVE.TRANS64 RZ, [R4+URZ+0x4d050], R3 ;  /* 0x04d0500304ff29a7 */ /* 0x0005e6000800003f */
[----:B------:R-:W-:-:S06]  /*1d910*/  UISETP.NE.AND UP0, UPT, UR5, 0x2, UPT ;  /* 0x000000020500788c */ /* 0x000fcc000bf05270 */
[----:B------:R-:W-:-:S13]  /*1d920*/  PLOP3.LUT P0, PT, PT, PT, UP0, 0x80, 0x0 ;  /* 0x000000000000781c */ /* 0x000fda0003f0f008 */
[----:B--2---:R-:W-:Y:S05]  /*1d930*/  @P0 BRA `(.L_x_82) ;  /* 0x0000000000040947 */ /* 0x004fea0003800000 */
[----:B-1-3--:R-:W-:Y:S01]  /*1d940*/  BPT.TRAP 0x1 ;  /* 0x000000040000795c */ /* 0x00afe20000300000 */
.L_x_82:
[----:B------:R-:W-:-:S04]  /*1d950*/  LOP3.LUT P0, RZ, R0, 0x1f, RZ, 0xc0, !PT ;  /* 0x0000001f00ff7812 */ /* 0x000fc8000780c0ff */
[----:B------:R-:W-:-:S13]  /*1d960*/  PLOP3.LUT P0, PT, P0, P2, PT, 0x2a, 0x0 ;  /* 0x000000000000781c */ /* 0x000fda0000704572 */
[----:B------:R-:W-:Y:S05]  /*1d970*/  @P0 BRA `(.L_x_83) ;  /* 0x0000000000040947 */ /* 0x000fea0003800000 */
[----:B-1-3--:R-:W-:Y:S01]  /*1d980*/  BPT.TRAP 0x1 ;  /* 0x000000040000795c */ /* 0x00afe20000300000 */
.L_x_83:
[----:B------:R-:W-:Y:S01]  /*1d990*/  R2UR UR8, R4 ;  /* 0x00000000040872ca */ /* 0x000fe200000e0000 */
[----:B------:R-:W-:Y:S01]  /*1d9a0*/  ULDC.64 UR6, c[0x0][0x198] ;  /* 0x0000660000067ab9 */ /* 0x000fe20000000a00 */
[----:B------:R-:W-:Y:S01]  /*1d9b0*/  UMOV UR14, 0x0 ;  /* 0x00000000000e7882 */ /* 0x000fe20000000000 */
[----:B------:R-:W-:Y:S01]  /*1d9c0*/  UIADD3 UR6, UP0, UR6, 0xf0, URZ ;  /* 0x000000f006067890 */ /* 0x000fe2000ff1e03f */
[----:B------:R-:W-:Y:S01]  /*1d9d0*/  IMAD.MOV.U32 R8, RZ, RZ, 0x40 ;  /* 0x00000040ff087424 */ /* 0x000fe200078e00ff */
[----:B------:R-:W-:Y:S01]  /*1d9e0*/  UMOV UR15, 0x10000000 ;  /* 0x10000000000f7882 */ /* 0x000fe20000000000 */
[----:B------:R-:W-:Y:S01]  /*1d9f0*/  UMOV UR10, URZ ;  /* 0x0000003f000a7c82 */ /* 0x000fe20008000000 */
[----:B------:R-:W-:Y:S01]  /*1da00*/  UIADD3.X UR7, URZ, UR7, URZ, UP0, !UPT ;  /* 0x000000073f077290 */ /* 0x000fe200087fe43f */
[----:B------:R-:W-:Y:S01]  /*1da10*/  IMAD.MOV.U32 R4, RZ, RZ, 0x1 ;  /* 0x00000001ff047424 */ /* 0x000fe200078e00ff */
[----:B-1----:R-:W-:Y:S01]  /*1da20*/  UMOV UR12, UR20 ;  /* 0x00000014000c7c82 */ /* 0x002fe20008000000 */
[----:B---3--:R-:W-:Y:S01]  /*1da30*/  UMOV UR13, UR21 ;  /* 0x00000015000d7c82 */ /* 0x008fe20008000000 */
[----:B------:R-:W-:Y:S01]  /*1da40*/  UMOV UR50, 0x20 ;  /* 0x0000002000327882 */ /* 0x000fe20000000000 */
[----:B------:R-:W-:Y:S01]  /*1da50*/  UMOV UR51, UR11 ;  /* 0x0000000b00337c82 */ /* 0x000fe20008000000 */
[----:B------:R-:W-:-:S02]  /*1da60*/  UIADD3 UR9, UR8, 0x4d050, URZ ;  /* 0x0004d05008097890 */ /* 0x000fc4000fffe03f */
[----:B------:R-:W-:Y:S02]  /*1da70*/  UIADD3 UR48, UR8, 0x800, URZ ;  /* 0x0000080008307890 */ /* 0x000fe4000fffe03f */
[----:B------:R-:W-:Y:S02]  /*1da80*/  UIADD3 UR40, UR8, 0x1000, URZ ;  /* 0x0000100008287890 */ /* 0x000fe4000fffe03f */
[----:B------:R-:W-:Y:S02]  /*1da90*/  UIADD3 UR32, UR8, 0x1800, URZ ;  /* 0x0000180008207890 */ /* 0x000fe4000fffe03f */
[----:B------:R-:W-:Y:S02]  /*1daa0*/  UIADD3 UR24, UR8, 0x2000, URZ ;  /* 0x0000200008187890 */ /* 0x000fe4000fffe03f */
[----:B------:R1:W-:Y:S01]  /*1dab0*/  UTMALDG.4D [UR8], [UR6], desc[UR14] ;  /* 0x00000e08060075b4 */ /* 0x0003e20008019000 */
[----:B------:R-:W-:Y:S01]  /*1dac0*/  UIADD3 UR16, UR8, 0x2800, URZ ;  /* 0x0000280008107890 */ /* 0x000fe2000fffe03f */
[----:B------:R-:W-:Y:S01]  /*1dad0*/  UMOV UR52, UR20 ;  /* 0x0000001400347c82 */ /* 0x000fe20008000000 */
[----:B------:R-:W-:Y:S01]  /*1dae0*/  UMOV UR53, UR21 ;  /* 0x0000001500357c82 */ /* 0x000fe20008000000 */
[----:B------:R-:W-:Y:S01]  /*1daf0*/  UMOV UR49, UR9 ;  /* 0x0000000900317c82 */ /* 0x000fe20008000000 */
[----:B------:R-:W-:Y:S01]  /*1db00*/  UMOV UR42, 0x40 ;  /* 0x00000040002a7882 */ /* 0x000fe20000000000 */
[----:B------:R-:W-:Y:S01]  /*1db10*/  UMOV UR43, UR11 ;  /* 0x0000000b002b7c82 */ /* 0x000fe20008000000 */
[----:B------:R-:W-:Y:S01]  /*1db20*/  UMOV UR44, UR20 ;  /* 0x00000014002c7c82 */ /* 0x000fe20008000000 */
[----:B------:R-:W-:Y:S01]  /*1db30*/  UMOV UR45, UR21 ;  /* 0x00000015002d7c82 */ /* 0x000fe20008000000 */
[----:B------:R-:W-:Y:S01]  /*1db40*/  UMOV UR41, UR9 ;  /* 0x0000000900297c82 */ /* 0x000fe20008000000 */
[----:B------:R-:W-:Y:S01]  /*1db50*/  UMOV UR34, 0x60 ;  /* 0x0000006000227882 */ /* 0x000fe20000000000 */
[----:B------:R-:W-:Y:S01]  /*1db60*/  UMOV UR35, UR11 ;  /* 0x0000000b00237c82 */ /* 0x000fe20008000000 */
[----:B------:R-:W-:Y:S01]  /*1db70*/  UMOV UR36, UR20 ;  /* 0x0000001400247c82 */ /* 0x000fe20008000000 */
[----:B------:R-:W-:Y:S01]  /*1db80*/  UMOV UR37, UR21 ;  /* 0x0000001500257c82 */ /* 0x000fe20008000000 */
[----:B------:R2:W-:Y:S01]  /*1db90*/  UTMALDG.4D [UR48], [UR6], desc[UR14] ;  /* 0x00000e30060075b4 */ /* 0x0005e20008019000 */
[----:B------:R-:W-:Y:S01]  /*1dba0*/  UMOV UR33, UR9 ;  /* 0x0000000900217c82 */ /* 0x000fe20008000000 */
[----:B------:R-:W-:Y:S01]  /*1dbb0*/  UMOV UR26, 0x80 ;  /* 0x00000080001a7882 */ /* 0x000fe20000000000 */
[----:B------:R-:W-:Y:S01]  /*1dbc0*/  UMOV UR27, UR11 ;  /* 0x0000000b001b7c82 */ /* 0x000fe20008000000 */
[----:B------:R-:W-:Y:S01]  /*1dbd0*/  UMOV UR28, UR20 ;  /* 0x00000014001c7c82 */ /* 0x000fe20008000000 */
[----:B------:R-:W-:Y:S01]  /*1dbe0*/  UMOV UR29, UR21 ;  /* 0x00000015001d7c82 */ /* 0x000fe20008000000 */
[----:B------:R-:W-:Y:S01]  /*1dbf0*/  UMOV UR25, UR9 ;  /* 0x0000000900197c82 */ /* 0x000fe20008000000 */
[----:B------:R-:W-:Y:S01]  /*1dc00*/  UMOV UR18, 0xa0 ;  /* 0x000000a000127882 */ /* 0x000fe20000000000 */
[----:B------:R2:W-:Y:S01]  /*1dc10*/  UTMALDG.4D [UR40], [UR6], desc[UR14] ;  /* 0x00000e28060075b4 */ /* 0x0005e20008019000 */
[----:B------:R-:W-:Y:S01]  /*1dc20*/  UMOV UR19, UR11 ;  /* 0x0000000b00137c82 */ /* 0x000fe20008000000 */
[----:B------:R-:W-:Y:S01]  /*1dc30*/  UMOV UR17, UR9 ;  /* 0x0000000900117c82 */ /* 0x000fe20008000000 */
[----:B-1----:R-:W-:Y:S01]  /*1dc40*/  UIADD3 UR8, UR8, 0x3000, URZ ;  /* 0x0000300008087890 */ /* 0x002fe2000fffe03f */
[----:B------:R-:W-:Y:S01]  /*1dc50*/  UMOV UR10, 0xc0 ;  /* 0x000000c0000a7882 */ /* 0x000fe20000000000 */
[----:B------:R2:W-:Y:S01]  /*1dc60*/  UTMALDG.4D [UR32], [UR6], desc[UR14] ;  /* 0x00000e20060075b4 */ /* 0x0005e20008019000 */
[----:B------:R2:W-:Y:S01]  /*1dc70*/  UTMALDG.4D [UR24], [UR6], desc[UR14] ;  /* 0x00000e18060075b4 */ /* 0x0005e20008019000 */
[----:B------:R2:W-:Y:S05]  /*1dc80*/  UTMALDG.4D [UR16], [UR6], desc[UR14] ;  /* 0x00000e10060075b4 */ /* 0x0005ea0008019000 */
[----:B------:R2:W-:Y:S02]  /*1dc90*/  UTMALDG.4D [UR8], [UR6], desc[UR14] ;  /* 0x00000e08060075b4 */ /* 0x0005e40008019000 */
[----:B--2---:R-:W-:Y:S01]  /*1dca0*/  NOP ;  /* 0x0000000000007918 */ /* 0x004fe20000000000 */
.L_x_80:
[----:B-1-3--:R-:W-:Y:S05]  /*1dcb0*/  BSYNC B0 ;  /* 0x0000000000007941 */ /* 0x00afea0003800000 */
.L_x_79:
[----:B------:R-:W1:Y:S01]  /*1dcc0*/  LDC R3, c[0x0][0x28c] ;  /* 0x0000a300ff037b82 */ /* 0x000e620000000800 */
[----:B------:R-:W-:Y:S01]  /*1dcd0*/  BSSY B0, `(.L_x_84) ;  /* 0x0000049000007945 */ /* 0x000fe20003800000 */
[----:B-1----:R-:W-:-:S13]  /*1dce0*/  ISETP.GT.AND P4, PT, R3, RZ, P3 ;  /* 0x000000ff0300720c */ /* 0x002fda0001f84270 */
[----:B------:R-:W-:Y:S05]  /*1dcf0*/  @!P4 BRA `(.L_x_85) ;  /* 0x000000040018c947 */ /* 0x000fea0003800000 */
[----:B------:R-:W1:Y:S01]  /*1dd00*/  S2R R5, SR_CgaCtaId ;  /* 0x0000000000057919 */ /* 0x000e620000008800 */
[----:B------:R-:W-:-:S04]  /*1dd10*/  MOV R2, 0x400 ;  /* 0x0000040000027802 */ /* 0x000fc80000000f00 */
[----:B-1----:R-:W-:Y:S01]  /*1dd20*/  LEA R5, R5, R2, 0x18 ;  /* 0x0000000205057211 */ /* 0x002fe200078ec0ff */
[----:B------:R-:W-:-:S05]  /*1dd30*/  IMAD.MOV.U32 R2, RZ, RZ, 0x1 ;  /* 0x00000001ff027424 */ /* 0x000fca00078e00ff */
[----:B------:R-:W-:-:S04]  /*1dd40*/  SHF.L.U32 R2, R2, 0x1f, RZ ;  /* 0x0000001f02027819 */ /* 0x000fc800000006ff */
[----:B------:R-:W1:Y:S02]  /*1dd50*/  SYNCS.PHASECHK.TRANS64.TRYWAIT P0, [R5+URZ+0x4d028], R2 ;  /* 0x04d02802050075a7 */ /* 0x000e64000800017f */
[----:B-1----:R-:W-:Y:S05]  /*1dd60*/  @!P0 BRA `(.L_x_86) ;  /* 0x00000018000c8947 */ /* 0x002fea0003800000 */
.L_x_119:
[----:B------:R-:W-:Y:S01]  /*1dd70*/  ULOP3.LUT UR5, UR4, 0x2, URZ, 0xfc, !UPT ;  /* 0x0000000204057892 */ /* 0x000fe2000f8efc3f */
[----:B-1----:R-:W-:-:S03]  /*1dd80*/  @P2 IMAD.MOV.U32 R2, RZ, RZ, 0xe000 ;  /* 0x0000e000ff022424 */ /* 0x002fc600078e00ff */
[----:B------:R-:W-:Y:S01]  /*1dd90*/  UPRMT UR5, UR5, 0x9910, URZ ;  /* 0x0000991005057896 */ /* 0x000fe2000800003f */
[----:B------:R1:W-:Y:S03]  /*1dda0*/  @P2 SYNCS.ARRIVE.TRANS64 RZ, [R5+URZ+0x4d000], R2 ;  /* 0x04d0000205ff29a7 */ /* 0x0003e6000800003f */
[----:B------:R-:W-:-:S06]  /*1ddb0*/  UISETP.NE.AND UP0, UPT, UR5, 0x2, UPT ;  /* 0x000000020500788c */ /* 0x000fcc000bf05270 */
[----:B------:R-:W-:-:S13]  /*1ddc0*/  PLOP3.LUT P0, PT, PT, PT, UP0, 0x80, 0x0 ;  /* 0x000000000000781c */ /* 0x000fda0003f0f008 */
[----:B-1----:R-:W-:Y:S05]  /*1ddd0*/  @P0 BRA `(.L_x_87) ;  /* 0x0000000000040947 */ /* 0x002fea0003800000 */
[----:B------:R-:W-:Y:S01]  /*1dde0*/  BPT.TRAP 0x1 ;  /* 0x000000040000795c */ /* 0x000fe20000300000 */
.L_x_87:
[----:B------:R-:W-:-:S04]  /*1ddf0*/  LOP3.LUT P0, RZ, R0, 0x1f, RZ, 0xc0, !PT ;  /* 0x0000001f00ff7812 */ /* 0x000fc8000780c0ff */
[----:B------:R-:W-:-:S13]  /*1de00*/  PLOP3.LUT P0, PT, P0, P2, PT, 0x2a, 0x0 ;  /* 0x000000000000781c */ /* 0x000fda0000704572 */
[----:B------:R-:W-:Y:S05]  /*1de10*/  @P0 BRA `(.L_x_88) ;  /* 0x0000000000040947 */ /* 0x000fea0003800000 */
[----:B------:R-:W-:Y:S01]  /*1de20*/  BPT.TRAP 0x1 ;  /* 0x000000040000795c */ /* 0x000fe20000300000 */
.L_x_88:
        /* <DEDUP_REMOVED lines=8> */
[----:B------:R-:W-:Y:S01]  /*1deb0*/  UMOV UR19, URZ ;  /* 0x0000003f00137c82 */ /* 0x000fe20008000000 */
[----:B------:R-:W-:Y:S01]  /*1dec0*/  UMOV UR58, 0x20 ;  /* 0x00000020003a7882 */ /* 0x000fe20000000000 */
[----:B------:R-:W-:Y:S01]  /*1ded0*/  UMOV UR60, UR20 ;  /* 0x00000014003c7c82 */ /* 0x000fe20008000000 */
[----:B------:R-:W-:-:S02]  /*1dee0*/  UMOV UR61, UR21 ;  /* 0x00000015003d7c82 */ /* 0x000fc40008000000 */
[----:B------:R-:W-:Y:S02]  /*1def0*/  UIADD3 UR16, UR5, 0x7000, URZ ;  /* 0x0000700005107890 */ /* 0x000fe4000fffe03f */
[----:B------:R-:W-:Y:S02]  /*1df00*/  UIADD3 UR17, UR5, 0x4d000, URZ ;  /* 0x0004d00005117890 */ /* 0x000fe4000fffe03f */
[----:B------:R-:W-:Y:S02]  /*1df10*/  UIADD3 UR56, UR5, 0x9000, URZ ;  /* 0x0000900005387890 */ /* 0x000fe4000fffe03f */
[----:B------:R-:W-:Y:S02]  /*1df20*/  UIADD3 UR48, UR5, 0xb000, URZ ;  /* 0x0000b00005307890 */ /* 0x000fe4000fffe03f */
[----:B------:R-:W-:Y:S02]  /*1df30*/  UIADD3 UR40, UR5, 0xd000, URZ ;  /* 0x0000d00005287890 */ /* 0x000fe4000fffe03f */
[----:B------:R-:W-:Y:S01]  /*1df40*/  UIADD3 UR32, UR5, 0xf000, URZ ;  /* 0x0000f00005207890 */ /* 0x000fe2000fffe03f */
[----:B------:R1:W-:Y:S01]  /*1df50*/  UTMALDG.4D [UR16], [UR6], desc[UR8] ;  /* 0x00000810060075b4 */ /* 0x0003e20008019000 */
[----:B------:R-:W-:Y:S01]  /*1df60*/  UIADD3 UR24, UR5, 0x11000, URZ ;  /* 0x0001100005187890 */ /* 0x000fe2000fffe03f */
        /* <DEDUP_REMOVED lines=10> */
[----:B------:R2:W-:Y:S01]  /*1e010*/  UTMALDG.4D [UR56], [UR6], desc[UR8] ;  /* 0x00000838060075b4 */ /* 0x0005e20008019000 */
[----:B------:R-:W-:Y:S01]  /*1e020*/  UMOV UR43, UR19 ;  /* 0x00000013002b7c82 */ /* 0x000fe20008000000 */
[----:B------:R-:W-:Y:S01]  /*1e030*/  UMOV UR41, UR17 ;  /* 0x0000001100297c82 */ /* 0x000fe20008000000 */
[----:B------:R-:W-:Y:S01]  /*1e040*/  UMOV UR34, 0x80 ;  /* 0x0000008000227882 */ /* 0x000fe20000000000 */
[----:B------:R-:W-:Y:S01]  /*1e050*/  UMOV UR36, UR20 ;  /* 0x0000001400247c82 */ /* 0x000fe20008000000 */
[----:B------:R-:W-:Y:S01]  /*1e060*/  UMOV UR37, UR21 ;  /* 0x0000001500257c82 */ /* 0x000fe20008000000 */
[----:B------:R-:W-:Y:S01]  /*1e070*/  UMOV UR35, UR19 ;  /* 0x0000001300237c82 */ /* 0x000fe20008000000 */
[----:B------:R-:W-:Y:S01]  /*1e080*/  UMOV UR33, UR17 ;  /* 0x0000001100217c82 */ /* 0x000fe20008000000 */
[----:B------:R2:W-:Y:S01]  /*1e090*/  UTMALDG.4D [UR48], [UR6], desc[UR8] ;  /* 0x00000830060075b4 */ /* 0x0005e20008019000 */
[----:B------:R-:W-:Y:S01]  /*1e0a0*/  UMOV UR26, 0xa0 ;  /* 0x000000a0001a7882 */ /* 0x000fe20000000000 */
[----:B------:R-:W-:Y:S01]  /*1e0b0*/  UMOV UR28, UR20 ;  /* 0x00000014001c7c82 */ /* 0x000fe20008000000 */
[----:B------:R-:W-:Y:S01]  /*1e0c0*/  UMOV UR29, UR21 ;  /* 0x00000015001d7c82 */ /* 0x000fe20008000000 */
[----:B------:R-:W-:Y:S01]  /*1e0d0*/  UMOV UR27, UR19 ;  /* 0x00000013001b7c82 */ /* 0x000fe20008000000 */
[----:B-1----:R-:W-:Y:S01]  /*1e0e0*/  UIADD3 UR16, UR5, 0x13000, URZ ;  /* 0x0001300005107890 */ /* 0x002fe2000fffe03f */
[----:B------:R-:W-:Y:S01]  /*1e0f0*/  UMOV UR25, UR17 ;  /* 0x0000001100197c82 */ /* 0x000fe20008000000 */
[----:B------:R2:W-:Y:S01]  /*1e100*/  UTMALDG.4D [UR40], [UR6], desc[UR8] ;  /* 0x00000828060075b4 */ /* 0x0005e20008019000 */
[----:B------:R-:W-:Y:S01]  /*1e110*/  UMOV UR18, 0xc0 ;  /* 0x000000c000127882 */ /* 0x000fe20000000000 */
[----:B------:R2:W-:Y:S01]  /*1e120*/  UTMALDG.4D [UR32], [UR6], desc[UR8] ;  /* 0x00000820060075b4 */ /* 0x0005e20008019000 */
[----:B------:R2:W-:Y:S04]  /*1e130*/  UTMALDG.4D [UR24], [UR6], desc[UR8] ;  /* 0x00000818060075b4 */ /* 0x0005e80008019000 */
[----:B------:R2:W-:Y:S02]  /*1e140*/  UTMALDG.4D [UR16], [UR6], desc[UR8] ;  /* 0x00000810060075b4 */ /* 0x0005e40008019000 */
[----:B--2---:R-:W-:Y:S01]  /*1e150*/  NOP ;  /* 0x0000000000007918 */ /* 0x004fe20000000000 */
.L_x_85:
[----:B------:R-:W-:Y:S05]  /*1e160*/  BSYNC B0 ;  /* 0x0000000000007941 */ /* 0x000fea0003800000 */
.L_x_84:
[----:B------:R-:W-:Y:S04]  /*1e170*/  BSSY B0, `(.L_x_89) ;  /* 0x000004b000007945 */ /* 0x000fe80003800000 */
[----:B------:R-:W-:Y:S05]  /*1e180*/  @!P3 BRA `(.L_x_90) ;  /* 0x000000040024b947 */ /* 0x000fea0003800000 */
[----:B------:R-:W1:Y:S01]  /*1e190*/  S2R R6, SR_CgaCtaId ;  /* 0x0000000000067919 */ /* 0x000e620000008800 */
[----:B------:R-:W-:-:S04]  /*1e1a0*/  MOV R5, 0x400 ;  /* 0x0000040000057802 */ /* 0x000fc80000000f00 */
[----:B-1----:R-:W-:Y:S01]  /*1e1b0*/  LEA R7, R6, R5, 0x18 ;  /* 0x0000000506077211 */ /* 0x002fe200078ec0ff */
[----:B------:R-:W-:-:S04]  /*1e1c0*/  IMAD.MOV.U32 R6, RZ, RZ, 0x1 ;  /* 0x00000001ff067424 */ /* 0x000fc800078e00ff */
[----:B------:R-:W-:Y:S01]  /*1e1d0*/  IMAD R5, R4, 0x8, R7 ;  /* 0x0000000804057824 */ /* 0x000fe200078e0207 */
[----:B------:R-:W-:-:S04]  /*1e1e0*/  SHF.L.U32 R6, R6, 0x1f, RZ ;  /* 0x0000001f06067819 */ /* 0x000fc800000006ff */
[----:B------:R-:W1:Y:S02]  /*1e1f0*/  SYNCS.PHASECHK.TRANS64.TRYWAIT P0, [R5+URZ+0x4d060], R6 ;  /* 0x04d06006050075a7 */ /* 0x000e64000800017f */
[----:B-1----:R-:W-:Y:S05]  /*1e200*/  @!P0 BRA `(.L_x_91) ;  /* 0x0000001000f88947 */ /* 0x002fea0003800000 */
.L_x_120:
        /* <DEDUP_REMOVED lines=8> */
.L_x_92:
[----:B------:R-:W-:-:S04]  /*1e290*/  LOP3.LUT P0, RZ, R0, 0x1f, RZ, 0xc0, !PT ;  /* 0x0000001f00ff7812 */ /* 0x000fc8000780c0ff */
[----:B------:R-:W-:-:S13]  /*1e2a0*/  PLOP3.LUT P0, PT, P0, P2, PT, 0x2a, 0x0 ;  /* 0x000000000000781c */ /* 0x000fda0000704572 */
[----:B------:R-:W-:Y:S05]  /*1e2b0*/  @P0 BRA `(.L_x_93) ;  /* 0x0000000000040947 */ /* 0x000fea0003800000 */
[----:B------:R-:W-:Y:S01]  /*1e2c0*/  BPT.TRAP 0x1 ;  /* 0x000000040000795c */ /* 0x000fe20000300000 */
.L_x_93:
[----:B------:R-:W-:Y:S01]  /*1e2d0*/  R2UR UR56, R4 ;  /* 0x00000000043872ca */ /* 0x000fe200000e0000 */
[----:B------:R-:W-:Y:S01]  /*1e2e0*/  ULDC.64 UR8, c[0x0][0x198] ;  /* 0x0000660000087ab9 */ /* 0x000fe20000000a00 */
[----:B------:R-:W-:Y:S01]  /*1e2f0*/  R2UR UR5, R7 ;  /* 0x00000000070572ca */ /* 0x000fe200000e0000 */
[----:B------:R-:W-:Y:S01]  /*1e300*/  UIADD3 UR8, UP0, UR8, 0xf0, URZ ;  /* 0x000000f008087890 */ /* 0x000fe2000ff1e03f */
[----:B------:R-:W-:Y:S01]  /*1e310*/  R2UR UR59, R8 ;  /* 0x00000000083b72ca */ /* 0x000fe200000e0000 */
[----:B------:R-:W-:Y:S01]  /*1e320*/  UMOV UR6, 0x0 ;  /* 0x0000000000067882 */ /* 0x000fe20000000000 */
[----:B------:R-:W-:Y:S01]  /*1e330*/  R2UR UR57, R5 ;  /* 0x00000000053972ca */ /* 0x000fe200000e0000 */
[----:B------:R-:W-:Y:S01]  /*1e340*/  UIADD3.X UR9, URZ, UR9, URZ, UP0, !UPT ;  /* 0x000000093f097290 */ /* 0x000fe200087fe43f */
[----:B------:R-:W-:Y:S01]  /*1e350*/  UMOV UR7, 0x10000000 ;  /* 0x1000000000077882 */ /* 0x000fe20000000000 */
[----:B------:R-:W-:Y:S01]  /*1e360*/  UMOV UR58, URZ ;  /* 0x0000003f003a7c82 */ /* 0x000fe20008000000 */
[----:B------:R-:W-:Y:S01]  /*1e370*/  UMOV UR60, UR20 ;  /* 0x00000014003c7c82 */ /* 0x000fe20008000000 */
[----:B------:R-:W-:Y:S01]  /*1e380*/  UMOV UR61, UR21 ;  /* 0x00000015003d7c82 */ /* 0x000fe20008000000 */
[----:B------:R-:W-:Y:S01]  /*1e390*/  UMOV UR50, 0x20 ;  /* 0x0000002000327882 */ /* 0x000fe20000000000 */
[----:B------:R-:W-:-:S02]  /*1e3a0*/  UMOV UR52, UR20 ;  /* 0x0000001400347c82 */ /* 0x000fc40008000000 */
[----:B------:R-:W-:Y:S02]  /*1e3b0*/  UIMAD UR56, UR56, 0x3800, UR5 ;  /* 0x00003800383878a4 */ /* 0x000fe4000f8e0205 */
[----:B------:R-:W-:Y:S02]  /*1e3c0*/  UIADD3 UR59, UR11, UR59, URZ ;  /* 0x0000003b0b3b7290 */ /* 0x000fe4000fffe03f */
[----:B------:R-:W-:Y:S02]  /*1e3d0*/  UIADD3 UR57, UR57, 0x4d050, URZ ;  /* 0x0004d05039397890 */ /* 0x000fe4000fffe03f */
[----:B------:R-:W-:Y:S02]  /*1e3e0*/  UIADD3 UR48, UR56, 0x800, URZ ;  /* 0x0000080038307890 */ /* 0x000fe4000fffe03f */
[----:B------:R-:W-:Y:S01]  /*1e3f0*/  UIADD3 UR16, UR56, 0x1000, URZ ;  /* 0x0000100038107890 */ /* 0x000fe2000fffe03f */
[----:B------:R-:W-:Y:S02]  /*1e400*/  UMOV UR53, UR21 ;  /* 0x0000001500357c82 */ /* 0x000fe40008000000 */
[----:B------:R-:W-:Y:S01]  /*1e410*/  UMOV UR49, UR57 ;  /* 0x0000003900317c82 */ /* 0x000fe20008000000 */
[----:B------:R-:W-:Y:S01]  /*1e420*/  UMOV UR51, UR59 ;  /* 0x0000003b00337c82 */ /* 0x000fe20008000000 */
[----:B------:R-:W-:Y:S01]  /*1e430*/  UMOV UR18, 0x40 ;  /* 0x0000004000127882 */ /* 0x000fe20000000000 */
[----:B------:R-:W-:Y:S01]  /*1e440*/  UMOV UR17, UR57 ;  /* 0x0000003900117c82 */ /* 0x000fe20008000000 */
[----:B------:R-:W-:Y:S01]  /*1e450*/  UMOV UR19, UR59 ;  /* 0x0000003b00137c82 */ /* 0x000fe20008000000 */
[----:B------:R-:W-:Y:S01]  /*1e460*/  UTMALDG.4D [UR56], [UR8], desc[UR6] ;  /* 0x00000638080075b4 */ /* 0x000fe20008019000 */
[----:B------:R-:W-:-:S02]  /*1e470*/  UIADD3 UR40, UR56, 0x1800, URZ ;  /* 0x0000180038287890 */ /* 0x000fc4000fffe03f */
[----:B------:R-:W-:Y:S02]  /*1e480*/  UIADD3 UR32, UR56, 0x2000, URZ ;  /* 0x0000200038207890 */ /* 0x000fe4000fffe03f */
[----:B------:R-:W-:Y:S01]  /*1e490*/  UIADD3 UR24, UR56, 0x2800, URZ ;  /* 0x0000280038187890 */ /* 0x000fe2000fffe03f */
[----:B------:R-:W-:Y:S01]  /*1e4a0*/  UMOV UR42, 0x60 ;  /* 0x00000060002a7882 */ /* 0x000fe20000000000 */
[----:B------:R-:W-:Y:S01]  /*1e4b0*/  UTMALDG.4D [UR48], [UR8], desc[UR6] ;  /* 0x00000630080075b4 */ /* 0x000fe20008019000 */
        /* <DEDUP_REMOVED lines=16> */
[----:B------:R2:W-:Y:S01]  /*1e5c0*/  UTMALDG.4D [UR32], [UR8], desc[UR6] ;  /* 0x00000620080075b4 */ /* 0x0005e20008019000 */
[----:B------:R2:W-:Y:S01]  /*1e5d0*/  UTMALDG.4D [UR24], [UR8], desc[UR6] ;  /* 0x00000618080075b4 */ /* 0x0005e20008019000 */
[----:B-1----:R-:W-:Y:S01]  /*1e5e0*/  UIADD3 UR16, UR56, 0x3000, URZ ;  /* 0x0000300038107890 */ /* 0x002fe2000fffe03f */
[----:B------:R-:W-:-:S08]  /*1e5f0*/  UMOV UR18, 0xc0 ;  /* 0x000000c000127882 */ /* 0x000fd00000000000 */
[----:B------:R2:W-:Y:S02]  /*1e600*/  UTMALDG.4D [UR16], [UR8], desc[UR6] ;  /* 0x00000610080075b4 */ /* 0x0005e40008019000 */
[----:B--2---:R-:W-:Y:S01]  /*1e610*/  NOP ;  /* 0x0000000000007918 */ /* 0x004fe20000000000 */
.L_x_90:
[----:B------:R-:W-:Y:S05]  /*1e620*/  BSYNC B0 ;  /* 0x0000000000007941 */ /* 0x000fea0003800000 */
.L_x_89:
[----:B------:R-:W-:Y:S01]  /*1e630*/  BSSY B0, `(.L_x_94) ;  /* 0x000002e000007945 */ /* 0x000fe20003800000 */
[----:B------:R-:W-:-:S03]  /*1e640*/  IMAD.MOV.U32 R8, RZ, RZ, RZ ;  /* 0x000000ffff087224 */ /* 0x000fc600078e00ff */
[----:B------:R-:W-:Y:S05]  /*1e650*/  @!P4 BRA `(.L_x_95) ;  /* 0x0000000000acc947 */ /* 0x000fea0003800000 */
[----:B------:R-:W1:Y:S01]  /*1e660*/  S2R R5, SR_CgaCtaId ;  /* 0x0000000000057919 */ /* 0x000e620000008800 */
[----:B------:R-:W-:Y:S01]  /*1e670*/  MOV R4, 0x400 ;  /* 0x0000040000047802 */ /* 0x000fe20000000f00 */
[----:B------:R-:W-:-:S05]  /*1e680*/  IMAD.MOV.U32 R7, RZ, RZ, 0x1 ;  /* 0x00000001ff077424 */ /* 0x000fca00078e00ff */
[----:B------:R-:W-:Y:S02]  /*1e690*/  SHF.L.U32 R7, R7, 0x1f, RZ ;  /* 0x0000001f07077819 */ /* 0x000fe400000006ff */
[----:B-1----:R-:W-:-:S05]  /*1e6a0*/  LEA R5, R5, R4, 0x18 ;  /* 0x0000000405057211 */ /* 0x002fca00078ec0ff */
[----:B------:R-:W-:-:S04]  /*1e6b0*/  IMAD R4, R2, 0x8, R5 ;  /* 0x0000000802047824 */ /* 0x000fc800078e0205 */
[----:B------:R-:W1:Y:S02]  /*1e6c0*/  SYNCS.PHASECHK.TRANS64.TRYWAIT P0, [R4+URZ+0x4d028], R7 ;  /* 0x04d02807040075a7 */ /* 0x000e64000800017f */
[----:B-1----:R-:W-:Y:S05]  /*1e6d0*/  @!P0 BRA `(.L_x_96) ;  /* 0x0000000c00d88947 */ /* 0x002fea0003800000 */
.L_x_121:
        /* <DEDUP_REMOVED lines=8> */
.L_x_97:
[----:B------:R-:W-:-:S04]  /*1e760*/  LOP3.LUT P0, RZ, R0, 0x1f, RZ, 0xc0, !PT ;  /* 0x0000001f00ff7812 */ /* 0x000fc8000780c0ff */
[----:B------:R-:W-:-:S13]  /*1e770*/  PLOP3.LUT P0, PT, P0, P2, PT, 0x2a, 0x0 ;  /* 0x000000000000781c */ /* 0x000fda0000704572 */
[----:B------:R-:W-:Y:S05]  /*1e780*/  @P0 BRA `(.L_x_98) ;  /* 0x0000000000040947 */ /* 0x000fea0003800000 */
[----:B------:R-:W-:Y:S01]  /*1e790*/  BPT.TRAP 0x1 ;  /* 0x000000040000795c */ /* 0x000fe20000300000 */
.L_x_98:
[----:B------:R-:W-:Y:S01]  /*1e7a0*/  IMAD R5, R2, 0xe000, R5 ;  /* 0x0000e00002057824 */ /* 0x000fe200078e0205 */
[----:B------:R-:W-:Y:S01]  /*1e7b0*/  R2UR UR25, R4 ;  /* 0x00000000041972ca */ /* 0x000fe200000e0000 */
[----:B------:R-:W-:Y:S01]  /*1e7c0*/  ULDC.64 UR6, c[0x0][0x198] ;  /* 0x0000660000067ab9 */ /* 0x000fe20000000a00 */
[----:B------:R-:W-:Y:S01]  /*1e7d0*/  UMOV UR27, URZ ;  /* 0x0000003f001b7c82 */ /* 0x000fe20008000000 */
[----:B------:R-:W-:Y:S01]  /*1e7e0*/  UIADD3 UR6, UP0, UR6, 0x2f0, URZ ;  /* 0x000002f006067890 */ /* 0x000fe2000ff1e03f */
[----:B------:R-:W-:Y:S01]  /*1e7f0*/  R2UR UR16, R5 ;  /* 0x00000000051072ca */ /* 0x000fe200000e0000 */
[----:B------:R-:W-:Y:S01]  /*1e800*/  UMOV UR8, 0x0 ;  /* 0x0000000000087882 */ /* 0x000fe20000000000 */
[----:B------:R-:W-:Y:S01]  /*1e810*/  UMOV UR9, 0x10000000 ;  /* 0x1000000000097882 */ /* 0x000fe20000000000 */
[----:B------:R-:W-:Y:S01]  /*1e820*/  UIADD3.X UR7, URZ, UR7, URZ, UP0, !UPT ;  /* 0x000000073f077290 */ /* 0x000fe200087fe43f */
[----:B------:R-:W-:Y:S01]  /*1e830*/  VIADD R2, R2, 0x1 ;  /* 0x0000000102027836 */ /* 0x000fe20000000000 */
[----:B------:R-:W-:Y:S01]  /*1e840*/  UMOV UR26, URZ ;  /* 0x0000003f001a7c82 */ /* 0x000fe20008000000 */
[----:B------:R-:W-:Y:S01]  /*1e850*/  UMOV UR28, UR20 ;  /* 0x00000014001c7c82 */ /* 0x000fe20008000000 */
[----:B------:R-:W-:Y:S01]  /*1e860*/  UMOV UR29, UR21 ;  /* 0x00000015001d7c82 */ /* 0x000fe20008000000 */
[----:B------:R-:W-:Y:S01]  /*1e870*/  UMOV UR18, 0x80 ;  /* 0x0000008000127882 */ /* 0x000fe20000000000 */
[----:B------:R-:W-:Y:S01]  /*1e880*/  UIADD3 UR25, UR25, 0x4d000, URZ ;  /* 0x0004d00019197890 */ /* 0x000fe2000fffe03f */
[----:B------:R-:W-:Y:S01]  /*1e890*/  IMAD.MOV.U32 R8, RZ, RZ, 0x1 ;  /* 0x00000001ff087424 */ /* 0x000fe200078e00ff */
[----:B------:R-:W-:-:S02]  /*1e8a0*/  UMOV UR19, UR27 ;  /* 0x0000001b00137c82 */ /* 0x000fc40008000000 */
[----:B------:R-:W-:Y:S02]  /*1e8b0*/  UIADD3 UR24, UR16, 0x7000, URZ ;  /* 0x0000700010187890 */ /* 0x000fe4000fffe03f */
[----:B------:R-:W-:Y:S01]  /*1e8c0*/  UIADD3 UR16, UR16, 0xe000, URZ ;  /* 0x0000e00010107890 */ /* 0x000fe2000fffe03f */
[----:B------:R-:W-:-:S06]  /*1e8d0*/  UMOV UR17, UR25 ;  /* 0x0000001900117c82 */ /* 0x000fcc0008000000 */
[----:B------:R1:W-:Y:S02]  /*1e8e0*/  UTMALDG.4D [UR24], [UR6], desc[UR8] ;  /* 0x00000818060075b4 */ /* 0x0003e40008019000 */
[----:B------:R1:W-:Y:S02]  /*1e8f0*/  UTMALDG.4D [UR16], [UR6], desc[UR8] ;  /* 0x00000810060075b4 */ /* 0x0003e40008019000 */
[----:B-1----:R-:W-:Y:S01]  /*1e900*/  NOP ;  /* 0x0000000000007918 */ /* 0x002fe20000000000 */
.L_x_95:
[----:B------:R-:W-:Y:S05]  /*1e910*/  BSYNC B0 ;  /* 0x0000000000007941 */ /* 0x000fea0003800000 */
.L_x_94:
[----:B------:R-:W-:-:S13]  /*1e920*/  ISETP.GE.AND P0, PT, R3, 0x101, PT ;  /* 0x000001010300780c */ /* 0x000fda0003f06270 */
[----:B------:R-:W-:Y:S05]  /*1e930*/  @!P0 EXIT ;  /* 0x000000000000894d */ /* 0x000fea0003800000 */
[----:B------:R-:W-:Y:S01]  /*1e940*/  VIADD R3, R3, 0xff ;  /* 0x000000ff03037836 */ /* 0x000fe20000000000 */
[----:B------:R-:W-:Y:S01]  /*1e950*/  LOP3.LUT P0, RZ, R0, 0x1f, RZ, 0xc0, !PT ;  /* 0x0000001f00ff7812 */ /* 0x000fe2000780c0ff */
[----:B------:R-:W-:Y:S03]  /*1e960*/  BSSY B0, `(.L_x_99) ;  /* 0x0000087000007945 */ /* 0x000fe60003800000 */
[----:B------:R-:W-:Y:S02]  /*1e970*/  SHF.R.S32.HI R0, RZ, 0x1f, R3 ;  /* 0x0000001fff007819 */ /* 0x000fe40000011403 */
[----:B------:R-:W-:Y:S02]  /*1e980*/  PLOP3.LUT P0, PT, P0, P2, PT, 0x2a, 0x0 ;  /* 0x000000000000781c */ /* 0x000fe40000704572 */
[----:B------:R-:W-:Y:S01]  /*1e990*/  LEA.HI R0, R0, R3, RZ, 0x8 ;  /* 0x0000000300007211 */ /* 0x000fe200078f40ff */
[----:B------:R-:W-:-:S03]  /*1e9a0*/  IMAD.U32 R3, RZ, RZ, UR4 ;  /* 0x00000004ff037e24 */ /* 0x000fc6000f8e00ff */
[----:B------:R-:W-:Y:S02]  /*1e9b0*/  SHF.R.S32.HI R4, RZ, 0x8, R0 ;  /* 0x00000008ff047819 */ /* 0x000fe40000011400 */
[----:B------:R-:W-:Y:S01]  /*1e9c0*/  LOP3.LUT R0, R3, 0x2, RZ, 0xfc, !PT ;  /* 0x0000000203007812 */ /* 0x000fe200078efcff */
[----:B------:R-:W-:Y:S02]  /*1e9d0*/  IMAD.MOV.U32 R3, RZ, RZ, 0x1 ;  /* 0x00000001ff037424 */ /* 0x000fe400078e00ff */
[----:B------:R-:W-:-:S07]  /*1e9e0*/  IMAD.SHL.U32 R4, R4, 0x2, RZ ;  /* 0x0000000204047824 */ /* 0x000fce00078e00ff */
.L_x_110:
[----:B------:R-:W-:Y:S04]  /*1e9f0*/  BSSY B1, `(.L_x_100) ;  /* 0x000004b000017945 */ /* 0x000fe80003800000 */
[----:B------:R-:W-:Y:S05]  /*1ea00*/  @!P3 BRA `(.L_x_101) ;  /* 0x000000040024b947 */ /* 0x000fea0003800000 */
[----:B------:R-:W1:Y:S01]  /*1ea10*/  S2R R6, SR_CgaCtaId ;  /* 0x0000000000067919 */ /* 0x000e620000008800 */
[----:B------:R-:W-:-:S04]  /*1ea20*/  MOV R5, 0x400 ;  /* 0x0000040000057802 */ /* 0x000fc80000000f00 */
[----:B-1----:R-:W-:Y:S02]  /*1ea30*/  LEA R7, R6, R5, 0x18 ;  /* 0x0000000506077211 */ /* 0x002fe400078ec0ff */
[----:B------:R-:W-:-:S03]  /*1ea40*/  SHF.L.U32 R5, R3, 0x1f, RZ ;  /* 0x0000001f03057819 */ /* 0x000fc600000006ff */
[----:B------:R-:W-:-:S04]  /*1ea50*/  IMAD R6, R2, 0x8, R7 ;  /* 0x0000000802067824 */ /* 0x000fc800078e0207 */
[----:B------:R-:W1:Y:S02]  /*1ea60*/  SYNCS.PHASECHK.TRANS64.TRYWAIT P4, [R6+URZ+0x4d028], R5 ;  /* 0x04d02805060075a7 */ /* 0x000e64000808017f */
[----:B-1----:R-:W-:Y:S05]  /*1ea70*/  @!P4 BRA `(.L_x_102) ;  /* 0x0000000c0004c947 */ /* 0x002fea0003800000 */
.L_x_122:
[----:B-1----:R-:W-:-:S04]  /*1ea80*/  @P2 IMAD.MOV.U32 R5, RZ, RZ, 0xe000 ;  /* 0x0000e000ff052424 */ /* 0x002fc800078e00ff */
[----:B------:R1:W-:Y:S02]  /*1ea90*/  @P2 SYNCS.ARRIVE.TRANS64 RZ, [R6+URZ+0x4d000], R5 ;  /* 0x04d0000506ff29a7 */ /* 0x0003e4000800003f */
[----:B-1----:R-:W-:-:S04]  /*1eaa0*/  PRMT R5, R0, 0x9910, RZ ;  /* 0x0000991000057816 */ /* 0x002fc800000000ff */
[----:B------:R-:W-:-:S13]  /*1eab0*/  ISETP.NE.AND P4, PT, R5, 0x2, PT ;  /* 0x000000020500780c */ /* 0x000fda0003f85270 */
[----:B------:R-:W-:Y:S05]  /*1eac0*/  @P4 BRA `(.L_x_103) ;  /* 0x0000000000044947 */ /* 0x000fea0003800000 */
[----:B------:R-:W-:Y:S01]  /*1ead0*/  BPT.TRAP 0x1 ;  /* 0x000000040000795c */ /* 0x000fe20000300000 */
.L_x_103:
[----:B------:R-:W-:Y:S05]  /*1eae0*/  @P0 BRA `(.L_x_104) ;  /* 0x0000000000040947 */ /* 0x000fea0003800000 */
[----:B------:R-:W-:Y:S01]  /*1eaf0*/  BPT.TRAP 0x1 ;  /* 0x000000040000795c */ /* 0x000fe20000300000 */
.L_x_104:
[----:B------:R-:W-:Y:S01]  /*1eb00*/  IMAD R7, R2, 0xe000, R7 ;  /* 0x0000e00002077824 */ /* 0x000fe200078e0207 */
[----:B------:R-:W-:Y:S01]  /*1eb10*/  R2UR UR17, R6 ;  /* 0x00000000061172ca */ /* 0x000fe200000e0000 */
[----:B------:R-:W-:Y:S01]  /*1eb20*/  ULDC.64 UR6, c[0x0][0x198] ;  /* 0x0000660000067ab9 */ /* 0x000fe20000000a00 */
[----:B------:R-:W-:Y:S01]  /*1eb30*/  R2UR UR19, R8 ;  /* 0x00000000081372ca */ /* 0x000fe200000e0000 */
[----:B------:R-:W-:Y:S01]  /*1eb40*/  UIADD3 UR6, UP0, UR6, 0x1f0, URZ ;  /* 0x000001f006067890 */ /* 0x000fe2000ff1e03f */
[----:B------:R-:W-:Y:S01]  /*1eb50*/  R2UR UR5, R7 ;  /* 0x00000000070572ca */ /* 0x000fe200000e0000 */
[----:B------:R-:W-:Y:S01]  /*1eb60*/  UMOV UR8, 0x0 ;  /* 0x0000000000087882 */ /* 0x000fe20000000000 */
[----:B------:R-:W-:Y:S01]  /*1eb70*/  UMOV UR9, 0x10000000 ;  /* 0x1000000000097882 */ /* 0x000fe20000000000 */
[----:B------:R-:W-:Y:S01]  /*1eb80*/  UIADD3.X UR7, URZ, UR7, URZ, UP0, !UPT ;  /* 0x000000073f077290 */ /* 0x000fe200087fe43f */
[----:B------:R-:W-:Y:S01]  /*1eb90*/  VIADD R5, R2, 0x1 ;  /* 0x0000000102057836 */ /* 0x000fe20000000000 */
[----:B------:R-:W-:Y:S01]  /*1eba0*/  UMOV UR18, URZ ;  /* 0x0000003f00127c82 */ /* 0x000fe20008000000 */
[----:B------:R-:W-:Y:S01]  /*1ebb0*/  UMOV UR58, 0x20 ;  /* 0x00000020003a7882 */ /* 0x000fe20000000000 */
[----:B------:R-:W-:Y:S01]  /*1ebc0*/  UMOV UR60, UR20 ;  /* 0x00000014003c7c82 */ /* 0x000fe20008000000 */
[----:B------:R-:W-:Y:S01]  /*1ebd0*/  UMOV UR61, UR21 ;  /* 0x00000015003d7c82 */ /* 0x000fe20008000000 */
[----:B------:R-:W-:Y:S01]  /*1ebe0*/  UIADD3 UR17, UR17, 0x4d000, URZ ;  /* 0x0004d00011117890 */ /* 0x000fe2000fffe03f */
[----:B------:R-:W-:Y:S01]  /*1ebf0*/  ISETP.NE.AND P4, PT, R5, 0x5, PT ;  /* 0x000000050500780c */ /* 0x000fe20003f85270 */
[----:B------:R-:W-:-:S02]  /*1ec00*/  USHF.L.U32 UR19, UR19, 0x8, URZ ;  /* 0x0000000813137899 */ /* 0x000fc4000800063f */
[----:B------:R-:W-:Y:S01]  /*1ec10*/  UIADD3 UR16, UR5, 0x7000, URZ ;  /* 0x0000700005107890 */ /* 0x000fe2000fffe03f */
[----:B------:R-:W-:Y:S01]  /*1ec20*/  SEL R2, RZ, 0x1, P4 ;  /* 0x00000001ff027807 */ /* 0x000fe20002000000 */
[----:B------:R-:W-:Y:S02]  /*1ec30*/  UIADD3 UR56, UR5, 0x9000, URZ ;  /* 0x0000900005387890 */ /* 0x000fe4000fffe03f */
[----:B------:R-:W-:Y:S01]  /*1ec40*/  UIADD3 UR48, UR5, 0xb000, URZ ;  /* 0x0000b00005307890 */ /* 0x000fe2000fffe03f */
[----:B------:R-:W-:Y:S01]  /*1ec50*/  LOP3.LUT R3, R3, R2, RZ, 0x3c, !PT ;  /* 0x0000000203037212 */ /* 0x000fe200078e3cff */
[----:B------:R-:W-:Y:S01]  /*1ec60*/  UIADD3 UR40, UR5, 0xd000, URZ ;  /* 0x0000d00005287890 */ /* 0x000fe2000fffe03f */
[----:B------:R-:W-:Y:S01]  /*1ec70*/  SEL R2, R5, RZ, P4 ;  /* 0x000000ff05027207 */ /* 0x000fe20002000000 */
        /* <DEDUP_REMOVED lines=34> */
.L_x_101:
[----:B------:R-:W-:Y:S05]  /*1eea0*/  BSYNC B1 ;  /* 0x0000000000017941 */ /* 0x000fea0003800000 */
.L_x_100:
[----:B------:R-:W-:Y:S01]  /*1eeb0*/  ISETP.LT.OR P4, PT, R4, 0x4, !P3 ;  /* 0x000000040400780c */ /* 0x000fe20005f81670 */
[----:B------:R-:W-:-:S12]  /*1eec0*/  BSSY B1, `(.L_x_105) ;  /* 0x000002d000017945 */ /* 0x000fd80003800000 */
[----:B------:R-:W-:Y:S05]  /*1eed0*/  @P4 BRA `(.L_x_106) ;  /* 0x0000000000ac4947 */ /* 0x000fea0003800000 */
[----:B------:R-:W1:Y:S01]  /*1eee0*/  S2R R6, SR_CgaCtaId ;  /* 0x0000000000067919 */ /* 0x000e620000008800 */
[----:B------:R-:W-:Y:S02]  /*1eef0*/  MOV R5, 0x400 ;  /* 0x0000040000057802 */ /* 0x000fe40000000f00 */
[----:B------:R-:W-:Y:S02]  /*1ef00*/  SHF.L.U32 R7, R3, 0x1f, RZ ;  /* 0x0000001f03077819 */ /* 0x000fe400000006ff */
[----:B-1----:R-:W-:-:S05]  /*1ef10*/  LEA R5, R6, R5, 0x18 ;  /* 0x0000000506057211 */ /* 0x002fca00078ec0ff */
[----:B------:R-:W-:-:S04]  /*1ef20*/  IMAD R6, R2, 0x8, R5 ;  /* 0x0000000802067824 */ /* 0x000fc800078e0205 */
[----:B------:R-:W1:Y:S02]  /*1ef30*/  SYNCS.PHASECHK.TRANS64.TRYWAIT P4, [R6+URZ+0x4d028], R7 ;  /* 0x04d02807060075a7 */ /* 0x000e64000808017f */
[----:B-1----:R-:W-:Y:S05]  /*1ef40*/  @!P4 BRA `(.L_x_107) ;  /* 0x0000000400e4c947 */ /* 0x002fea0003800000 */
.L_x_123:
[----:B-1----:R-:W-:-:S04]  /*1ef50*/  @P1 IMAD.MOV.U32 R7, RZ, RZ, 0xe000 ;  /* 0x0000e000ff071424 */ /* 0x002fc800078e00ff */
[----:B------:R1:W-:Y:S02]  /*1ef60*/  @P1 SYNCS.ARRIVE.TRANS64 RZ, [R6+URZ+0x4d000], R7 ;  /* 0x04d0000706ff19a7 */ /* 0x0003e4000800003f */
[----:B-1----:R-:W-:-:S04]  /*1ef70*/  PRMT R7, R0, 0x9910, RZ ;  /* 0x0000991000077816 */ /* 0x002fc800000000ff */
[----:B------:R-:W-:-:S13]  /*1ef80*/  ISETP.NE.AND P4, PT, R7, 0x2, PT ;  /* 0x000000020700780c */ /* 0x000fda0003f85270 */
[----:B------:R-:W-:Y:S05]  /*1ef90*/  @P4 BRA `(.L_x_108) ;  /* 0x0000000000044947 */ /* 0x000fea0003800000 */
[----:B------:R-:W-:Y:S01]  /*1efa0*/  BPT.TRAP 0x1 ;  /* 0x000000040000795c */ /* 0x000fe20000300000 */
.L_x_108:
[----:B------:R-:W-:Y:S05]  /*1efb0*/  @P0 BRA `(.L_x_109) ;  /* 0x0000000000040947 */ /* 0x000fea0003800000 */
[----:B------:R-:W-:Y:S01]  /*1efc0*/  BPT.TRAP 0x1 ;  /* 0x000000040000795c */ /* 0x000fe20000300000 */
.L_x_109:
[----:B------:R-:W-:Y:S01]  /*1efd0*/  IMAD R5, R2, 0xe000, R5 ;  /* 0x0000e00002057824 */ /* 0x000fe200078e0205 */
[----:B------:R-:W-:Y:S01]  /*1efe0*/  R2UR UR26, R8 ;  /* 0x00000000081a72ca */ /* 0x000fe200000e0000 */
[----:B------:R-:W-:Y:S01]  /*1eff0*/  ULDC.64 UR6, c[0x0][0x198] ;  /* 0x0000660000067ab9 */ /* 0x000fe20000000a00 */
[----:B------:R-:W-:Y:S01]  /*1f000*/  R2UR UR25, R6 ;  /* 0x00000000061972ca */ /* 0x000fe200000e0000 */
[----:B------:R-:W-:Y:S01]  /*1f010*/  UIADD3 UR6, UP0, UR6, 0x2f0, URZ ;  /* 0x000002f006067890 */ /* 0x000fe2000ff1e03f */
[----:B------:R-:W-:Y:S01]  /*1f020*/  R2UR UR16, R5 ;  /* 0x00000000051072ca */ /* 0x000fe200000e0000 */
[----:B------:R-:W-:Y:S01]  /*1f030*/  UMOV UR27, URZ ;  /* 0x0000003f001b7c82 */ /* 0x000fe20008000000 */
[----:B------:R-:W-:Y:S01]  /*1f040*/  UMOV UR8, 0x0 ;  /* 0x0000000000087882 */ /* 0x000fe20000000000 */
[----:B------:R-:W-:Y:S01]  /*1f050*/  UIADD3.X UR7, URZ, UR7, URZ, UP0, !UPT ;  /* 0x000000073f077290 */ /* 0x000fe200087fe43f */
[----:B------:R-:W-:Y:S01]  /*1f060*/  VIADD R2, R2, 0x1 ;  /* 0x0000000102027836 */ /* 0x000fe20000000000 */
[----:B------:R-:W-:Y:S01]  /*1f070*/  UMOV UR9, 0x10000000 ;  /* 0x1000000000097882 */ /* 0x000fe20000000000 */
[----:B------:R-:W-:Y:S01]  /*1f080*/  UMOV UR28, UR20 ;  /* 0x00000014001c7c82 */ /* 0x000fe20008000000 */
[----:B------:R-:W-:Y:S01]  /*1f090*/  UMOV UR29, UR21 ;  /* 0x00000015001d7c82 */ /* 0x000fe20008000000 */
[----:B------:R-:W-:Y:S01]  /*1f0a0*/  UMOV UR19, UR27 ;  /* 0x0000001b00137c82 */ /* 0x000fe20008000000 */
[----:B------:R-:W-:Y:S01]  /*1f0b0*/  USHF.L.U32 UR26, UR26, 0x8, URZ ;  /* 0x000000081a1a7899 */ /* 0x000fe2000800063f */
[----:B------:R-:W-:Y:S01]  /*1f0c0*/  ISETP.NE.AND P4, PT, R2, 0x5, PT ;  /* 0x000000050200780c */ /* 0x000fe20003f85270 */
[----:B------:R-:W-:Y:S01]  /*1f0d0*/  UIADD3 UR25, UR25, 0x4d000, URZ ;  /* 0x0004d00019197890 */ /* 0x000fe2000fffe03f */
[----:B------:R-:W-:Y:S01]  /*1f0e0*/  VIADD R8, R8, 0x1 ;  /* 0x0000000108087836 */ /* 0x000fe20000000000 */
[----:B------:R-:W-:Y:S01]  /*1f0f0*/  UIADD3 UR24, UR16, 0x7000, URZ ;  /* 0x0000700010187890 */ /* 0x000fe2000fffe03f */
[----:B------:R-:W-:Y:S01]  /*1f100*/  SEL R6, RZ, 0x1, P4 ;  /* 0x00000001ff067807 */ /* 0x000fe20002000000 */
[----:B------:R-:W-:Y:S01]  /*1f110*/  UIADD3 UR18, UR26, 0x80, URZ ;  /* 0x000000801a127890 */ /* 0x000fe2000fffe03f */
[----:B------:R-:W-:Y:S01]  /*1f120*/  SEL R2, R2, RZ, P4 ;  /* 0x000000ff02027207 */ /* 0x000fe20002000000 */
[----:B------:R-:W-:Y:S01]  /*1f130*/  UIADD3 UR16, UR16, 0xe000, URZ ;  /* 0x0000e00010107890 */ /* 0x000fe2000fffe03f */
[----:B------:R-:W-:Y:S01]  /*1f140*/  LOP3.LUT R3, R3, R6, RZ, 0x3c, !PT ;  /* 0x0000000603037212 */ /* 0x000fe200078e3cff */
[----:B------:R-:W-:-:S03]  /*1f150*/  UMOV UR17, UR25 ;  /* 0x0000001900117c82 */ /* 0x000fc60008000000 */
[----:B------:R1:W-:Y:S04]  /*1f160*/  UTMALDG.4D [UR24], [UR6], desc[UR8] ;  /* 0x00000818060075b4 */ /* 0x0003e80008019000 */
[----:B------:R1:W-:Y:S02]  /*1f170*/  UTMALDG.4D [UR16], [UR6], desc[UR8] ;  /* 0x00000810060075b4 */ /* 0x0003e40008019000 */
[----:B-1----:R-:W-:Y:S01]  /*1f180*/  NOP ;  /* 0x0000000000007918 */ /* 0x002fe20000000000 */
.L_x_106:
[----:B------:R-:W-:Y:S05]  /*1f190*/  BSYNC B1 ;  /* 0x0000000000017941 */ /* 0x000fea0003800000 */
.L_x_105:
[C---:B------:R-:W-:Y:S01]  /*1f1a0*/  ISETP.GT.AND P4, PT, R4.reuse, 0x4, PT ;  /* 0x000000040400780c */ /* 0x040fe20003f84270 */
[----:B------:R-:W-:-:S12]  /*1f1b0*/  VIADD R4, R4, 0xfffffffe ;  /* 0xfffffffe04047836 */ /* 0x000fd80000000000 */
[----:B------:R-:W-:Y:S05]  /*1f1c0*/  @P4 BRA `(.L_x_110) ;  /* 0xfffffff800084947 */ /* 0x000fea000383ffff */
[----:B------:R-:W-:Y:S05]  /*1f1d0*/  BSYNC B0 ;  /* 0x0000000000007941 */ /* 0x000fea0003800000 */
.L_x_99:
[----:B------:R-:W-:Y:S05]  /*1f1e0*/  EXIT ;  /* 0x000000000000794d */ /* 0x000fea0003800000 */
.L_x_15:
[----:B--2---:R-:W-:-:S04]  /*1f1f0*/  IMAD.U32 R3, RZ, RZ, UR8 ;  /* 0x00000008ff037e24 */ /* 0x004fc8000f8e00ff */
[----:B------:R2:W3:Y:S03]  /*1f200*/  SYNCS.PHASECHK.TRANS64.TRYWAIT P1, [R3+URZ+0x4d050], R4 ;  /* 0x04d05004030075a7 */ /* 0x0004e6000802017f */
[----:B---3--:R-:W-:Y:S05]  /*1f210*/  @!P1 NANOSLEEP.SYNCS 0x989680 ;  /* 0x009896800000995d */ /* 0x008fea0003900000 */
[----:B------:R-:W3:Y:S02]  /*1f220*/  @!P1 SYNCS.PHASECHK.TRANS64 P1, [R3+URZ+0x4d050], R4 ;  /* 0x04d05004030095a7 */ /* 0x000ee4000802007f */
[----:B---3--:R-:W-:Y:S05]  /*1f230*/  @!P1 BRA `(.L_x_15) ;  /* 0xfffffffc00ec9947 */ /* 0x008fea000383ffff */
[----:B------:R-:W-:Y:S05]  /*1f240*/  BRA `(.L_x_111) ;  /* 0xfffffe1800ec7947 */ /* 0x000fea000383ffff */
.L_x_17:
[----:B--2---:R-:W-:-:S04]  /*1f250*/  IMAD.U32 R3, RZ, RZ, UR36 ;  /* 0x00000024ff037e24 */ /* 0x004fc8000f8e00ff */
[----:B------:R2:W3:Y:S03]  /*1f260*/  SYNCS.PHASECHK.TRANS64.TRYWAIT P1, [R3+URZ+0x4d000], R6 ;  /* 0x04d00006030075a7 */ /* 0x0004e6000802017f */
[----:B---3--:R-:W-:Y:S05]  /*1f270*/  @!P1 NANOSLEEP.SYNCS 0x989680 ;  /* 0x009896800000995d */ /* 0x008fea0003900000 */
[----:B------:R-:W3:Y:S02]  /*1f280*/  @!P1 SYNCS.PHASECHK.TRANS64 P1, [R3+URZ+0x4d000], R6 ;  /* 0x04d00006030095a7 */ /* 0x000ee4000802007f */
[----:B---3--:R-:W-:Y:S05]  /*1f290*/  @!P1 BRA `(.L_x_17) ;  /* 0xfffffffc00ec9947 */ /* 0x008fea000383ffff */
[----:B------:R-:W-:Y:S05]  /*1f2a0*/  BRA `(.L_x_112) ;  /* 0xfffffe1800f47947 */ /* 0x000fea000383ffff */
.L_x_18:
[----:B--2---:R-:W-:-:S04]  /*1f2b0*/  IMAD.U32 R4, RZ, RZ, UR5 ;  /* 0x00000005ff047e24 */ /* 0x004fc8000f8e00ff */
[----:B------:R2:W3:Y:S03]  /*1f2c0*/  SYNCS.PHASECHK.TRANS64.TRYWAIT P1, [R4+URZ+-0x8], R3 ;  /* 0xfffff803040075a7 */ /* 0x0004e6000802017f */
[----:B---3--:R-:W-:Y:S05]  /*1f2d0*/  @!P1 NANOSLEEP.SYNCS 0x989680 ;  /* 0x009896800000995d */ /* 0x008fea0003900000 */
[----:B------:R-:W3:Y:S02]  /*1f2e0*/  @!P1 SYNCS.PHASECHK.TRANS64 P1, [R4+URZ+-0x8], R3 ;  /* 0xfffff803040095a7 */ /* 0x000ee4000802007f */
[----:B---3--:R-:W-:Y:S05]  /*1f2f0*/  @!P1 BRA `(.L_x_18) ;  /* 0xfffffffc00ec9947 */ /* 0x008fea000383ffff */
[----:B------:R-:W-:Y:S05]  /*1f300*/  BRA `(.L_x_113) ;  /* 0xfffffe1800f07947 */ /* 0x000fea000383ffff */
.L_x_20:
[----:B-1----:R-:W-:-:S04]  /*1f310*/  IMAD.U32 R9, RZ, RZ, UR36 ;  /* 0x00000024ff097e24 */ /* 0x002fc8000f8e00ff */
[----:B------:R1:W2:Y:S03]  /*1f320*/  SYNCS.PHASECHK.TRANS64.TRYWAIT P2, [R9+URZ+0x4d008], R6 ;  /* 0x04d00806090075a7 */ /* 0x0002a6000804017f */
[----:B--2---:R-:W-:Y:S05]  /*1f330*/  @!P2 NANOSLEEP.SYNCS 0x989680 ;  /* 0x009896800000a95d */ /* 0x004fea0003900000 */
[----:B------:R-:W2:Y:S02]  /*1f340*/  @!P2 SYNCS.PHASECHK.TRANS64 P2, [R9+URZ+0x4d008], R6 ;  /* 0x04d008060900a5a7 */ /* 0x000ea4000804007f */
[----:B--2---:R-:W-:Y:S05]  /*1f350*/  @!P2 BRA `(.L_x_20) ;  /* 0xfffffffc00eca947 */ /* 0x004fea000383ffff */
[----:B------:R-:W-:Y:S05]  /*1f360*/  BRA `(.L_x_114) ;  /* 0xfffffe9000ec7947 */ /* 0x000fea000383ffff */
.L_x_25:
[----:B--2---:R-:W-:-:S04]  /*1f370*/  IMAD.U32 R3, RZ, RZ, UR10 ;  /* 0x0000000aff037e24 */ /* 0x004fc8000f8e00ff */
[----:B------:R2:W3:Y:S03]  /*1f380*/  SYNCS.PHASECHK.TRANS64.TRYWAIT P3, [R3+URZ+0x4d000], R0 ;  /* 0x04d00000030075a7 */ /* 0x0004e6000806017f */
[----:B---3--:R-:W-:Y:S05]  /*1f390*/  @!P3 NANOSLEEP.SYNCS 0x989680 ;  /* 0x009896800000b95d */ /* 0x008fea0003900000 */
[----:B------:R-:W3:Y:S02]  /*1f3a0*/  @!P3 SYNCS.PHASECHK.TRANS64 P3, [R3+URZ+0x4d000], R0 ;  /* 0x04d000000300b5a7 */ /* 0x000ee4000806007f */
[----:B---3--:R-:W-:Y:S05]  /*1f3b0*/  @!P3 BRA `(.L_x_25) ;  /* 0xfffffffc00ecb947 */ /* 0x008fea000383ffff */
[----:B------:R-:W-:Y:S05]  /*1f3c0*/  BRA `(.L_x_115) ;  /* 0xfffffea400fc7947 */ /* 0x000fea000383ffff */
.L_x_29:
[----:B-1----:R-:W-:-:S04]  /*1f3d0*/  IMAD.U32 R6, RZ, RZ, UR10 ;  /* 0x0000000aff067e24 */ /* 0x002fc8000f8e00ff */
[----:B------:R1:W2:Y:S03]  /*1f3e0*/  SYNCS.PHASECHK.TRANS64.TRYWAIT P3, [R6+URZ+0x4d000], R13 ;  /* 0x04d0000d060075a7 */ /* 0x0002a6000806017f */
[----:B--2---:R-:W-:Y:S05]  /*1f3f0*/  @!P3 NANOSLEEP.SYNCS 0x989680 ;  /* 0x009896800000b95d */ /* 0x004fea0003900000 */
[----:B------:R-:W2:Y:S02]  /*1f400*/  @!P3 SYNCS.PHASECHK.TRANS64 P3, [R6+URZ+0x4d000], R13 ;  /* 0x04d0000d0600b5a7 */ /* 0x000ea4000806007f */
[----:B--2---:R-:W-:Y:S05]  /*1f410*/  @!P3 BRA `(.L_x_29) ;  /* 0xfffffffc00ecb947 */ /* 0x004fea000383ffff */
[----:B------:R-:W-:Y:S05]  /*1f420*/  BRA `(.L_x_28) ;  /* 0xffffff0c00987947 */ /* 0x000fea000383ffff */
.L_x_37:
[----:B---3--:R-:W-:-:S04]  /*1f430*/  IMAD.U32 R5, RZ, RZ, UR10 ;  /* 0x0000000aff057e24 */ /* 0x008fc8000f8e00ff */
[----:B------:R3:W4:Y:S03]  /*1f440*/  SYNCS.PHASECHK.TRANS64.TRYWAIT P3, [R5+URZ+0x4d000], R4 ;  /* 0x04d00004050075a7 */ /* 0x000726000806017f */
[----:B----4-:R-:W-:Y:S05]  /*1f450*/  @!P3 NANOSLEEP.SYNCS 0x989680 ;  /* 0x009896800000b95d */ /* 0x010fea0003900000 */
[----:B------:R-:W4:Y:S02]  /*1f460*/  @!P3 SYNCS.PHASECHK.TRANS64 P3, [R5+URZ+0x4d000], R4 ;  /* 0x04d000040500b5a7 */ /* 0x000f24000806007f */
[----:B----4-:R-:W-:Y:S05]  /*1f470*/  @!P3 BRA `(.L_x_37) ;  /* 0xfffffffc00ecb947 */ /* 0x010fea000383ffff */
[----:B------:R-:W-:Y:S05]  /*1f480*/  BRA `(.L_x_116) ;  /* 0xffffff24001c7947 */ /* 0x000fea000383ffff */
.L_x_41:
[----:B-1----:R-:W-:-:S04]  /*1f490*/  IMAD.U32 R24, RZ, RZ, UR10 ;  /* 0x0000000aff187e24 */ /* 0x002fc8000f8e00ff */
[----:B------:R1:W2:Y:S03]  /*1f4a0*/  SYNCS.PHASECHK.TRANS64.TRYWAIT P3, [R24+URZ+0x4d000], R13 ;  /* 0x04d0000d180075a7 */ /* 0x0002a6000806017f */
[----:B--2---:R-:W-:Y:S05]  /*1f4b0*/  @!P3 NANOSLEEP.SYNCS 0x989680 ;  /* 0x009896800000b95d */ /* 0x004fea0003900000 */
[----:B------:R-:W2:Y:S02]  /*1f4c0*/  @!P3 SYNCS.PHASECHK.TRANS64 P3, [R24+URZ+0x4d000], R13 ;  /* 0x04d0000d1800b5a7 */ /* 0x000ea4000806007f */
[----:B--2---:R-:W-:Y:S05]  /*1f4d0*/  @!P3 BRA `(.L_x_41) ;  /* 0xfffffffc00ecb947 */ /* 0x004fea000383ffff */
[----:B------:R-:W-:Y:S05]  /*1f4e0*/  BRA `(.L_x_40) ;  /* 0xffffff9c006c7947 */ /* 0x000fea000383ffff */
.L_x_57:
[----:B-1----:R-:W-:-:S04]  /*1f4f0*/  IMAD.U32 R3, RZ, RZ, UR4 ;  /* 0x00000004ff037e24 */ /* 0x002fc8000f8e00ff */
[----:B------:R1:W2:Y:S03]  /*1f500*/  SYNCS.PHASECHK.TRANS64.TRYWAIT P0, [R3+URZ+0x8], R0 ;  /* 0x00000800030075a7 */ /* 0x0002a6000800017f */
[----:B--2---:R-:W-:Y:S05]  /*1f510*/  @!P0 NANOSLEEP.SYNCS 0x989680 ;  /* 0x009896800000895d */ /* 0x004fea0003900000 */
[----:B------:R-:W2:Y:S02]  /*1f520*/  @!P0 SYNCS.PHASECHK.TRANS64 P0, [R3+URZ+0x8], R0 ;  /* 0x00000800030085a7 */ /* 0x000ea4000800007f */
[----:B--2---:R-:W-:Y:S05]  /*1f530*/  @!P0 BRA `(.L_x_57) ;  /* 0xfffffffc00ec8947 */ /* 0x004fea000383ffff */
[----:B------:R-:W-:Y:S05]  /*1f540*/  BRA `(.L_x_117) ;  /* 0xffffffc000947947 */ /* 0x000fea000383ffff */
.L_x_81:
[----:B--2---:R2:W4:Y:S02]  /*1f550*/  SYNCS.PHASECHK.TRANS64.TRYWAIT P0, [R4+URZ+0x4d060], R3 ;  /* 0x04d06003040075a7 */ /* 0x004524000800017f */
[----:B----4-:R-:W-:Y:S05]  /*1f560*/  @!P0 NANOSLEEP.SYNCS 0x989680 ;  /* 0x009896800000895d */ /* 0x010fea0003900000 */
[----:B------:R-:W4:Y:S02]  /*1f570*/  @!P0 SYNCS.PHASECHK.TRANS64 P0, [R4+URZ+0x4d060], R3 ;  /* 0x04d06003040085a7 */ /* 0x000f24000800007f */
[----:B----4-:R-:W-:Y:S05]  /*1f580*/  @!P0 BRA `(.L_x_81) ;  /* 0xfffffffc00f08947 */ /* 0x010fea000383ffff */
[----:B------:R-:W-:Y:S05]  /*1f590*/  BRA `(.L_x_118) ;  /* 0xffffffe000cc7947 */ /* 0x000fea000383ffff */
.L_x_86:
[----:B-1----:R1:W2:Y:S02]  /*1f5a0*/  SYNCS.PHASECHK.TRANS64.TRYWAIT P0, [R5+URZ+0x4d028], R2 ;  /* 0x04d02802050075a7 */ /* 0x0022a4000800017f */
[----:B--2---:R-:W-:Y:S05]  /*1f5b0*/  @!P0 NANOSLEEP.SYNCS 0x989680 ;  /* 0x009896800000895d */ /* 0x004fea0003900000 */
[----:B------:R-:W2:Y:S02]  /*1f5c0*/  @!P0 SYNCS.PHASECHK.TRANS64 P0, [R5+URZ+0x4d028], R2 ;  /* 0x04d02802050085a7 */ /* 0x000ea4000800007f */
[----:B--2---:R-:W-:Y:S05]  /*1f5d0*/  @!P0 BRA `(.L_x_86) ;  /* 0xfffffffc00f08947 */ /* 0x004fea000383ffff */
[----:B------:R-:W-:Y:S05]  /*1f5e0*/  BRA `(.L_x_119) ;  /* 0xffffffe400e07947 */ /* 0x000fea000383ffff */
.L_x_91:
[----:B-1----:R1:W2:Y:S02]  /*1f5f0*/  SYNCS.PHASECHK.TRANS64.TRYWAIT P0, [R5+URZ+0x4d060], R6 ;  /* 0x04d06006050075a7 */ /* 0x0022a4000800017f */
[----:B--2---:R-:W-:Y:S05]  /*1f600*/  @!P0 NANOSLEEP.SYNCS 0x989680 ;  /* 0x009896800000895d */ /* 0x004fea0003900000 */
[----:B------:R-:W2:Y:S02]  /*1f610*/  @!P0 SYNCS.PHASECHK.TRANS64 P0, [R5+URZ+0x4d060], R6 ;  /* 0x04d06006050085a7 */ /* 0x000ea4000800007f */
[----:B--2---:R-:W-:Y:S05]  /*1f620*/  @!P0 BRA `(.L_x_91) ;  /* 0xfffffffc00f08947 */ /* 0x004fea000383ffff */
[----:B------:R-:W-:Y:S05]  /*1f630*/  BRA `(.L_x_120) ;  /* 0xffffffe800f47947 */ /* 0x000fea000383ffff */
.L_x_96:
[----:B-1----:R1:W2:Y:S02]  /*1f640*/  SYNCS.PHASECHK.TRANS64.TRYWAIT P0, [R4+URZ+0x4d028], R7 ;  /* 0x04d02807040075a7 */ /* 0x0022a4000800017f */
[----:B--2---:R-:W-:Y:S05]  /*1f650*/  @!P0 NANOSLEEP.SYNCS 0x989680 ;  /* 0x009896800000895d */ /* 0x004fea0003900000 */
[----:B------:R-:W2:Y:S02]  /*1f660*/  @!P0 SYNCS.PHASECHK.TRANS64 P0, [R4+URZ+0x4d028], R7 ;  /* 0x04d02807040085a7 */ /* 0x000ea4000800007f */
[----:B--2---:R-:W-:Y:S05]  /*1f670*/  @!P0 BRA `(.L_x_96) ;  /* 0xfffffffc00f08947 */ /* 0x004fea000383ffff */
[----:B------:R-:W-:Y:S05]  /*1f680*/  BRA `(.L_x_121) ;  /* 0xfffffff000147947 */ /* 0x000fea000383ffff */
.L_x_102:
[----:B-1----:R1:W2:Y:S02]  /*1f690*/  SYNCS.PHASECHK.TRANS64.TRYWAIT P4, [R6+URZ+0x4d028], R5 ;  /* 0x04d02805060075a7 */ /* 0x0022a4000808017f */
[----:B--2---:R-:W-:Y:S05]  /*1f6a0*/  @!P4 NANOSLEEP.SYNCS 0x989680 ;  /* 0x009896800000c95d */ /* 0x004fea0003900000 */
[----:B------:R-:W2:Y:S02]  /*1f6b0*/  @!P4 SYNCS.PHASECHK.TRANS64 P4, [R6+URZ+0x4d028], R5 ;  /* 0x04d028050600c5a7 */ /* 0x000ea4000808007f */
[----:B--2---:R-:W-:Y:S05]  /*1f6c0*/  @!P4 BRA `(.L_x_102) ;  /* 0xfffffffc00f0c947 */ /* 0x004fea000383ffff */
[----:B------:R-:W-:Y:S05]  /*1f6d0*/  BRA `(.L_x_122) ;  /* 0xfffffff000e87947 */ /* 0x000fea000383ffff */
.L_x_107:
[----:B-1----:R1:W2:Y:S02]  /*1f6e0*/  SYNCS.PHASECHK.TRANS64.TRYWAIT P4, [R6+URZ+0x4d028], R7 ;  /* 0x04d02807060075a7 */ /* 0x0022a4000808017f */
[----:B--2---:R-:W-:Y:S05]  /*1f6f0*/  @!P4 NANOSLEEP.SYNCS 0x989680 ;  /* 0x009896800000c95d */ /* 0x004fea0003900000 */
[----:B------:R-:W2:Y:S02]  /*1f700*/  @!P4 SYNCS.PHASECHK.TRANS64 P4, [R6+URZ+0x4d028], R7 ;  /* 0x04d028070600c5a7 */ /* 0x000ea4000808007f */
[----:B--2---:R-:W-:Y:S05]  /*1f710*/  @!P4 BRA `(.L_x_107) ;  /* 0xfffffffc00f0c947 */ /* 0x004fea000383ffff */
[----:B------:R-:W-:Y:S05]  /*1f720*/  BRA `(.L_x_123) ;  /* 0xfffffff800087947 */ /* 0x000fea000383ffff */
        .weak           $__internal_0_$__cuda_sm20_rcp_rn_f32_slowpath
        .type           $__internal_0_$__cuda_sm20_rcp_rn_f32_slowpath,@function
        .size           $__internal_0_$__cuda_sm20_rcp_rn_f32_slowpath,(.L_x_129 - $__internal_0_$__cuda_sm20_rcp_rn_f32_slowpath)
$__internal_0_$__cuda_sm20_rcp_rn_f32_slowpath:
[----:B------:R-:W-:Y:S01]  /*1f730*/  IMAD.SHL.U32 R0, R2, 0x2, RZ ;  /* 0x0000000202007824 */ /* 0x000fe200078e00ff */
[----:B------:R-:W-:Y:S04]  /*1f740*/  BSSY B2, `(.L_x_124) ;  /* 0x0000030000027945 */ /* 0x000fe80003800000 */
[----:B------:R-:W-:-:S04]  /*1f750*/  SHF.R.U32.HI R13, RZ, 0x18, R0 ;  /* 0x00000018ff0d7819 */ /* 0x000fc80000011600 */
[----:B------:R-:W-:-:S13]  /*1f760*/  ISETP.NE.U32.AND P0, PT, R13, RZ, PT ;  /* 0x000000ff0d00720c */ /* 0x000fda0003f05070 */
[----:B------:R-:W-:Y:S05]  /*1f770*/  @P0 BRA `(.L_x_125) ;  /* 0x0000000000280947 */ /* 0x000fea0003800000 */
[----:B------:R-:W-:-:S05]  /*1f780*/  IMAD.SHL.U32 R0, R2, 0x2, RZ ;  /* 0x0000000202007824 */ /* 0x000fca00078e00ff */
[----:B------:R-:W-:-:S13]  /*1f790*/  ISETP.NE.AND P0, PT, R0, RZ, PT ;  /* 0x000000ff0000720c */ /* 0x000fda0003f05270 */
[----:B------:R-:W-:Y:S01]  /*1f7a0*/  @P0 FFMA R11, R2, 1.84467440737095516160e+19, RZ ;  /* 0x5f800000020b0823 */ /* 0x000fe200000000ff */
[----:B------:R-:W-:Y:S08]  /*1f7b0*/  @!P0 MUFU.RCP R3, R2 ;  /* 0x0000000200038308 */ /* 0x000ff00000001000 */
[----:B------:R-:W1:Y:S02]  /*1f7c0*/  @P0 MUFU.RCP R0, R11 ;  /* 0x0000000b00000308 */ /* 0x000e640000001000 */
[----:B-1----:R-:W-:-:S04]  /*1f7d0*/  @P0 FFMA R12, R11, R0, -1 ;  /* 0xbf8000000b0c0423 */ /* 0x002fc80000000000 */
[----:B------:R-:W-:-:S04]  /*1f7e0*/  @P0 FADD.FTZ R13, -R12, -RZ ;  /* 0x800000ff0c0d0221 */ /* 0x000fc80000010100 */
[----:B------:R-:W-:-:S04]  /*1f7f0*/  @P0 FFMA R0, R0, R13, R0 ;  /* 0x0000000d00000223 */ /* 0x000fc80000000000 */
[----:B------:R-:W-:Y:S01]  /*1f800*/  @P0 FFMA R3, R0, 1.84467440737095516160e+19, RZ ;  /* 0x5f80000000030823 */ /* 0x000fe200000000ff */
[----:B------:R-:W-:Y:S06]  /*1f810*/  BRA `(.L_x_126) ;  /* 0x0000000000887947 */ /* 0x000fec0003800000 */
.L_x_125:
[----:B------:R-:W-:-:S05]  /*1f820*/  VIADD R21, R13, 0xffffff03 ;  /* 0xffffff030d157836 */ /* 0x000fca0000000000 */
[----:B------:R-:W-:-:S13]  /*1f830*/  ISETP.GT.U32.AND P0, PT, R21, 0x1, PT ;  /* 0x000000011500780c */ /* 0x000fda0003f04070 */
[----:B------:R-:W-:Y:S05]  /*1f840*/  @P0 BRA `(.L_x_127) ;  /* 0x0000000000780947 */ /* 0x000fea0003800000 */
[----:B------:R-:W-:Y:S01]  /*1f850*/  LOP3.LUT R0, R2, 0x7fffff, RZ, 0xc0, !PT ;  /* 0x007fffff02007812 */ /* 0x000fe200078ec0ff */
[----:B------:R-:W-:-:S03]  /*1f860*/  IMAD.MOV.U32 R14, RZ, RZ, 0x3 ;  /* 0x00000003ff0e7424 */ /* 0x000fc600078e00ff */
[----:B------:R-:W-:Y:S02]  /*1f870*/  LOP3.LUT R0, R0, 0x3f800000, RZ, 0xfc, !PT ;  /* 0x3f80000000007812 */ /* 0x000fe400078efcff */
[----:B------:R-:W-:Y:S02]  /*1f880*/  SHF.L.U32 R14, R14, R21, RZ ;  /* 0x000000150e0e7219 */ /* 0x000fe400000006ff */
[----:B------:R-:W1:Y:S02]  /*1f890*/  MUFU.RCP R3, R0 ;  /* 0x0000000000037308 */ /* 0x000e640000001000 */
[----:B-1----:R-:W-:-:S04]  /*1f8a0*/  FFMA R11, R0, R3, -1 ;  /* 0xbf800000000b7423 */ /* 0x002fc80000000003 */
[----:B------:R-:W-:-:S04]  /*1f8b0*/  FADD.FTZ R12, -R11, -RZ ;  /* 0x800000ff0b0c7221 */ /* 0x000fc80000010100 */
[CCC-:B------:R-:W-:Y:S01]  /*1f8c0*/  FFMA.RM R11, R3.reuse, R12.reuse, R3.reuse ;  /* 0x0000000c030b7223 */ /* 0x1c0fe20000004003 */
[----:B------:R-:W-:-:S04]  /*1f8d0*/  FFMA.RP R12, R3, R12, R3 ;  /* 0x0000000c030c7223 */ /* 0x000fc80000008003 */
[C---:B------:R-:W-:Y:S02]  /*1f8e0*/  LOP3.LUT R3, R11.reuse, 0x7fffff, RZ, 0xc0, !PT ;  /* 0x007fffff0b037812 */ /* 0x040fe400078ec0ff */
[----:B------:R-:W-:Y:S02]  /*1f8f0*/  FSETP.NEU.FTZ.AND P0, PT, R11, R12, PT ;  /* 0x0000000c0b00720b */ /* 0x000fe40003f1d000 */
[----:B------:R-:W-:Y:S02]  /*1f900*/  LOP3.LUT R3, R3, 0x800000, RZ, 0xfc, !PT ;  /* 0x0080000003037812 */ /* 0x000fe400078efcff */
[----:B------:R-:W-:Y:S02]  /*1f910*/  SEL R11, RZ, 0xffffffff, !P0 ;  /* 0xffffffffff0b7807 */ /* 0x000fe40004000000 */
[----:B------:R-:W-:-:S03]  /*1f920*/  LOP3.LUT R14, R14, R3, RZ, 0xc0, !PT ;  /* 0x000000030e0e7212 */ /* 0x000fc600078ec0ff */
[----:B------:R-:W-:Y:S01]  /*1f930*/  IMAD.MOV R0, RZ, RZ, -R11 ;  /* 0x000000ffff007224 */ /* 0x000fe200078e0a0b */
[----:B------:R-:W-:-:S04]  /*1f940*/  SHF.R.U32.HI R14, RZ, R21, R14 ;  /* 0x00000015ff0e7219 */ /* 0x000fc8000001160e */
[----:B------:R-:W-:Y:S02]  /*1f950*/  LOP3.LUT P1, RZ, R0, R21, R3, 0xf8, !PT ;  /* 0x0000001500ff7212 */ /* 0x000fe4000782f803 */
[C---:B------:R-:W-:Y:S02]  /*1f960*/  LOP3.LUT P0, RZ, R14.reuse, 0x1, RZ, 0xc0, !PT ;  /* 0x000000010eff7812 */ /* 0x040fe4000780c0ff */
[----:B------:R-:W-:-:S04]  /*1f970*/  LOP3.LUT P2, RZ, R14, 0x2, RZ, 0xc0, !PT ;  /* 0x000000020eff7812 */ /* 0x000fc8000784c0ff */
[----:B------:R-:W-:Y:S02]  /*1f980*/  PLOP3.LUT P0, PT, P0, P1, P2, 0xe0, 0x0 ;  /* 0x000000000000781c */ /* 0x000fe40000703c20 */
[----:B------:R-:W-:Y:S02]  /*1f990*/  LOP3.LUT P1, RZ, R2, 0x7fffff, RZ, 0xc0, !PT ;  /* 0x007fffff02ff7812 */ /* 0x000fe4000782c0ff */
[----:B------:R-:W-:-:S05]  /*1f9a0*/  SEL R0, RZ, 0x1, !P0 ;  /* 0x00000001ff007807 */ /* 0x000fca0004000000 */
[----:B------:R-:W-:-:S05]  /*1f9b0*/  IMAD.MOV R0, RZ, RZ, -R0 ;  /* 0x000000ffff007224 */ /* 0x000fca00078e0a00 */
[----:B------:R-:W-:Y:S01]  /*1f9c0*/  ISETP.GE.AND P0, PT, R0, RZ, PT ;  /* 0x000000ff0000720c */ /* 0x000fe20003f06270 */
[----:B------:R-:W-:-:S05]  /*1f9d0*/  VIADD R0, R13, 0xffffff04 ;  /* 0xffffff040d007836 */ /* 0x000fca0000000000 */
[----:B------:R-:W-:-:S07]  /*1f9e0*/  SHF.R.U32.HI R3, RZ, R0, R3 ;  /* 0x00000000ff037219 */ /* 0x000fce0000011603 */
[----:B------:R-:W-:-:S04]  /*1f9f0*/  @!P0 VIADD R3, R3, 0x1 ;  /* 0x0000000103038836 */ /* 0x000fc80000000000 */
[----:B------:R-:W-:-:S05]  /*1fa00*/  @!P1 IMAD.SHL.U32 R3, R3, 0x2, RZ ;  /* 0x0000000203039824 */ /* 0x000fca00078e00ff */
[----:B------:R-:W-:Y:S01]  /*1fa10*/  LOP3.LUT R3, R3, 0x80000000, R2, 0xf8, !PT ;  /* 0x8000000003037812 */ /* 0x000fe200078ef802 */
[----:B------:R-:W-:Y:S06]  /*1fa20*/  BRA `(.L_x_126) ;  /* 0x0000000000047947 */ /* 0x000fec0003800000 */
.L_x_127:
[----:B------:R1:W2:Y:S02]  /*1fa30*/  MUFU.RCP R3, R2 ;  /* 0x0000000200037308 */ /* 0x0002a40000001000 */
.L_x_126:
[----:B------:R-:W-:Y:S05]  /*1fa40*/  BSYNC B2 ;  /* 0x0000000000027941 */ /* 0x000fea0003800000 */
.L_x_124:
[----:B--2---:R-:W-:Y:S02]  /*1fa50*/  IMAD.MOV.U32 R0, RZ, RZ, R3 ;  /* 0x000000ffff007224 */ /* 0x004fe400078e0003 */
[----:B-1----:R-:W-:Y:S02]  /*1fa60*/  IMAD.MOV.U32 R2, RZ, RZ, R15 ;  /* 0x000000ffff027224 */ /* 0x002fe400078e000f */
[----:B------:R-:W-:-:S04]  /*1fa70*/  IMAD.MOV.U32 R3, RZ, RZ, 0x0 ;  /* 0x00000000ff037424 */ /* 0x000fc800078e00ff */
[----:B------:R-:W-:Y:S05]  /*1fa80*/  RET.REL.NODEC R2 `(_ZN7cutlass13device_kernelINS_4fmha6kernel28FmhaKernelTmaWarpSpecializedINS1_10collective30FmhaMainloopTmaWarpSpecializedINS_12float_e4m3_tEffN4cute5tupleIJNS7_1CILi128EEENS9_ILi256EEENS9_ILi224EEEEEENS8_IJiNS9_ILi1EEENS8_IJiiEEEEEESG_NS8_IJSE_iSF_EEENS4_14ResidualFusionEJEEENS4_15FmhaFwdEpilogueIS6_fNS8_IJNS9_ILi64EEESC_SB_EEEEENS2_23IndividualTileSchedulerEJEEEEEvNT_6ParamsE) ;  /* 0xfffffe04025c7950 */ /* 0x000fea0003c3ffff */
.L_x_128:
[----:B------:R-:W-:-:S00]  /*1fa90*/  BRA `(.L_x_128) ;  /* 0xfffffffc00fc7947 */ /* 0x000fc0000383ffff */
[----:B------:R-:W-:-:S00]  /*1faa0*/  NOP ;  /* 0x0000000000007918 */ /* 0x000fc00000000000 */
        /* <DEDUP_REMOVED lines=13> */
.L_x_129:


//--------------------- .nv.global.init           --------------------------
	.section	.nv.global.init,"aw",@progbits
.nv.global.init:
	.type		$str$24,@object
	.size		$str$24,($str$25 - $str$24)
$str$24:
        /*0000*/ 	.byte	0x28, 0x61, 0x64, 0x64, 0x72, 0x65, 0x73, 0x73, 0x20, 0x26, 0x20, 0x6d, 0x61, 0x73, 0x6b, 0x29
        /*0010*/ 	.byte	0x20, 0x3d, 0x3d, 0x20, 0x30, 0x00
	.type		$str$25,@object
	.size		$str$25,(__unnamed_1 - $str$25)
$str$25:
        /*0016*/ 	.byte	0x2f, 0x74, 0x6d, 0x70, 0x2f, 0x63, 0x75, 0x74, 0x6c, 0x61, 0x73, 0x73, 0x5f, 0x73, 0x77, 0x65
        /*0026*/ 	.byte	0x65, 0x70, 0x5f, 0x73, 0x72, 0x63, 0x2f, 0x69, 0x6e, 0x63, 0x6c, 0x75, 0x64, 0x65, 0x2f, 0x63
        /*0036*/ 	.byte	0x75, 0x74, 0x65, 0x2f, 0x70, 0x6f, 0x69, 0x6e, 0x74, 0x65, 0x72, 0x5f, 0x66, 0x6c, 0x61, 0x67
        /*0046*/ 	.byte	0x67, 0x65, 0x64, 0x2e, 0x68, 0x70, 0x70, 0x00
	.type		__unnamed_1,@object
	.size		__unnamed_1,(__unnamed_2 - __unnamed_1)
__unnamed_1:
        /* <DEDUP_REMOVED lines=28> */
        /*020e*/ 	.byte	0x43, 0x3c, 0x32, 0x30, 0x34, 0x38, 0x3e, 0x3e, 0x3e, 0x3e, 0x3e, 0x5d, 0x00
	.type		__unnamed_2,@object
	.size		__unnamed_2,(.L_1 - __unnamed_2)
__unnamed_2:
        /* <DEDUP_REMOVED lines=29> */
.L_1:


//--------------------- .nv.shared._ZN7cutlass13device_kernelINS_4fmha6kernel28FmhaKernelTmaWarpSpecializedINS1_10collective30FmhaMainloopTmaWarpSpecializedINS_12float_e4m3_tEffN4cute5tupleIJNS7_1CILi128EEENS9_ILi256EEENS9_ILi224EEEEEENS8_IJiNS9_ILi1EEENS8_IJiiEEEEEESG_NS8_IJSE_iSF_EEENS4_14ResidualFusionEJEEENS4_15FmhaFwdEpilogueIS6_fNS8_IJNS9_ILi64EEESC_SB_EEEEENS2_23IndividualTileSchedulerEJEEEEEvNT_6ParamsE --------------------------
	.section	.nv.shared._ZN7cutlass13device_kernelINS_4fmha6kernel28FmhaKernelTmaWarpSpecializedINS1_10collective30FmhaMainloopTmaWarpSpecializedINS_12float_e4m3_tEffN4cute5tupleIJNS7_1CILi128EEENS9_ILi256EEENS9_ILi224EEEEEENS8_IJiNS9_ILi1EEENS8_IJiiEEEEEESG_NS8_IJSE_iSF_EEENS4_14ResidualFusionEJEEENS4_15FmhaFwdEpilogueIS6_fNS8_IJNS9_ILi64EEESC_SB_EEEEENS2_23IndividualTileSchedulerEJEEEEEvNT_6ParamsE,"aw",@nobits
	.sectionflags	@""
	.align	16
	.zero		1024


//--------------------- .nv.shared.reserved.0     --------------------------
	.section	.nv.shared.reserved.0,"aw",@nobits
	.weak		__nv_reservedSMEM_offset_0_alias
	.size		__nv_reservedSMEM_offset_0_alias, 0, 0
	.other		__nv_reservedSMEM_offset_0_alias,@"STO_CUDA_RESERVED_SHARED STV_DEFAULT"
__nv_reservedSMEM_offset_0_alias:
	.zero		0


//--------------------- .nv.global                --------------------------
	.section	.nv.global,"aw",@nobits
.nv.global:
	.type		_ZN39_INTERNAL_8d9171b1_4_k_cu_503ae970_29424cute1_E,@object
	.size		_ZN39_INTERNAL_8d9171b1_4_k_cu_503ae970_29424cute1_E,(_ZN39_INTERNAL_8d9171b1_4_k_cu_503ae970_29424cuda3std3__45__cpo6cbeginE - _ZN39_INTERNAL_8d9171b1_4_k_cu_503ae970_29424cute1_E)
_ZN39_INTERNAL_8d9171b1_4_k_cu_503ae970_29424cute1_E:
	.zero		1
	.type		_ZN39_INTERNAL_8d9171b1_4_k_cu_503ae970_29424cuda3std3__45__cpo6cbeginE,@object
	.size		_ZN39_INTERNAL_8d9171b1_4_k_cu_503ae970_29424cuda3std3__45__cpo6cbeginE,(_ZN39_INTERNAL_8d9171b1_4_k_cu_503ae970_29424cuda3std3__48in_placeE - _ZN39_INTERNAL_8d9171b1_4_k_cu_503ae970_29424cuda3std3__45__cpo6cbeginE)
_ZN39_INTERNAL_8d9171b1_4_k_cu_503ae970_29424cuda3std3__45__cpo6cbeginE:
	.zero		1
	.type		_ZN39_INTERNAL_8d9171b1_4_k_cu_503ae970_29424cuda3std3__48in_placeE,@object
	.size		_ZN39_INTERNAL_8d9171b1_4_k_cu_503ae970_29424cuda3std3__48in_placeE,(_ZN39_INTERNAL_8d9171b1_4_k_cu_503ae970_29424cuda3std6ranges3__45__cpo9iter_moveE - _ZN39_INTERNAL_8d9171b1_4_k_cu_503ae970_29424cuda3std3__48in_placeE)
_ZN39_INTERNAL_8d9171b1_4_k_cu_503ae970_29424cuda3std3__48in_placeE:
	.zero		1
	.type		_ZN39_INTERNAL_8d9171b1_4_k_cu_503ae970_29424cuda3std6ranges3__45__cpo9iter_moveE,@object
	.size		_ZN39_INTERNAL_8d9171b1_4_k_cu_503ae970_29424cuda3std6ranges3__45__cpo9iter_moveE,(_ZN39_INTERNAL_8d9171b1_4_k_cu_503ae970_29424cuda3std3__45__cpo5beginE - _ZN39_INTERNAL_8d9171b1_4_k_cu_503ae970_29424cuda3std6ranges3__45__cpo9iter_moveE)
_ZN39_INTERNAL_8d9171b1_4_k_cu_503ae970_29424cuda3std6ranges3__45__cpo9iter_moveE:
	.zero		1
	.type		_ZN39_INTERNAL_8d9171b1_4_k_cu_503ae970_29424cuda3std3__45__cpo5beginE,@object
	.size		_ZN39_INTERNAL_8d9171b1_4_k_cu_503ae970_29424cuda3std3__45__cpo5beginE,(_ZN39_INTERNAL_8d9171b1_4_k_cu_503ae970_29424cuda3std3__441_GLOBAL__N__8d9171b1_4_k_cu_503ae970_29426ignoreE - _ZN39_INTERNAL_8d9171b1_4_k_cu_503ae970_29424cuda3std3__45__cpo5beginE)
_ZN39_INTERNAL_8d9171b1_4_k_cu_503ae970_29424cuda3std3__45__cpo5beginE:
	.zero		1
	.type		_ZN39_INTERNAL_8d9171b1_4_k_cu_503ae970_29424cuda3std3__441_GLOBAL__N__8d9171b1_4_k_cu_503ae970_29426ignoreE,@object
	.size		_ZN39_INTERNAL_8d9171b1_4_k_cu_503ae970_29424cuda3std3__441_GLOBAL__N__8d9171b1_4_k_cu_503ae970_29426ignoreE,(_ZN39_INTERNAL_8d9171b1_4_k_cu_503ae970_29424cute7productE - _ZN39_INTERNAL_8d9171b1_4_k_cu_503ae970_29424cuda3std3__441_GLOBAL__N__8d9171b1_4_k_cu_503ae970_29426ignoreE)
_ZN39_INTERNAL_8d9171b1_4_k_cu_503ae970_29424cuda3std3__441_GLOBAL__N__8d9171b1_4_k_cu_503ae970_29426ignoreE:
	.zero		1
	.type		_ZN39_INTERNAL_8d9171b1_4_k_cu_503ae970_29424cute7productE,@object
	.size		_ZN39_INTERNAL_8d9171b1_4_k_cu_503ae970_29424cute7productE,(_ZN39_INTERNAL_8d9171b1_4_k_cu_503ae970_29424cuda3std3__45__cpo3endE - _ZN39_INTERNAL_8d9171b1_4_k_cu_503ae970_29424cute7productE)
_ZN39_INTERNAL_8d9171b1_4_k_cu_503ae970_29424cute7productE:
	.zero		1
	.type		_ZN39_INTERNAL_8d9171b1_4_k_cu_503ae970_29424cuda3std3__45__cpo3endE,@object
	.size		_ZN39_INTERNAL_8d9171b1_4_k_cu_503ae970_29424cuda3std3__45__cpo3endE,(_ZN39_INTERNAL_8d9171b1_4_k_cu_503ae970_29424cuda3std3__419piecewise_constructE - _ZN39_INTERNAL_8d9171b1_4_k_cu_503ae970_29424cuda3std3__45__cpo3endE)
_ZN39_INTERNAL_8d9171b1_4_k_cu_503ae970_29424cuda3std3__45__cpo3endE:
	.zero		1
	.type		_ZN39_INTERNAL_8d9171b1_4_k_cu_503ae970_29424cuda3std3__419piecewise_constructE,@object
	.size		_ZN39_INTERNAL_8d9171b1_4_k_cu_503ae970_29424cuda3std3__419piecewise_constructE,(_ZN39_INTERNAL_8d9171b1_4_k_cu_503ae970_29424cuda3std3__45__cpo4cendE - _ZN39_INTERNAL_8d9171b1_4_k_cu_503ae970_29424cuda3std3__419piecewise_constructE)
_ZN39_INTERNAL_8d9171b1_4_k_cu_503ae970_29424cuda3std3__419piecewise_constructE:
	.zero		1
	.type		_ZN39_INTERNAL_8d9171b1_4_k_cu_503ae970_29424cuda3std3__45__cpo4cendE,@object
	.size		_ZN39_INTERNAL_8d9171b1_4_k_cu_503ae970_29424cuda3std3__45__cpo4cendE,(_ZN39_INTERNAL_8d9171b1_4_k_cu_503ae970_29424cuda3std6ranges3__45__cpo4swapE - _ZN39_INTERNAL_8d9171b1_4_k_cu_503ae970_29424cuda3std3__45__cpo4cendE)
_ZN39_INTERNAL_8d9171b1_4_k_cu_503ae970_29424cuda3std3__45__cpo4cendE:
	.zero		1
	.type		_ZN39_INTERNAL_8d9171b1_4_k_cu_503ae970_29424cuda3std6ranges3__45__cpo4swapE,@object
	.size		_ZN39_INTERNAL_8d9171b1_4_k_cu_503ae970_29424cuda3std6ranges3__45__cpo4swapE,(.L_9 - _ZN39_INTERNAL_8d9171b1_4_k_cu_503ae970_29424cuda3std6ranges3__45__cpo4swapE)
_ZN39_INTERNAL_8d9171b1_4_k_cu_503ae970_29424cuda3std6ranges3__45__cpo4swapE:
	.zero		1
.L_9:


//--------------------- .nv.constant0._ZN7cutlass13device_kernelINS_4fmha6kernel28FmhaKernelTmaWarpSpecializedINS1_10collective30FmhaMainloopTmaWarpSpecializedINS_12float_e4m3_tEffN4cute5tupleIJNS7_1CILi128EEENS9_ILi256EEENS9_ILi224EEEEEENS8_IJiNS9_ILi1EEENS8_IJiiEEEEEESG_NS8_IJSE_iSF_EEENS4_14ResidualFusionEJEEENS4_15FmhaFwdEpilogueIS6_fNS8_IJNS9_ILi64EEESC_SB_EEEEENS2_23IndividualTileSchedulerEJEEEEEvNT_6ParamsE --------------------------
	.section	.nv.constant0._ZN7cutlass13device_kernelINS_4fmha6kernel28FmhaKernelTmaWarpSpecializedINS1_10collective30FmhaMainloopTmaWarpSpecializedINS_12float_e4m3_tEffN4cute5tupleIJNS7_1CILi128EEENS9_ILi256EEENS9_ILi224EEEEEENS8_IJiNS9_ILi1EEENS8_IJiiEEEEEESG_NS8_IJSE_iSF_EEENS4_14ResidualFusionEJEEENS4_15FmhaFwdEpilogueIS6_fNS8_IJNS9_ILi64EEESC_SB_EEEEENS2_23IndividualTileSchedulerEJEEEEEvNT_6ParamsE,"a",@progbits
	.sectionflags	@""
	.align	4
.nv.constant0._ZN7cutlass13device_kernelINS_4fmha6kernel28FmhaKernelTmaWarpSpecializedINS1_10collective30FmhaMainloopTmaWarpSpecializedINS_12float_e4m3_tEffN4cute5tupleIJNS7_1CILi128EEENS9_ILi256EEENS9_ILi224EEEEEENS8_IJiNS9_ILi1EEENS8_IJiiEEEEEESG_NS8_IJSE_iSF_EEENS4_14ResidualFusionEJEEENS4_15FmhaFwdEpilogueIS6_fNS8_IJNS9_ILi64EEESC_SB_EEEEENS2_23IndividualTileSchedulerEJEEEEEvNT_6ParamsE:
	.zero		2688


//--------------------- SYMBOLS --------------------------

	.type		.nv.reservedSmem.offset0,@object
	.size		.nv.reservedSmem.offset0,0x4
	.type		__assertfail,@function
